	.target	sm_90a

	.elftype	@"ET_EXEC"


//--------------------- .note.nv.tkinfo           --------------------------
	.section	.note.nv.tkinfo,"",@"SHT_NOTE"
	.sectionflags	@"SHF_NOTE_NV_TKINFO"
	.tkinfo
        /*0018*/ 	.word	0x00000002
        /*0030*/ 	.string	""
        /*0030*/ 	.string	"ptxas"
        /*0030*/ 	.string	"Cuda compilation tools, release 13.0, V13.0.88"
        /*0030*/ 	.string	"Build cuda_13.0.r13.0/compiler.36424714_0"
        /*0030*/ 	.string	"-v  -suppress-debug-info  -lineinfo  -arch sm_90a "



//--------------------- .note.nv.cuinfo           --------------------------
	.section	.note.nv.cuinfo,"",@"SHT_NOTE"
	.sectionflags	@"SHF_NOTE_NV_CUINFO"
        /*0018*/ 	.short	0x0002
        /*001a*/ 	.short	0x005a
        /*001c*/ 	.short	0x0082
	.zero		2


//--------------------- .nv.info                  --------------------------
	.section	.nv.info,"",@"SHT_CUDA_INFO"
	.align	4


	//----- nvinfo : EIATTR_REGCOUNT
	.align		4
        /*0000*/ 	.byte	0x04, 0x2f
        /*0002*/ 	.short	(.L_1 - .L_0)
	.align		4
.L_0:
        /*0004*/ 	.word	index@(matmul_kernel)
        /*0008*/ 	.word	0x000000ff


	//----- nvinfo : EIATTR_FRAME_SIZE
	.align		4
.L_1:
        /*000c*/ 	.byte	0x04, 0x11
        /*000e*/ 	.short	(.L_3 - .L_2)
	.align		4
.L_2:
        /*0010*/ 	.word	index@(matmul_kernel)
        /*0014*/ 	.word	0x000000b8


	//----- nvinfo : EIATTR_MIN_STACK_SIZE
	.align		4
.L_3:
        /*0018*/ 	.byte	0x04, 0x12
        /*001a*/ 	.short	(.L_5 - .L_4)
	.align		4
.L_4:
        /*001c*/ 	.word	index@(matmul_kernel)
        /*0020*/ 	.word	0x000000b8
.L_5:


//--------------------- .nv.compat                --------------------------
	.section	.nv.compat,"",@"SHT_CUDA_COMPAT_INFO"
	.align	4
        /*0000*/ 	.byte	0x02, 0x09, 0x01, 0x00, 0x02, 0x02, 0x04, 0x00, 0x02, 0x05, 0x05, 0x00, 0x03, 0x07, 0x01, 0x01
        /*0010*/ 	.byte	0x02, 0x03, 0x00, 0x00, 0x02, 0x06, 0x01, 0x00, 0x04, 0x0b, 0x08, 0x00, 0x00, 0x00, 0x00, 0x00
        /*0020*/ 	.byte	0x00, 0x00, 0x00, 0x00


//--------------------- .nv.info.matmul_kernel    --------------------------
	.section	.nv.info.matmul_kernel,"",@"SHT_CUDA_INFO"
	.sectionflags	@""
	.align	4


	//----- nvinfo : EIATTR_CUDA_API_VERSION
	.align		4
        /*0000*/ 	.byte	0x04, 0x37
        /*0002*/ 	.short	(.L_7 - .L_6)
.L_6:
        /*0004*/ 	.word	0x00000082


	//----- nvinfo : EIATTR_KPARAM_INFO
	.align		4
.L_7:
        /*0008*/ 	.byte	0x04, 0x17
        /*000a*/ 	.short	(.L_9 - .L_8)
.L_8:
        /*000c*/ 	.word	0x00000000
        /*0010*/ 	.short	0x000d
        /*0012*/ 	.short	0x0048
        /*0014*/ 	.byte	0x00, 0xf4, 0x21, 0x00


	//----- nvinfo : EIATTR_KPARAM_INFO
	.align		4
.L_9:
        /*0018*/ 	.byte	0x04, 0x17
        /*001a*/ 	.short	(.L_11 - .L_10)
.L_10:
        /*001c*/ 	.word	0x00000000
        /*0020*/ 	.short	0x000c
        /*0022*/ 	.short	0x0040
        /*0024*/ 	.byte	0x00, 0xf4, 0x21, 0x00


	//----- nvinfo : EIATTR_KPARAM_INFO
	.align		4
.L_11:
        /*0028*/ 	.byte	0x04, 0x17
        /*002a*/ 	.short	(.L_13 - .L_12)
.L_12:
        /*002c*/ 	.word	0x00000000
        /*0030*/ 	.short	0x000b
        /*0032*/ 	.short	0x0038
        /*0034*/ 	.byte	0x00, 0xf0, 0x11, 0x00


	//----- nvinfo : EIATTR_KPARAM_INFO
	.align		4
.L_13:
        /*0038*/ 	.byte	0x04, 0x17
        /*003a*/ 	.short	(.L_15 - .L_14)
.L_14:
        /*003c*/ 	.word	0x00000000
        /*0040*/ 	.short	0x000a
        /*0042*/ 	.short	0x0034
        /*0044*/ 	.byte	0x00, 0xf0, 0x11, 0x00


	//----- nvinfo : EIATTR_KPARAM_INFO
	.align		4
.L_15:
        /*0048*/ 	.byte	0x04, 0x17
        /*004a*/ 	.short	(.L_17 - .L_16)
.L_16:
        /*004c*/ 	.word	0x00000000
        /*0050*/ 	.short	0x0009
        /*0052*/ 	.short	0x0030
        /*0054*/ 	.byte	0x00, 0xf0, 0x11, 0x00


	//----- nvinfo : EIATTR_KPARAM_INFO
	.align		4
.L_17:
        /*0058*/ 	.byte	0x04, 0x17
        /*005a*/ 	.short	(.L_19 - .L_18)
.L_18:
        /*005c*/ 	.word	0x00000000
        /*0060*/ 	.short	0x0008
        /*0062*/ 	.short	0x002c
        /*0064*/ 	.byte	0x00, 0xf0, 0x11, 0x00


	//----- nvinfo : EIATTR_KPARAM_INFO
	.align		4
.L_19:
        /*0068*/ 	.byte	0x04, 0x17
        /*006a*/ 	.short	(.L_21 - .L_20)
.L_20:
        /*006c*/ 	.word	0x00000000
        /*0070*/ 	.short	0x0007
        /*0072*/ 	.short	0x0028
        /*0074*/ 	.byte	0x00, 0xf0, 0x11, 0x00


	//----- nvinfo : EIATTR_KPARAM_INFO
	.align		4
.L_21:
        /*0078*/ 	.byte	0x04, 0x17
        /*007a*/ 	.short	(.L_23 - .L_22)
.L_22:
        /*007c*/ 	.word	0x00000000
        /*0080*/ 	.short	0x0006
        /*0082*/ 	.short	0x0024
        /*0084*/ 	.byte	0x00, 0xf0, 0x11, 0x00


	//----- nvinfo : EIATTR_KPARAM_INFO
	.align		4
.L_23:
        /*0088*/ 	.byte	0x04, 0x17
        /*008a*/ 	.short	(.L_25 - .L_24)
.L_24:
        /*008c*/ 	.word	0x00000000
        /*0090*/ 	.short	0x0005
        /*0092*/ 	.short	0x0020
        /*0094*/ 	.byte	0x00, 0xf0, 0x11, 0x00


	//----- nvinfo : EIATTR_KPARAM_INFO
	.align		4
.L_25:
        /*0098*/ 	.byte	0x04, 0x17
        /*009a*/ 	.short	(.L_27 - .L_26)
.L_26:
        /*009c*/ 	.word	0x00000000
        /*00a0*/ 	.short	0x0004
        /*00a2*/ 	.short	0x001c
        /*00a4*/ 	.byte	0x00, 0xf0, 0x11, 0x00


	//----- nvinfo : EIATTR_KPARAM_INFO
	.align		4
.L_27:
        /*00a8*/ 	.byte	0x04, 0x17
        /*00aa*/ 	.short	(.L_29 - .L_28)
.L_28:
        /*00ac*/ 	.word	0x00000000
        /*00b0*/ 	.short	0x0003
        /*00b2*/ 	.short	0x0018
        /*00b4*/ 	.byte	0x00, 0xf0, 0x11, 0x00


	//----- nvinfo : EIATTR_KPARAM_INFO
	.align		4
.L_29:
        /*00b8*/ 	.byte	0x04, 0x17
        /*00ba*/ 	.short	(.L_31 - .L_30)
.L_30:
        /*00bc*/ 	.word	0x00000000
        /*00c0*/ 	.short	0x0002
        /*00c2*/ 	.short	0x0010
        /*00c4*/ 	.byte	0x00, 0xf4, 0x21, 0x00


	//----- nvinfo : EIATTR_KPARAM_INFO
	.align		4
.L_31:
        /*00c8*/ 	.byte	0x04, 0x17
        /*00ca*/ 	.short	(.L_33 - .L_32)
.L_32:
        /*00cc*/ 	.word	0x00000000
        /*00d0*/ 	.short	0x0001
        /*00d2*/ 	.short	0x0008
        /*00d4*/ 	.byte	0x00, 0xf4, 0x21, 0x00


	//----- nvinfo : EIATTR_KPARAM_INFO
	.align		4
.L_33:
        /*00d8*/ 	.byte	0x04, 0x17
        /*00da*/ 	.short	(.L_35 - .L_34)
.L_34:
        /*00dc*/ 	.word	0x00000000
        /*00e0*/ 	.short	0x0000
        /*00e2*/ 	.short	0x0000
        /*00e4*/ 	.byte	0x00, 0xf4, 0x21, 0x00


	//----- nvinfo : EIATTR_SPARSE_MMA_MASK
	.align		4
.L_35:
        /*00e8*/ 	.byte	0x03, 0x50
        /*00ea*/ 	.short	0x0000


	//----- nvinfo : EIATTR_MAXREG_COUNT
	.align		4
        /*00ec*/ 	.byte	0x03, 0x1b
        /*00ee*/ 	.short	0x00ff


	//----- nvinfo : EIATTR_NUM_BARRIERS
	.align		4
        /*00f0*/ 	.byte	0x02, 0x4c
        /*00f2*/ 	.byte	0x01
	.zero		1


	//----- nvinfo : EIATTR_ANNOTATIONS
	.align		4
        /*00f4*/ 	.byte	0x04, 0x55
        /*00f6*/ 	.short	(.L_37 - .L_36)


	//   ....[0]....
.L_36:
        /*00f8*/ 	.word	0x00000001
        /*00fc*/ 	.byte	0x90, 0x05, 0x00, 0x00, 0x01, 0x00, 0x00, 0x00, 0x60, 0x06, 0x00, 0x00, 0x01, 0x00, 0x00, 0x00
        /* <DEDUP_REMOVED lines=67> */
        /*053c*/ 	.byte	0x70, 0x86, 0x00, 0x00


	//----- nvinfo : EIATTR_MERCURY_ISA_VERSION
	.align		4
.L_37:
        /*0540*/ 	.byte	0x03, 0x5f
        /*0542*/ 	.short	0x0101


	//----- nvinfo : EIATTR_EXIT_INSTR_OFFSETS
	.align		4
        /*0544*/ 	.byte	0x04, 0x1c
        /*0546*/ 	.short	(.L_39 - .L_38)


	//   ....[0]....
.L_38:
        /*0548*/ 	.word	0x0000e780


	//   ....[1]....
        /*054c*/ 	.word	0x0000e7a0


	//----- nvinfo : EIATTR_REQNTID
	.align		4
.L_39:
        /*0550*/ 	.byte	0x04, 0x10
        /*0552*/ 	.short	(.L_41 - .L_40)
.L_40:
        /*0554*/ 	.word	0x00000100
        /*0558*/ 	.word	0x00000001
        /*055c*/ 	.word	0x00000001


	//----- nvinfo : EIATTR_CBANK_PARAM_SIZE
	.align		4
.L_41:
        /*0560*/ 	.byte	0x03, 0x19
        /*0562*/ 	.short	0x0050


	//----- nvinfo : EIATTR_PARAM_CBANK
	.align		4
        /*0564*/ 	.byte	0x04, 0x0a
        /*0566*/ 	.short	(.L_43 - .L_42)
	.align		4
.L_42:
        /*0568*/ 	.word	index@(.nv.constant0.matmul_kernel)
        /*056c*/ 	.short	0x0210
        /*056e*/ 	.short	0x0050


	//----- nvinfo : EIATTR_SW_WAR
	.align		4
.L_43:
        /*0570*/ 	.byte	0x04, 0x36
        /*0572*/ 	.short	(.L_45 - .L_44)
.L_44:
        /*0574*/ 	.word	0x00000008
.L_45:


//--------------------- .nv.callgraph             --------------------------
	.section	.nv.callgraph,"",@"SHT_CUDA_CALLGRAPH"
	.align	4
	.sectionentsize	8
	.align		4
        /*0000*/ 	.word	0x00000000
	.align		4
        /*0004*/ 	.word	0xffffffff
	.align		4
        /*0008*/ 	.word	0x00000000
	.align		4
        /*000c*/ 	.word	0xfffffffe
	.align		4
        /*0010*/ 	.word	0x00000000
	.align		4
        /*0014*/ 	.word	0xfffffffd
	.align		4
        /*0018*/ 	.word	0x00000000
	.align		4
        /*001c*/ 	.word	0xfffffffc


//--------------------- .text.matmul_kernel       --------------------------
	.section	.text.matmul_kernel,"ax",@progbits
	.align	128
        .global         matmul_kernel
        .type           matmul_kernel,@function
        .size           matmul_kernel,(.L_x_4 - matmul_kernel)
        .other          matmul_kernel,@"STO_CUDA_ENTRY STV_DEFAULT"
matmul_kernel:
.text.matmul_kernel:
[----:B------:R-:W0:Y:S08]  /*0000*/  LDC R1, c[0x0][0x28] ;  /* 0x00000a00ff017b82 */ /* 0x000e300000000800 */
[----:B------:R-:W1:Y:S01]  /*0010*/  LDC.64 R90, c[0x0][0x228] ;  /* 0x00008a00ff5a7b82 */ /* 0x000e620000000a00 */
[----:B------:R-:W2:Y:S01]  /*0020*/  S2R R5, SR_CTAID.X ;  /* 0x0000000000057919 */ /* 0x000ea20000002500 */
[----:B0-----:R-:W-:Y:S01]  /*0030*/  VIADD R1, R1, 0xffffff48 ;  /* 0xffffff4801017836 */ /* 0x001fe20000000000 */
[----:B------:R-:W-:Y:S01]  /*0040*/  ULDC.64 UR8, c[0x0][0x208] ;  /* 0x0000820000087ab9 */ /* 0x000fe20000000a00 */
[----:B------:R-:W-:Y:S01]  /*0050*/  ULDC UR10, c[0x0][0x230] ;  /* 0x00008c00000a7ab9 */ /* 0x000fe20000000800 */
[----:B------:R-:W0:Y:S03]  /*0060*/  S2R R189, SR_TID.X ;  /* 0x0000000000bd7919 */ /* 0x000e260000002100 */
[----:B------:R-:W3:Y:S01]  /*0070*/  S2UR UR6, SR_CgaCtaId ;  /* 0x00000000000679c3 */ /* 0x000ee20000008800 */
[----:B-1----:R-:W-:-:S05]  /*0080*/  VIADD R0, R91, 0x1ff ;  /* 0x000001ff5b007836 */ /* 0x002fca0000000000 */
[----:B------:R-:W-:-:S04]  /*0090*/  SHF.R.S32.HI R3, RZ, 0x1f, R0 ;  /* 0x0000001fff037819 */ /* 0x000fc80000011400 */
[----:B------:R-:W-:Y:S02]  /*00a0*/  LEA.HI R3, R3, R0, RZ, 0x9 ;  /* 0x0000000003037211 */ /* 0x000fe400078f48ff */
[----:B--2---:R-:W-:Y:S02]  /*00b0*/  IABS R8, R5 ;  /* 0x0000000500087213 */ /* 0x004fe40000000000 */
[----:B------:R-:W-:Y:S02]  /*00c0*/  SHF.R.S32.HI R3, RZ, 0x9, R3 ;  /* 0x00000009ff037819 */ /* 0x000fe40000011403 */
[C---:B0-----:R-:W-:Y:S02]  /*00d0*/  LEA.HI R223, R189.reuse, 0xc, RZ, 0x1a ;  /* 0x0000000cbddf7811 */ /* 0x041fe400078fd0ff */
[----:B------:R-:W-:Y:S01]  /*00e0*/  LEA.HI R224, R189, 0x1c, RZ, 0x1a ;  /* 0x0000001cbde07811 */ /* 0x000fe200078fd0ff */
[----:B------:R-:W-:-:S05]  /*00f0*/  IMAD.SHL.U32 R4, R3, 0x8, RZ ;  /* 0x0000000803047824 */ /* 0x000fca00078e00ff */
[-C--:B------:R-:W-:Y:S02]  /*0100*/  IABS R7, R4.reuse ;  /* 0x0000000400077213 */ /* 0x080fe40000000000 */
[----:B------:R-:W-:Y:S02]  /*0110*/  IABS R10, R4 ;  /* 0x00000004000a7213 */ /* 0x000fe40000000000 */
[----:B------:R-:W0:Y:S08]  /*0120*/  I2F.RP R0, R7 ;  /* 0x0000000700007306 */ /* 0x000e300000209400 */
[----:B0-----:R-:W0:Y:S02]  /*0130*/  MUFU.RCP R0, R0 ;  /* 0x0000000000007308 */ /* 0x001e240000001000 */
[----:B0-----:R-:W-:-:S02]  /*0140*/  VIADD R2, R0, 0xffffffe ;  /* 0x0ffffffe00027836 */ /* 0x001fc40000000000 */
[----:B------:R-:W-:-:S04]  /*0150*/  IMAD.MOV R0, RZ, RZ, -R10 ;  /* 0x000000ffff007224 */ /* 0x000fc800078e0a0a */
[----:B------:R0:W1:Y:S02]  /*0160*/  F2I.FTZ.U32.TRUNC.NTZ R3, R2 ;  /* 0x0000000200037305 */ /* 0x000064000021f000 */
[----:B0-----:R-:W-:Y:S02]  /*0170*/  IMAD.MOV.U32 R2, RZ, RZ, RZ ;  /* 0x000000ffff027224 */ /* 0x001fe400078e00ff */
[----:B-1----:R-:W-:-:S04]  /*0180*/  IMAD.MOV R6, RZ, RZ, -R3 ;  /* 0x000000ffff067224 */ /* 0x002fc800078e0a03 */
[----:B------:R-:W-:Y:S02]  /*0190*/  IMAD R9, R6, R7, RZ ;  /* 0x0000000706097224 */ /* 0x000fe400078e02ff */
[----:B------:R-:W-:Y:S02]  /*01a0*/  IMAD.MOV.U32 R6, RZ, RZ, R8 ;  /* 0x000000ffff067224 */ /* 0x000fe400078e0008 */
[----:B------:R-:W-:-:S06]  /*01b0*/  IMAD.HI.U32 R3, R3, R9, R2 ;  /* 0x0000000903037227 */ /* 0x000fcc00078e0002 */
[----:B------:R-:W-:-:S04]  /*01c0*/  IMAD.HI.U32 R3, R3, R6, RZ ;  /* 0x0000000603037227 */ /* 0x000fc800078e00ff */
[----:B------:R-:W-:-:S05]  /*01d0*/  IMAD R0, R3, R0, R6 ;  /* 0x0000000003007224 */ /* 0x000fca00078e0206 */
[----:B------:R-:W-:-:S13]  /*01e0*/  ISETP.GT.U32.AND P1, PT, R7, R0, PT ;  /* 0x000000000700720c */ /* 0x000fda0003f24070 */
[----:B------:R-:W-:Y:S02]  /*01f0*/  @!P1 IMAD.IADD R0, R0, 0x1, -R7 ;  /* 0x0000000100009824 */ /* 0x000fe400078e0a07 */
[----:B------:R-:W-:Y:S01]  /*0200*/  @!P1 VIADD R3, R3, 0x1 ;  /* 0x0000000103039836 */ /* 0x000fe20000000000 */
[----:B------:R-:W-:Y:S02]  /*0210*/  ISETP.NE.AND P1, PT, R4, RZ, PT ;  /* 0x000000ff0400720c */ /* 0x000fe40003f25270 */
[----:B------:R-:W-:Y:S02]  /*0220*/  ISETP.GE.U32.AND P0, PT, R0, R7, PT ;  /* 0x000000070000720c */ /* 0x000fe40003f06070 */
[----:B------:R-:W-:-:S04]  /*0230*/  LOP3.LUT R0, R5, R4, RZ, 0x3c, !PT ;  /* 0x0000000405007212 */ /* 0x000fc800078e3cff */
[----:B------:R-:W-:Y:S01]  /*0240*/  ISETP.GE.AND P2, PT, R0, RZ, PT ;  /* 0x000000ff0000720c */ /* 0x000fe20003f46270 */
[----:B------:R-:W-:-:S06]  /*0250*/  VIADD R0, R90, 0x3f ;  /* 0x0000003f5a007836 */ /* 0x000fcc0000000000 */
[----:B------:R-:W-:-:S04]  /*0260*/  @P0 VIADD R3, R3, 0x1 ;  /* 0x0000000103030836 */ /* 0x000fc80000000000 */
[----:B------:R-:W-:Y:S01]  /*0270*/  IMAD.MOV.U32 R2, RZ, RZ, R3 ;  /* 0x000000ffff027224 */ /* 0x000fe200078e0003 */
[----:B------:R-:W-:-:S03]  /*0280*/  SHF.R.S32.HI R3, RZ, 0x1f, R0 ;  /* 0x0000001fff037819 */ /* 0x000fc60000011400 */
[----:B------:R-:W-:Y:S01]  /*0290*/  @!P2 IMAD.MOV R2, RZ, RZ, -R2 ;  /* 0x000000ffff02a224 */ /* 0x000fe200078e0a02 */
[----:B------:R-:W-:Y:S02]  /*02a0*/  @!P1 LOP3.LUT R2, RZ, R4, RZ, 0x33, !PT ;  /* 0x00000004ff029212 */ /* 0x000fe400078e33ff */
[----:B------:R-:W-:-:S03]  /*02b0*/  LEA.HI R3, R3, R0, RZ, 0x6 ;  /* 0x0000000003037211 */ /* 0x000fc600078f30ff */
[----:B------:R-:W-:Y:S02]  /*02c0*/  IMAD.SHL.U32 R6, R2, 0x8, RZ ;  /* 0x0000000802067824 */ /* 0x000fe400078e00ff */
[----:B------:R-:W-:-:S03]  /*02d0*/  IMAD.MOV R2, RZ, RZ, -R2 ;  /* 0x000000ffff027224 */ /* 0x000fc600078e0a02 */
[----:B------:R-:W-:Y:S01]  /*02e0*/  LEA.HI.SX32 R3, R3, -R6, 0x1a ;  /* 0x8000000603037211 */ /* 0x000fe200078fd2ff */
[----:B------:R-:W-:-:S03]  /*02f0*/  IMAD R11, R4, R2, R5 ;  /* 0x00000002040b7224 */ /* 0x000fc600078e0205 */
[----:B------:R-:W-:-:S04]  /*0300*/  VIMNMX R8, R3, 0x8, PT ;  /* 0x0000000803087848 */ /* 0x000fc80003fe0100 */
[-C--:B------:R-:W-:Y:S02]  /*0310*/  IABS R7, R8.reuse ;  /* 0x0000000800077213 */ /* 0x080fe40000000000 */
[----:B------:R-:W-:Y:S02]  /*0320*/  IABS R4, R8 ;  /* 0x0000000800047213 */ /* 0x000fe40000000000 */
[----:B------:R-:W0:Y:S01]  /*0330*/  I2F.RP R0, R7 ;  /* 0x0000000700007306 */ /* 0x000e220000209400 */
[C---:B------:R-:W-:Y:S02]  /*0340*/  R2UR UR4, R8.reuse ;  /* 0x00000000080472ca */ /* 0x040fe400000e0000 */
[----:B------:R-:W-:-:S11]  /*0350*/  R2UR UR7, R8 ;  /* 0x00000000080772ca */ /* 0x000fd600000e0000 */
[----:B------:R-:W-:Y:S01]  /*0360*/  UISETP.NE.AND UP0, UPT, UR4, URZ, UPT ;  /* 0x0000003f0400728c */ /* 0x000fe2000bf05270 */
[----:B0-----:R-:W0:Y:S02]  /*0370*/  MUFU.RCP R0, R0 ;  /* 0x0000000000007308 */ /* 0x001e240000001000 */
[----:B0-----:R-:W-:Y:S02]  /*0380*/  VIADD R3, R0, 0xffffffe ;  /* 0x0ffffffe00037836 */ /* 0x001fe40000000000 */
[----:B------:R-:W-:-:S04]  /*0390*/  IMAD.MOV R0, RZ, RZ, -R4 ;  /* 0x000000ffff007224 */ /* 0x000fc800078e0a04 */
[----:B------:R-:W0:Y:S02]  /*03a0*/  F2I.FTZ.U32.TRUNC.NTZ R3, R3 ;  /* 0x0000000300037305 */ /* 0x000e24000021f000 */
[----:B0-----:R-:W-:-:S04]  /*03b0*/  IMAD.MOV R9, RZ, RZ, -R3 ;  /* 0x000000ffff097224 */ /* 0x001fc800078e0a03 */
[----:B------:R-:W-:Y:S01]  /*03c0*/  IMAD.MOV.U32 R2, RZ, RZ, R9 ;  /* 0x000000ffff027224 */ /* 0x000fe200078e0009 */
[----:B------:R-:W-:-:S03]  /*03d0*/  IABS R9, R11 ;  /* 0x0000000b00097213 */ /* 0x000fc60000000000 */
[----:B------:R-:W-:Y:S02]  /*03e0*/  IMAD R5, R2, R7, RZ ;  /* 0x0000000702057224 */ /* 0x000fe400078e02ff */
[----:B------:R-:W-:-:S04]  /*03f0*/  IMAD.MOV.U32 R2, RZ, RZ, RZ ;  /* 0x000000ffff027224 */ /* 0x000fc800078e00ff */
[----:B------:R-:W-:Y:S01]  /*0400*/  IMAD.HI.U32 R2, R3, R5, R2 ;  /* 0x0000000503027227 */ /* 0x000fe200078e0002 */
[----:B------:R-:W-:-:S05]  /*0410*/  LOP3.LUT R3, R189, 0x3f, RZ, 0xc0, !PT ;  /* 0x0000003fbd037812 */ /* 0x000fca00078ec0ff */
[----:B------:R-:W-:-:S04]  /*0420*/  IMAD.HI.U32 R2, R2, R9, RZ ;  /* 0x0000000902027227 */ /* 0x000fc800078e00ff */
[----:B------:R-:W-:-:S05]  /*0430*/  IMAD R0, R2, R0, R9 ;  /* 0x0000000002007224 */ /* 0x000fca00078e0209 */
[----:B------:R-:W-:-:S13]  /*0440*/  ISETP.GT.U32.AND P1, PT, R7, R0, PT ;  /* 0x000000000700720c */ /* 0x000fda0003f24070 */
[----:B------:R-:W-:Y:S02]  /*0450*/  @!P1 IMAD.IADD R0, R0, 0x1, -R7 ;  /* 0x0000000100009824 */ /* 0x000fe400078e0a07 */
[----:B------:R-:W-:-:S03]  /*0460*/  @!P1 VIADD R2, R2, 0x1 ;  /* 0x0000000102029836 */ /* 0x000fc60000000000 */
[----:B------:R-:W-:Y:S02]  /*0470*/  ISETP.GE.U32.AND P0, PT, R0, R7, PT ;  /* 0x000000070000720c */ /* 0x000fe40003f06070 */
[----:B------:R-:W-:Y:S01]  /*0480*/  LOP3.LUT R0, R11, R8, RZ, 0x3c, !PT ;  /* 0x000000080b007212 */ /* 0x000fe200078e3cff */
[----:B------:R-:W0:Y:S03]  /*0490*/  LDC R7, c[0x0][0x230] ;  /* 0x00008c00ff077b82 */ /* 0x000e260000000800 */
[----:B------:R-:W-:-:S07]  /*04a0*/  ISETP.GE.AND P2, PT, R0, RZ, PT ;  /* 0x000000ff0000720c */ /* 0x000fce0003f46270 */
[----:B------:R-:W-:-:S06]  /*04b0*/  @P0 VIADD R2, R2, 0x1 ;  /* 0x0000000102020836 */ /* 0x000fcc0000000000 */
[----:B------:R-:W-:-:S05]  /*04c0*/  @!P2 IMAD.MOV R2, RZ, RZ, -R2 ;  /* 0x000000ffff02a224 */ /* 0x000fca00078e0a02 */
[----:B------:R-:W-:Y:S01]  /*04d0*/  R2UR UR5, R2 ;  /* 0x00000000020572ca */ /* 0x000fe200000e0000 */
[----:B0-----:R-:W-:-:S05]  /*04e0*/  VIADD R7, R7, 0x1f ;  /* 0x0000001f07077836 */ /* 0x001fca0000000000 */
[----:B------:R-:W-:-:S03]  /*04f0*/  ISETP.GT.AND P0, PT, R7, 0x1f, PT ;  /* 0x0000001f0700780c */ /* 0x000fc60003f04270 */
[----:B------:R-:W-:-:S04]  /*0500*/  @!UP0 ULOP3.LUT UR5, URZ, UR7, URZ, 0x33, !UPT ;  /* 0x000000073f058292 */ /* 0x000fc8000f8e333f */
[----:B------:R-:W-:Y:S02]  /*0510*/  UIADD3 UR4, -UR5, URZ, URZ ;  /* 0x0000003f05047290 */ /* 0x000fe4000fffe13f */
[----:B------:R-:W-:-:S04]  /*0520*/  USHF.L.U32 UR5, UR5, 0x9, URZ ;  /* 0x0000000905057899 */ /* 0x000fc8000800063f */
[----:B------:R-:W-:Y:S01]  /*0530*/  IMAD R0, R8, UR4, R11 ;  /* 0x0000000408007c24 */ /* 0x000fe2000f8e020b */
[----:B------:R-:W-:Y:S02]  /*0540*/  UMOV UR4, 0x400 ;  /* 0x0000040000047882 */ /* 0x000fe40000000000 */
[----:B---3--:R-:W-:Y:S01]  /*0550*/  ULEA UR4, UR6, UR4, 0x18 ;  /* 0x0000000406047291 */ /* 0x008fe2000f8ec03f */
[----:B------:R-:W-:-:S04]  /*0560*/  IMAD.IADD R0, R6, 0x1, R0 ;  /* 0x0000000106007824 */ /* 0x000fc800078e0200 */
[----:B------:R-:W-:Y:S01]  /*0570*/  IMAD R18, R0, 0x40, R3 ;  /* 0x0000004000127824 */ /* 0x000fe200078e0203 */
[----:B------:R-:W-:-:S04]  /*0580*/  SHF.R.U32.HI R0, RZ, 0x6, R189 ;  /* 0x00000006ff007819 */ /* 0x000fc800000116bd */
[----:B------:R0:W-:Y:S01]  /*0590*/  STL [R1+0x6c], R18 ;  /* 0x00006c1201007387 */ /* 0x0001e20000100800 */
[----:B------:R-:W-:-:S04]  /*05a0*/  SGXT.U32 R190, R0, 0x2 ;  /* 0x0000000200be781a */ /* 0x000fc80000000000 */
[C---:B------:R-:W-:Y:S02]  /*05b0*/  LOP3.LUT R191, R190.reuse, 0x4, RZ, 0xfc, !PT ;  /* 0x00000004bebf7812 */ /* 0x040fe400078efcff */
[C---:B------:R-:W-:Y:S02]  /*05c0*/  LOP3.LUT R192, R190.reuse, 0x8, RZ, 0xfc, !PT ;  /* 0x00000008bec07812 */ /* 0x040fe400078efcff */
[C---:B------:R-:W-:Y:S02]  /*05d0*/  LOP3.LUT R193, R190.reuse, 0x10, RZ, 0xfc, !PT ;  /* 0x00000010bec17812 */ /* 0x040fe400078efcff */
[C---:B------:R-:W-:Y:S02]  /*05e0*/  LOP3.LUT R221, R190.reuse, 0x14, RZ, 0xfc, !PT ;  /* 0x00000014bedd7812 */ /* 0x040fe400078efcff */
[----:B------:R-:W-:Y:S01]  /*05f0*/  LOP3.LUT R222, R190, 0x18, RZ, 0xfc, !PT ;  /* 0x00000018bede7812 */ /* 0x000fe200078efcff */
[----:B0-----:R-:W-:Y:S06]  /*0600*/  @P0 BRA `(.L_x_0) ;  /* 0x0000000400140947 */ /* 0x001fec0003800000 */
[C---:B------:R-:W-:Y:S01]  /*0610*/  IMAD.SHL.U32 R2, R189.reuse, 0x20, RZ ;  /* 0x00000020bd027824 */ /* 0x040fe200078e00ff */
[----:B------:R-:W-:Y:S02]  /*0620*/  LOP3.LUT R0, R189, 0x80, RZ, 0xc0, !PT ;  /* 0x00000080bd007812 */ /* 0x000fe400078ec0ff */
[----:B------:R-:W-:Y:S02]  /*0630*/  CS2R R24, SRZ ;  /* 0x0000000000187805 */ /* 0x000fe4000001ff00 */
[----:B------:R-:W-:Y:S02]  /*0640*/  CS2R R26, SRZ ;  /* 0x00000000001a7805 */ /* 0x000fe4000001ff00 */
[----:B------:R-:W-:Y:S01]  /*0650*/  CS2R R28, SRZ ;  /* 0x00000000001c7805 */ /* 0x000fe2000001ff00 */
[----:B------:R0:W-:Y:S01]  /*0660*/  STL [R1+0x70], R2 ;  /* 0x0000700201007387 */ /* 0x0001e20000100800 */
[----:B------:R-:W-:Y:S02]  /*0670*/  R2UR UR7, R0 ;  /* 0x00000000000772ca */ /* 0x000fe400000e0000 */
[----:B------:R-:W-:-:S02]  /*0680*/  CS2R R30, SRZ ;  /* 0x00000000001e7805 */ /* 0x000fc4000001ff00 */
[----:B------:R-:W-:Y:S02]  /*0690*/  CS2R R32, SRZ ;  /* 0x0000000000207805 */ /* 0x000fe4000001ff00 */
[----:B------:R-:W-:Y:S02]  /*06a0*/  CS2R R34, SRZ ;  /* 0x0000000000227805 */ /* 0x000fe4000001ff00 */
[----:B------:R-:W-:Y:S02]  /*06b0*/  CS2R R36, SRZ ;  /* 0x0000000000247805 */ /* 0x000fe4000001ff00 */
[----:B------:R-:W-:Y:S02]  /*06c0*/  CS2R R38, SRZ ;  /* 0x0000000000267805 */ /* 0x000fe4000001ff00 */
[----:B------:R-:W-:Y:S02]  /*06d0*/  CS2R R40, SRZ ;  /* 0x0000000000287805 */ /* 0x000fe4000001ff00 */
        /* <DEDUP_REMOVED lines=54> */
[----:B------:R-:W-:Y:S01]  /*0a40*/  CS2R R150, SRZ ;  /* 0x0000000000967805 */ /* 0x000fe2000001ff00 */
[----:B0-----:R-:W-:Y:S06]  /*0a50*/  BRA `(.L_x_1) ;  /* 0x0000007800f47947 */ /* 0x001fec0003800000 */
.L_x_0:
[----:B------:R-:W-:Y:S02]  /*0a60*/  IABS R0, R90 ;  /* 0x0000005a00007213 */ /* 0x000fe40000000000 */
[----:B------:R-:W-:Y:S02]  /*0a70*/  CS2R R136, SRZ ;  /* 0x0000000000887805 */ /* 0x000fe4000001ff00 */
[----:B------:R-:W-:Y:S02]  /*0a80*/  IABS R2, R91 ;  /* 0x0000005b00027213 */ /* 0x000fe40000000000 */
[----:B------:R-:W-:Y:S01]  /*0a90*/  CS2R R138, SRZ ;  /* 0x00000000008a7805 */ /* 0x000fe2000001ff00 */
[----:B------:R-:W0:Y:S01]  /*0aa0*/  I2F.RP R6, R0 ;  /* 0x0000000000067306 */ /* 0x000e220000209400 */
[----:B------:R-:W-:Y:S02]  /*0ab0*/  SHF.R.U32.HI R5, RZ, 0x5, R189 ;  /* 0x00000005ff057819 */ /* 0x000fe400000116bd */
[----:B------:R-:W-:-:S02]  /*0ac0*/  CS2R R140, SRZ ;  /* 0x00000000008c7805 */ /* 0x000fc4000001ff00 */
[----:B------:R-:W-:Y:S02]  /*0ad0*/  IABS R67, R18 ;  /* 0x0000001200437213 */ /* 0x000fe40000000000 */
[----:B------:R-:W-:Y:S02]  /*0ae0*/  CS2R R142, SRZ ;  /* 0x00000000008e7805 */ /* 0x000fe4000001ff00 */
[----:B------:R-:W-:Y:S02]  /*0af0*/  R2UR UR11, R5 ;  /* 0x00000000050b72ca */ /* 0x000fe400000e0000 */
[----:B------:R-:W-:Y:S02]  /*0b00*/  CS2R R144, SRZ ;  /* 0x0000000000907805 */ /* 0x000fe4000001ff00 */
[----:B------:R-:W-:Y:S01]  /*0b10*/  ISETP.NE.AND P1, PT, R90, RZ, PT ;  /* 0x000000ff5a00720c */ /* 0x000fe20003f25270 */
[----:B------:R-:W1:Y:S01]  /*0b20*/  I2F.RP R3, R2 ;  /* 0x0000000200037306 */ /* 0x000e620000209400 */
[----:B------:R-:W-:-:S02]  /*0b30*/  CS2R R146, SRZ ;  /* 0x0000000000927805 */ /* 0x000fc4000001ff00 */
[----:B------:R-:W-:Y:S02]  /*0b40*/  CS2R R148, SRZ ;  /* 0x0000000000947805 */ /* 0x000fe4000001ff00 */
[----:B------:R-:W-:-:S03]  /*0b50*/  CS2R R150, SRZ ;  /* 0x0000000000967805 */ /* 0x000fc6000001ff00 */
[----:B0-----:R-:W0:Y:S01]  /*0b60*/  MUFU.RCP R6, R6 ;  /* 0x0000000600067308 */ /* 0x001e220000001000 */
[----:B------:R-:W-:Y:S02]  /*0b70*/  ULOP3.LUT UR12, UR5, 0x7, UR11, 0xf8, !UPT ;  /* 0x00000007050c7892 */ /* 0x000fe4000f8ef80b */
[----:B------:R-:W-:Y:S02]  /*0b80*/  UIADD3 UR6, UR5, UR11, URZ ;  /* 0x0000000b05067290 */ /* 0x000fe4000fffe03f */
[----:B------:R-:W-:-:S03]  /*0b90*/  ULOP3.LUT UR50, UR12, 0x1f0, URZ, 0xfc, !UPT ;  /* 0x000001f00c327892 */ /* 0x000fc6000f8efc3f */
[----:B-1----:R-:W1:Y:S01]  /*0ba0*/  MUFU.RCP R3, R3 ;  /* 0x0000000300037308 */ /* 0x002e620000001000 */
[----:B------:R-:W-:Y:S02]  /*0bb0*/  ULOP3.LUT UR51, UR12, 0x1e8, URZ, 0xfc, !UPT ;  /* 0x000001e80c337892 */ /* 0x000fe4000f8efc3f */
[----:B------:R-:W-:Y:S02]  /*0bc0*/  ULOP3.LUT UR52, UR12, 0x1e0, URZ, 0xfc, !UPT ;  /* 0x000001e00c347892 */ /* 0x000fe4000f8efc3f */
[----:B------:R-:W-:Y:S02]  /*0bd0*/  ULOP3.LUT UR53, UR12, 0x1d0, URZ, 0xfc, !UPT ;  /* 0x000001d00c357892 */ /* 0x000fe4000f8efc3f */
[----:B------:R-:W-:Y:S01]  /*0be0*/  ULOP3.LUT UR54, UR12, 0x1c8, URZ, 0xfc, !UPT ;  /* 0x000001c80c367892 */ /* 0x000fe2000f8efc3f */
[----:B0-----:R-:W-:Y:S01]  /*0bf0*/  VIADD R8, R6, 0xffffffe ;  /* 0x0ffffffe06087836 */ /* 0x001fe20000000000 */
[----:B------:R-:W-:Y:S01]  /*0c00*/  ULOP3.LUT UR55, UR12, 0x1c0, URZ, 0xfc, !UPT ;  /* 0x000001c00c377892 */ /* 0x000fe2000f8efc3f */
[----:B------:R-:W-:Y:S01]  /*0c10*/  IMAD.U32 R6, RZ, RZ, UR52 ;  /* 0x00000034ff067e24 */ /* 0x000fe2000f8e00ff */
[----:B------:R-:W-:Y:S01]  /*0c20*/  ULOP3.LUT UR56, UR12, 0x1b0, URZ, 0xfc, !UPT ;  /* 0x000001b00c387892 */ /* 0x000fe2000f8efc3f */
[----:B------:R0:W2:Y:S01]  /*0c30*/  F2I.FTZ.U32.TRUNC.NTZ R9, R8 ;  /* 0x0000000800097305 */ /* 0x0000a2000021f000 */
[----:B------:R-:W-:-:S02]  /*0c40*/  ULOP3.LUT UR57, UR12, 0x1a8, URZ, 0xfc, !UPT ;  /* 0x000001a80c397892 */ /* 0x000fc4000f8efc3f */
[----:B------:R-:W-:Y:S01]  /*0c50*/  IABS R27, R6 ;  /* 0x00000006001b7213 */ /* 0x000fe20000000000 */
[----:B-1----:R-:W-:Y:S01]  /*0c60*/  VIADD R4, R3, 0xffffffe ;  /* 0x0ffffffe03047836 */ /* 0x002fe20000000000 */
[----:B------:R-:W-:Y:S01]  /*0c70*/  ULOP3.LUT UR58, UR12, 0x1a0, URZ, 0xfc, !UPT ;  /* 0x000001a00c3a7892 */ /* 0x000fe2000f8efc3f */
[----:B------:R-:W-:Y:S01]  /*0c80*/  IMAD.U32 R6, RZ, RZ, UR53 ;  /* 0x00000035ff067e24 */ /* 0x000fe2000f8e00ff */
[----:B------:R-:W-:Y:S01]  /*0c90*/  ULOP3.LUT UR59, UR12, 0x190, URZ, 0xfc, !UPT ;  /* 0x000001900c3b7892 */ /* 0x000fe2000f8efc3f */
[----:B------:R1:W3:Y:S01]  /*0ca0*/  F2I.FTZ.U32.TRUNC.NTZ R5, R4 ;  /* 0x0000000400057305 */ /* 0x0002e2000021f000 */
[----:B0-----:R-:W-:Y:S01]  /*0cb0*/  IMAD.MOV.U32 R8, RZ, RZ, RZ ;  /* 0x000000ffff087224 */ /* 0x001fe200078e00ff */
[----:B------:R-:W-:Y:S01]  /*0cc0*/  ULOP3.LUT UR60, UR12, 0x188, URZ, 0xfc, !UPT ;  /* 0x000001880c3c7892 */ /* 0x000fe2000f8efc3f */
[----:B------:R-:W-:Y:S01]  /*0cd0*/  IABS R33, R6 ;  /* 0x0000000600217213 */ /* 0x000fe20000000000 */
[----:B------:R-:W-:Y:S01]  /*0ce0*/  IMAD.U32 R6, RZ, RZ, UR55 ;  /* 0x00000037ff067e24 */ /* 0x000fe2000f8e00ff */
[----:B------:R-:W-:Y:S01]  /*0cf0*/  ULOP3.LUT UR61, UR12, 0x180, URZ, 0xfc, !UPT ;  /* 0x000001800c3d7892 */ /* 0x000fe2000f8efc3f */
[----:B--2---:R-:W-:Y:S01]  /*0d00*/  IMAD.MOV R13, RZ, RZ, -R9 ;  /* 0x000000ffff0d7224 */ /* 0x004fe200078e0a09 */
[----:B------:R-:W-:Y:S01]  /*0d10*/  ULOP3.LUT UR7, UR12, 0x170, URZ, 0xfc, !UPT ;  /* 0x000001700c077892 */ /* 0x000fe2000f8efc3f */
[----:B-1----:R-:W-:Y:S01]  /*0d20*/  IMAD.U32 R4, RZ, RZ, UR50 ;  /* 0x00000032ff047e24 */ /* 0x002fe2000f8e00ff */
[----:B------:R-:W-:Y:S01]  /*0d30*/  IABS R35, R6 ;  /* 0x0000000600237213 */ /* 0x000fe20000000000 */
[----:B------:R-:W-:Y:S01]  /*0d40*/  IMAD R3, R13, R0, RZ ;  /* 0x000000000d037224 */ /* 0x000fe200078e02ff */
[----:B------:R-:W-:-:S02]  /*0d50*/  ULOP3.LUT UR13, UR12, 0x168, URZ, 0xfc, !UPT ;  /* 0x000001680c0d7892 */ /* 0x000fc4000f8efc3f */
[----:B------:R-:W-:Y:S01]  /*0d60*/  IABS R49, R4 ;  /* 0x0000000400317213 */ /* 0x000fe20000000000 */
[----:B---3--:R-:W-:Y:S01]  /*0d70*/  IMAD.MOV R11, RZ, RZ, -R5 ;  /* 0x000000ffff0b7224 */ /* 0x008fe200078e0a05 */
[----:B------:R-:W-:Y:S01]  /*0d80*/  ULOP3.LUT UR14, UR12, 0x160, URZ, 0xfc, !UPT ;  /* 0x000001600c0e7892 */ /* 0x000fe2000f8efc3f */
[----:B------:R-:W-:Y:S01]  /*0d90*/  IMAD.HI.U32 R8, R9, R3, R8 ;  /* 0x0000000309087227 */ /* 0x000fe200078e0008 */
[----:B------:R-:W-:Y:S02]  /*0da0*/  ULOP3.LUT UR15, UR12, 0x150, URZ, 0xfc, !UPT ;  /* 0x000001500c0f7892 */ /* 0x000fe4000f8efc3f */
[----:B------:R-:W-:Y:S01]  /*0db0*/  ULOP3.LUT UR16, UR12, 0x148, URZ, 0xfc, !UPT ;  /* 0x000001480c107892 */ /* 0x000fe2000f8efc3f */
[----:B------:R-:W-:Y:S01]  /*0dc0*/  IMAD R3, R11, R2, RZ ;  /* 0x000000020b037224 */ /* 0x000fe200078e02ff */
[----:B------:R-:W-:Y:S01]  /*0dd0*/  ULOP3.LUT UR17, UR12, 0x140, URZ, 0xfc, !UPT ;  /* 0x000001400c117892 */ /* 0x000fe2000f8efc3f */
[----:B------:R-:W-:Y:S01]  /*0de0*/  IMAD.MOV.U32 R4, RZ, RZ, RZ ;  /* 0x000000ffff047224 */ /* 0x000fe200078e00ff */
[----:B------:R-:W-:Y:S01]  /*0df0*/  ULOP3.LUT UR19, UR12, 0x128, URZ, 0xfc, !UPT ;  /* 0x000001280c137892 */ /* 0x000fe2000f8efc3f */
[----:B------:R-:W-:Y:S01]  /*0e00*/  IMAD.HI.U32 R8, R8, R67, RZ ;  /* 0x0000004308087227 */ /* 0x000fe200078e00ff */
[----:B------:R-:W-:-:S02]  /*0e10*/  ULOP3.LUT UR18, UR12, 0x130, URZ, 0xfc, !UPT ;  /* 0x000001300c127892 */ /* 0x000fc4000f8efc3f */
[----:B------:R-:W-:Y:S01]  /*0e20*/  ULOP3.LUT UR20, UR12, 0x120, URZ, 0xfc, !UPT ;  /* 0x000001200c147892 */ /* 0x000fe2000f8efc3f */
[----:B------:R-:W-:Y:S01]  /*0e30*/  IMAD.HI.U32 R3, R5, R3, R4 ;  /* 0x0000000305037227 */ /* 0x000fe200078e0004 */
[----:B------:R-:W-:Y:S02]  /*0e40*/  ULOP3.LUT UR21, UR12, 0x110, URZ, 0xfc, !UPT ;  /* 0x000001100c157892 */ /* 0x000fe4000f8efc3f */
[----:B------:R-:W-:Y:S01]  /*0e50*/  ULOP3.LUT UR22, UR12, 0x108, URZ, 0xfc, !UPT ;  /* 0x000001080c167892 */ /* 0x000fe2000f8efc3f */
[----:B------:R-:W-:Y:S01]  /*0e60*/  IMAD.U32 R4, RZ, RZ, UR51 ;  /* 0x00000033ff047e24 */ /* 0x000fe2000f8e00ff */
[----:B------:R-:W-:Y:S01]  /*0e70*/  ULOP3.LUT UR23, UR12, 0x100, URZ, 0xfc, !UPT ;  /* 0x000001000c177892 */ /* 0x000fe2000f8efc3f */
[----:B------:R-:W-:Y:S01]  /*0e80*/  IMAD.MOV R8, RZ, RZ, -R8 ;  /* 0x000000ffff087224 */ /* 0x000fe200078e0a08 */
[----:B------:R-:W-:Y:S01]  /*0e90*/  ULOP3.LUT UR24, UR12, 0xf0, URZ, 0xfc, !UPT ;  /* 0x000000f00c187892 */ /* 0x000fe2000f8efc3f */
[----:B------:R-:W-:Y:S01]  /*0ea0*/  IMAD.U32 R9, RZ, RZ, UR61 ;  /* 0x0000003dff097e24 */ /* 0x000fe2000f8e00ff */
[----:B------:R-:W-:Y:S01]  /*0eb0*/  IABS R25, R4 ;  /* 0x0000000400197213 */ /* 0x000fe20000000000 */
[----:B------:R-:W-:Y:S01]  /*0ec0*/  IMAD.HI.U32 R4, R3, R49, RZ ;  /* 0x0000003103047227 */ /* 0x000fe200078e00ff */
[----:B------:R-:W-:-:S02]  /*0ed0*/  ULOP3.LUT UR25, UR12, 0xe8, URZ, 0xfc, !UPT ;  /* 0x000000e80c197892 */ /* 0x000fc4000f8efc3f */
[----:B------:R-:W-:Y:S01]  /*0ee0*/  IABS R16, R9 ;  /* 0x0000000900107213 */ /* 0x000fe20000000000 */
[----:B------:R-:W-:Y:S01]  /*0ef0*/  IMAD.MOV R5, RZ, RZ, -R4 ;  /* 0x000000ffff057224 */ /* 0x000fe200078e0a04 */
[----:B------:R-:W-:Y:S01]  /*0f00*/  ULOP3.LUT UR26, UR12, 0xe0, URZ, 0xfc, !UPT ;  /* 0x000000e00c1a7892 */ /* 0x000fe2000f8efc3f */
[C---:B------:R-:W-:Y:S01]  /*0f10*/  IMAD.HI.U32 R4, R3.reuse, R25, RZ ;  /* 0x0000001903047227 */ /* 0x040fe200078e00ff */
[----:B------:R-:W-:Y:S02]  /*0f20*/  ULOP3.LUT UR27, UR12, 0xd0, URZ, 0xfc, !UPT ;  /* 0x000000d00c1b7892 */ /* 0x000fe4000f8efc3f */
[----:B------:R-:W-:Y:S01]  /*0f30*/  ULOP3.LUT UR28, UR12, 0xc8, URZ, 0xfc, !UPT ;  /* 0x000000c80c1c7892 */ /* 0x000fe2000f8efc3f */
[----:B------:R-:W-:Y:S01]  /*0f40*/  IMAD R67, R0, R8, R67 ;  /* 0x0000000800437224 */ /* 0x000fe200078e0243 */
[----:B------:R-:W-:Y:S01]  /*0f50*/  ULOP3.LUT UR29, UR12, 0xc0, URZ, 0xfc, !UPT ;  /* 0x000000c00c1d7892 */ /* 0x000fe2000f8efc3f */
[----:B------:R-:W-:Y:S01]  /*0f60*/  IMAD R49, R2, R5, R49 ;  /* 0x0000000502317224 */ /* 0x000fe200078e0231 */
[----:B------:R-:W-:Y:S01]  /*0f70*/  ULOP3.LUT UR30, UR12, 0xb0, URZ, 0xfc, !UPT ;  /* 0x000000b00c1e7892 */ /* 0x000fe2000f8efc3f */
[----:B------:R-:W-:Y:S01]  /*0f80*/  IMAD.MOV R5, RZ, RZ, -R4 ;  /* 0x000000ffff057224 */ /* 0x000fe200078e0a04 */
[----:B------:R-:W-:Y:S01]  /*0f90*/  ISETP.GT.U32.AND P0, PT, R0, R67, PT ;  /* 0x000000430000720c */ /* 0x000fe20003f04070 */
[----:B------:R-:W-:Y:S01]  /*0fa0*/  IMAD.U32 R8, RZ, RZ, UR54 ;  /* 0x00000036ff087e24 */ /* 0x000fe2000f8e00ff */
[----:B------:R-:W-:Y:S01]  /*0fb0*/  ISETP.GT.U32.AND P2, PT, R2, R49, PT ;  /* 0x000000310200720c */ /* 0x000fe20003f44070 */
[----:B------:R-:W-:Y:S01]  /*0fc0*/  IMAD.HI.U32 R4, R3, R27, RZ ;  /* 0x0000001b03047227 */ /* 0x000fe200078e00ff */
[----:B------:R-:W-:-:S02]  /*0fd0*/  ULOP3.LUT UR31, UR12, 0xa8, URZ, 0xfc, !UPT ;  /* 0x000000a80c1f7892 */ /* 0x000fc4000f8efc3f */
[----:B------:R-:W-:Y:S01]  /*0fe0*/  IABS R37, R8 ;  /* 0x0000000800257213 */ /* 0x000fe20000000000 */
[C---:B------:R-:W-:Y:S01]  /*0ff0*/  IMAD R25, R2.reuse, R5, R25 ;  /* 0x0000000502197224 */ /* 0x040fe200078e0219 */
[----:B------:R-:W-:Y:S01]  /*1000*/  ULOP3.LUT UR32, UR12, 0xa0, URZ, 0xfc, !UPT ;  /* 0x000000a00c207892 */ /* 0x000fe2000f8efc3f */
[----:B------:R-:W-:Y:S01]  /*1010*/  IMAD.MOV R5, RZ, RZ, -R4 ;  /* 0x000000ffff057224 */ /* 0x000fe200078e0a04 */
[----:B------:R-:W-:Y:S01]  /*1020*/  ULOP3.LUT UR33, UR12, 0x90, URZ, 0xfc, !UPT ;  /* 0x000000900c217892 */ /* 0x000fe2000f8efc3f */
[----:B------:R-:W-:Y:S01]  /*1030*/  IMAD.U32 R8, RZ, RZ, UR56 ;  /* 0x00000038ff087e24 */ /* 0x000fe2000f8e00ff */
[C---:B------:R-:W-:Y:S01]  /*1040*/  ISETP.GT.U32.AND P3, PT, R2.reuse, R25, PT ;  /* 0x000000190200720c */ /* 0x040fe20003f64070 */
[C---:B------:R-:W-:Y:S01]  /*1050*/  IMAD.HI.U32 R4, R3.reuse, R33, RZ ;  /* 0x0000002103047227 */ /* 0x040fe200078e00ff */
[----:B------:R-:W-:Y:S02]  /*1060*/  ULOP3.LUT UR34, UR12, 0x88, URZ, 0xfc, !UPT ;  /* 0x000000880c227892 */ /* 0x000fe4000f8efc3f */
[----:B------:R-:W-:Y:S01]  /*1070*/  IABS R23, R8 ;  /* 0x0000000800177213 */ /* 0x000fe20000000000 */
[C---:B------:R-:W-:Y:S01]  /*1080*/  IMAD R27, R2.reuse, R5, R27 ;  /* 0x00000005021b7224 */ /* 0x040fe200078e021b */
[----:B------:R-:W-:Y:S01]  /*1090*/  ULOP3.LUT UR35, UR12, 0x80, URZ, 0xfc, !UPT ;  /* 0x000000800c237892 */ /* 0x000fe2000f8efc3f */
[----:B------:R-:W-:Y:S01]  /*10a0*/  IMAD.MOV R6, RZ, RZ, -R4 ;  /* 0x000000ffff067224 */ /* 0x000fe200078e0a04 */
[----:B------:R-:W-:Y:S01]  /*10b0*/  ULOP3.LUT UR37, UR12, 0x68, URZ, 0xfc, !UPT ;  /* 0x000000680c257892 */ /* 0x000fe2000f8efc3f */
[----:B------:R-:W-:Y:S01]  /*10c0*/  IMAD.HI.U32 R5, R3, R37, RZ ;  /* 0x0000002503057227 */ /* 0x000fe200078e00ff */
[----:B------:R-:W-:Y:S01]  /*10d0*/  ISETP.GT.U32.AND P4, PT, R2, R27, PT ;  /* 0x0000001b0200720c */ /* 0x000fe20003f84070 */
[----:B------:R-:W-:-:S02]  /*10e0*/  ULOP3.LUT UR36, UR12, 0x70, URZ, 0xfc, !UPT ;  /* 0x000000700c247892 */ /* 0x000fc4000f8efc3f */
[C---:B------:R-:W-:Y:S01]  /*10f0*/  IMAD.HI.U32 R4, R3.reuse, R35, RZ ;  /* 0x0000002303047227 */ /* 0x040fe200078e00ff */
[----:B------:R-:W-:Y:S02]  /*1100*/  ULOP3.LUT UR38, UR12, 0x60, URZ, 0xfc, !UPT ;  /* 0x000000600c267892 */ /* 0x000fe4000f8efc3f */
[----:B------:R-:W-:Y:S01]  /*1110*/  ULOP3.LUT UR39, UR12, 0x50, URZ, 0xfc, !UPT ;  /* 0x000000500c277892 */ /* 0x000fe2000f8efc3f */
[C---:B------:R-:W-:Y:S01]  /*1120*/  IMAD R33, R2.reuse, R6, R33 ;  /* 0x0000000602217224 */ /* 0x040fe200078e0221 */
[----:B------:R-:W-:Y:S01]  /*1130*/  ULOP3.LUT UR40, UR12, 0x48, URZ, 0xfc, !UPT ;  /* 0x000000480c287892 */ /* 0x000fe2000f8efc3f */
[----:B------:R-:W-:Y:S01]  /*1140*/  IMAD.MOV R8, RZ, RZ, -R5 ;  /* 0x000000ffff087224 */ /* 0x000fe200078e0a05 */
[----:B------:R-:W-:Y:S01]  /*1150*/  ULOP3.LUT UR41, UR12, 0x40, URZ, 0xfc, !UPT ;  /* 0x000000400c297892 */ /* 0x000fe2000f8efc3f */
[----:B------:R-:W-:Y:S01]  /*1160*/  IMAD.U32 R6, RZ, RZ, UR57 ;  /* 0x00000039ff067e24 */ /* 0x000fe2000f8e00ff */
[----:B------:R-:W-:Y:S01]  /*1170*/  ISETP.GT.U32.AND P5, PT, R2, R33, PT ;  /* 0x000000210200720c */ /* 0x000fe20003fa4070 */
[----:B------:R-:W-:Y:S01]  /*1180*/  IMAD.HI.U32 R5, R3, R23, RZ ;  /* 0x0000001703057227 */ /* 0x000fe200078e00ff */
[----:B------:R-:W-:-:S02]  /*1190*/  ULOP3.LUT UR42, UR12, 0x30, URZ, 0xfc, !UPT ;  /* 0x000000300c2a7892 */ /* 0x000fc4000f8efc3f */
[----:B------:R-:W-:Y:S01]  /*11a0*/  IABS R6, R6 ;  /* 0x0000000600067213 */ /* 0x000fe20000000000 */
[----:B------:R-:W-:Y:S01]  /*11b0*/  IMAD.MOV R4, RZ, RZ, -R4 ;  /* 0x000000ffff047224 */ /* 0x000fe200078e0a04 */
[----:B------:R-:W-:Y:S01]  /*11c0*/  ULOP3.LUT UR44, UR12, 0x20, URZ, 0xfc, !UPT ;  /* 0x000000200c2c7892 */ /* 0x000fe2000f8efc3f */
[----:B------:R-:W-:Y:S01]  /*11d0*/  IMAD.MOV R5, RZ, RZ, -R5 ;  /* 0x000000ffff057224 */ /* 0x000fe200078e0a05 */
[----:B------:R-:W-:Y:S01]  /*11e0*/  ULOP3.LUT UR46, UR12, 0x8, URZ, 0xfc, !UPT ;  /* 0x000000080c2e7892 */ /* 0x000fe2000f8efc3f */
[C---:B------:R-:W-:Y:S01]  /*11f0*/  IMAD R35, R2.reuse, R4, R35 ;  /* 0x0000000402237224 */ /* 0x040fe200078e0223 */
[----:B------:R-:W-:Y:S01]  /*1200*/  ULOP3.LUT UR43, UR12, 0x28, URZ, 0xfc, !UPT ;  /* 0x000000280c2b7892 */ /* 0x000fe2000f8efc3f */
[----:B------:R-:W-:Y:S01]  /*1210*/  IMAD.U32 R4, RZ, RZ, UR58 ;  /* 0x0000003aff047e24 */ /* 0x000fe2000f8e00ff */
[----:B------:R-:W-:Y:S01]  /*1220*/  ULOP3.LUT UR45, UR12, 0x10, URZ, 0xfc, !UPT ;  /* 0x000000100c2d7892 */ /* 0x000fe2000f8efc3f */
[C---:B------:R-:W-:Y:S01]  /*1230*/  IMAD R23, R2.reuse, R5, R23 ;  /* 0x0000000502177224 */ /* 0x040fe200078e0217 */
[----:B------:R-:W-:Y:S01]  /*1240*/  UIADD3 UR47, UR6, 0x1f8, URZ ;  /* 0x000001f8062f7890 */ /* 0x000fe2000fffe03f */
[----:B------:R-:W-:Y:S01]  /*1250*/  IMAD.MOV.U32 R5, RZ, RZ, R6 ;  /* 0x000000ffff057224 */ /* 0x000fe200078e0006 */
[----:B------:R-:W-:Y:S01]  /*1260*/  IABS R10, R4 ;  /* 0x00000004000a7213 */ /* 0x000fe20000000000 */
[----:B------:R-:W-:Y:S01]  /*1270*/  @!P0 IMAD.IADD R67, R67, 0x1, -R0 ;  /* 0x0000000143438824 */ /* 0x000fe200078e0a00 */
[----:B------:R-:W-:Y:S01]  /*1280*/  UIADD3 UR48, UR6, 0x1d8, URZ ;  /* 0x000001d806307890 */ /* 0x000fe2000fffe03f */
[----:B------:R-:W-:Y:S01]  /*1290*/  IMAD.U32 R6, RZ, RZ, UR59 ;  /* 0x0000003bff067e24 */ /* 0x000fe2000f8e00ff */
[----:B------:R-:W-:Y:S01]  /*12a0*/  UIADD3 UR49, UR6, 0x1b8, URZ ;  /* 0x000001b806317890 */ /* 0x000fe2000fffe03f */
[----:B------:R-:W-:Y:S01]  /*12b0*/  IMAD R37, R2, R8, R37 ;  /* 0x0000000802257224 */ /* 0x000fe200078e0225 */
[----:B------:R-:W-:Y:S01]  /*12c0*/  ISETP.GT.U32.AND P0, PT, R0, R67, PT ;  /* 0x000000430000720c */ /* 0x000fe20003f04070 */
[----:B------:R-:W-:Y:S01]  /*12d0*/  IMAD.U32 R8, RZ, RZ, UR60 ;  /* 0x0000003cff087e24 */ /* 0x000fe2000f8e00ff */
[----:B------:R-:W-:Y:S01]  /*12e0*/  IABS R12, R6 ;  /* 0x00000006000c7213 */ /* 0x000fe20000000000 */
[----:B------:R-:W-:-:S03]  /*12f0*/  IMAD.HI.U32 R4, R3, R5, RZ ;  /* 0x0000000503047227 */ /* 0x000fc600078e00ff */
[----:B------:R-:W-:Y:S01]  /*1300*/  IABS R14, R8 ;  /* 0x00000008000e7213 */ /* 0x000fe20000000000 */
[----:B------:R-:W-:Y:S02]  /*1310*/  IMAD.MOV R6, RZ, RZ, -R4 ;  /* 0x000000ffff067224 */ /* 0x000fe400078e0a04 */
[----:B------:R-:W-:-:S04]  /*1320*/  IMAD.HI.U32 R4, R3, R10, RZ ;  /* 0x0000000a03047227 */ /* 0x000fc800078e00ff */
[----:B------:R-:W-:Y:S02]  /*1330*/  IMAD R5, R2, R6, R5 ;  /* 0x0000000602057224 */ /* 0x000fe400078e0205 */
[----:B------:R-:W-:-:S04]  /*1340*/  IMAD.HI.U32 R6, R3, R12, RZ ;  /* 0x0000000c03067227 */ /* 0x000fc800078e00ff */
[----:B------:R-:W-:-:S04]  /*1350*/  IMAD.HI.U32 R8, R3, R14, RZ ;  /* 0x0000000e03087227 */ /* 0x000fc800078e00ff */
[----:B------:R-:W-:-:S04]  /*1360*/  IMAD.HI.U32 R9, R3, R16, RZ ;  /* 0x0000001003097227 */ /* 0x000fc800078e00ff */
[----:B------:R-:W-:Y:S02]  /*1370*/  IMAD.MOV R11, RZ, RZ, -R4 ;  /* 0x000000ffff0b7224 */ /* 0x000fe400078e0a04 */
[----:B------:R-:W-:Y:S02]  /*1380*/  IMAD.MOV R13, RZ, RZ, -R6 ;  /* 0x000000ffff0d7224 */ /* 0x000fe400078e0a06 */
[----:B------:R-:W-:Y:S02]  /*1390*/  IMAD.MOV R15, RZ, RZ, -R8 ;  /* 0x000000ffff0f7224 */ /* 0x000fe400078e0a08 */
[----:B------:R-:W-:Y:S01]  /*13a0*/  @!P0 IMAD.IADD R67, R67, 0x1, -R0 ;  /* 0x0000000143438824 */ /* 0x000fe200078e0a00 */
[----:B------:R-:W-:Y:S01]  /*13b0*/  ISETP.GE.AND P0, PT, R18, RZ, PT ;  /* 0x000000ff1200720c */ /* 0x000fe20003f06270 */
[----:B------:R-:W-:Y:S02]  /*13c0*/  IMAD.MOV R17, RZ, RZ, -R9 ;  /* 0x000000ffff117224 */ /* 0x000fe400078e0a09 */
[----:B------:R-:W-:-:S02]  /*13d0*/  IMAD.U32 R4, RZ, RZ, UR7 ;  /* 0x00000007ff047e24 */ /* 0x000fc4000f8e00ff */
[----:B------:R-:W-:Y:S02]  /*13e0*/  IMAD.U32 R6, RZ, RZ, UR13 ;  /* 0x0000000dff067e24 */ /* 0x000fe4000f8e00ff */
[----:B------:R-:W-:Y:S02]  /*13f0*/  @!P2 IMAD.IADD R49, R49, 0x1, -R2 ;  /* 0x000000013131a824 */ /* 0x000fe400078e0a02 */
[C---:B------:R-:W-:Y:S01]  /*1400*/  IMAD R9, R2.reuse, R11, R10 ;  /* 0x0000000b02097224 */ /* 0x040fe200078e020a */
[----:B------:R-:W-:Y:S01]  /*1410*/  IABS R19, R6 ;  /* 0x0000000600137213 */ /* 0x000fe20000000000 */
[C---:B------:R-:W-:Y:S01]  /*1420*/  IMAD R11, R2.reuse, R13, R12 ;  /* 0x0000000d020b7224 */ /* 0x040fe200078e020c */
[C---:B------:R-:W-:Y:S01]  /*1430*/  ISETP.GT.U32.AND P2, PT, R2.reuse, R49, PT ;  /* 0x000000310200720c */ /* 0x040fe20003f44070 */
[C---:B------:R-:W-:Y:S02]  /*1440*/  IMAD R13, R2.reuse, R15, R14 ;  /* 0x0000000f020d7224 */ /* 0x040fe400078e020e */
[----:B------:R-:W-:Y:S01]  /*1450*/  IMAD R15, R2, R17, R16 ;  /* 0x00000011020f7224 */ /* 0x000fe200078e0210 */
[----:B------:R-:W-:Y:S01]  /*1460*/  IABS R17, R4 ;  /* 0x0000000400117213 */ /* 0x000fe20000000000 */
[----:B------:R-:W-:-:S02]  /*1470*/  IMAD.U32 R4, RZ, RZ, UR14 ;  /* 0x0000000eff047e24 */ /* 0x000fc4000f8e00ff */
[----:B------:R-:W-:Y:S02]  /*1480*/  IMAD.U32 R8, RZ, RZ, UR15 ;  /* 0x0000000fff087e24 */ /* 0x000fe4000f8e00ff */
[----:B------:R-:W-:Y:S01]  /*1490*/  IMAD.MOV.U32 R0, RZ, RZ, R67 ;  /* 0x000000ffff007224 */ /* 0x000fe200078e0043 */
[----:B------:R-:W-:Y:S01]  /*14a0*/  IABS R21, R4 ;  /* 0x0000000400157213 */ /* 0x000fe20000000000 */
[----:B------:R-:W-:Y:S01]  /*14b0*/  IMAD.HI.U32 R6, R3, R19, RZ ;  /* 0x0000001303067227 */ /* 0x000fe200078e00ff */
[----:B------:R-:W-:-:S03]  /*14c0*/  IABS R29, R8 ;  /* 0x00000008001d7213 */ /* 0x000fc60000000000 */
[--C-:B------:R-:W-:Y:S02]  /*14d0*/  @!P3 IMAD.IADD R25, R25, 0x1, -R2.reuse ;  /* 0x000000011919b824 */ /* 0x100fe400078e0a02 */
[----:B------:R-:W-:Y:S02]  /*14e0*/  @!P4 IMAD.IADD R27, R27, 0x1, -R2 ;  /* 0x000000011b1bc824 */ /* 0x000fe400078e0a02 */
[C---:B------:R-:W-:Y:S01]  /*14f0*/  IMAD.HI.U32 R4, R3.reuse, R17, RZ ;  /* 0x0000001103047227 */ /* 0x040fe200078e00ff */
[C---:B------:R-:W-:Y:S02]  /*1500*/  ISETP.GT.U32.AND P3, PT, R2.reuse, R25, PT ;  /* 0x000000190200720c */ /* 0x040fe40003f64070 */
[C---:B------:R-:W-:Y:S01]  /*1510*/  ISETP.GT.U32.AND P4, PT, R2.reuse, R27, PT ;  /* 0x0000001b0200720c */ /* 0x040fe20003f84070 */
[----:B------:R-:W-:Y:S02]  /*1520*/  IMAD.U32 R10, RZ, RZ, UR16 ;  /* 0x00000010ff0a7e24 */ /* 0x000fe4000f8e00ff */
[----:B------:R-:W-:Y:S01]  /*1530*/  @!P0 IMAD.MOV R0, RZ, RZ, -R0 ;  /* 0x000000ffff008224 */ /* 0x000fe200078e0a00 */
[----:B------:R-:W-:Y:S01]  /*1540*/  @!P1 LOP3.LUT R0, RZ, R90, RZ, 0x33, !PT ;  /* 0x0000005aff009212 */ /* 0x000fe200078e33ff */
[----:B------:R-:W-:Y:S01]  /*1550*/  IMAD.MOV R6, RZ, RZ, -R6 ;  /* 0x000000ffff067224 */ /* 0x000fe200078e0a06 */
[C---:B------:R-:W-:Y:S01]  /*1560*/  ISETP.GT.U32.AND P0, PT, R2.reuse, R37, PT ;  /* 0x000000250200720c */ /* 0x040fe20003f04070 */
[----:B------:R-:W-:Y:S01]  /*1570*/  IMAD.MOV R8, RZ, RZ, -R4 ;  /* 0x000000ffff087224 */ /* 0x000fe200078e0a04 */
[----:B------:R-:W-:Y:S01]  /*1580*/  ISETP.GT.U32.AND P1, PT, R2, R35, PT ;  /* 0x000000230200720c */ /* 0x000fe20003f24070 */
[----:B------:R-:W-:Y:S01]  /*1590*/  IMAD.HI.U32 R4, R3, R21, RZ ;  /* 0x0000001503047227 */ /* 0x000fe200078e00ff */
[----:B------:R-:W-:-:S03]  /*15a0*/  IABS R31, R10 ;  /* 0x0000000a001f7213 */ /* 0x000fc60000000000 */
[C---:B------:R-:W-:Y:S02]  /*15b0*/  IMAD R19, R2.reuse, R6, R19 ;  /* 0x0000000602137224 */ /* 0x040fe400078e0213 */
[----:B------:R-:W-:Y:S01]  /*15c0*/  @!P2 IMAD.IADD R49, R49, 0x1, -R2 ;  /* 0x000000013131a824 */ /* 0x000fe200078e0a02 */
[----:B------:R-:W-:Y:S01]  /*15d0*/  ISETP.GT.U32.AND P2, PT, R2, R5, PT ;  /* 0x000000050200720c */ /* 0x000fe20003f44070 */
[----:B------:R-:W-:-:S04]  /*15e0*/  IMAD.HI.U32 R6, R3, R29, RZ ;  /* 0x0000001d03067227 */ /* 0x000fc800078e00ff */
[C---:B------:R-:W-:Y:S02]  /*15f0*/  IMAD R17, R2.reuse, R8, R17 ;  /* 0x0000000802117224 */ /* 0x040fe400078e0211 */
[----:B------:R-:W-:Y:S01]  /*1600*/  @!P5 IMAD.IADD R33, R33, 0x1, -R2 ;  /* 0x000000012121d824 */ /* 0x000fe200078e0a02 */
[C---:B------:R-:W-:Y:S01]  /*1610*/  ISETP.GT.U32.AND P5, PT, R2.reuse, R23, PT ;  /* 0x000000170200720c */ /* 0x040fe20003fa4070 */
[----:B------:R-:W-:Y:S02]  /*1620*/  IMAD.MOV R8, RZ, RZ, -R4 ;  /* 0x000000ffff087224 */ /* 0x000fe400078e0a04 */
[----:B------:R-:W-:Y:S01]  /*1630*/  IMAD.U32 R10, RZ, RZ, UR17 ;  /* 0x00000011ff0a7e24 */ /* 0x000fe2000f8e00ff */
[----:B------:R-:W-:Y:S01]  /*1640*/  ISETP.GT.U32.AND P6, PT, R2, R33, PT ;  /* 0x000000210200720c */ /* 0x000fe20003fc4070 */
[----:B------:R-:W-:-:S03]  /*1650*/  IMAD.HI.U32 R4, R3, R31, RZ ;  /* 0x0000001f03047227 */ /* 0x000fc600078e00ff */
[----:B------:R-:W-:Y:S01]  /*1660*/  IABS R39, R10 ;  /* 0x0000000a00277213 */ /* 0x000fe20000000000 */
[----:B------:R-:W-:Y:S02]  /*1670*/  IMAD.MOV R6, RZ, RZ, -R6 ;  /* 0x000000ffff067224 */ /* 0x000fe400078e0a06 */
[C---:B------:R-:W-:Y:S02]  /*1680*/  IMAD R21, R2.reuse, R8, R21 ;  /* 0x0000000802157224 */ /* 0x040fe400078e0215 */
[----:B------:R-:W-:Y:S02]  /*1690*/  IMAD.MOV R4, RZ, RZ, -R4 ;  /* 0x000000ffff047224 */ /* 0x000fe400078e0a04 */
[----:B------:R-:W-:Y:S02]  /*16a0*/  IMAD R29, R2, R6, R29 ;  /* 0x00000006021d7224 */ /* 0x000fe400078e021d */
[----:B------:R-:W-:Y:S02]  /*16b0*/  IMAD.U32 R8, RZ, RZ, UR19 ;  /* 0x00000013ff087e24 */ /* 0x000fe4000f8e00ff */
[----:B------:R-:W-:-:S02]  /*16c0*/  IMAD.U32 R6, RZ, RZ, UR18 ;  /* 0x00000012ff067e24 */ /* 0x000fc4000f8e00ff */
[--C-:B------:R-:W-:Y:S01]  /*16d0*/  @!P3 IMAD.IADD R25, R25, 0x1, -R2.reuse ;  /* 0x000000011919b824 */ /* 0x100fe200078e0a02 */
[C---:B------:R-:W-:Y:S01]  /*16e0*/  ISETP.GT.U32.AND P3, PT, R2.reuse, R9, PT ;  /* 0x000000090200720c */ /* 0x040fe20003f64070 */
[--C-:B------:R-:W-:Y:S01]  /*16f0*/  @!P4 IMAD.IADD R27, R27, 0x1, -R2.reuse ;  /* 0x000000011b1bc824 */ /* 0x100fe200078e0a02 */
[C---:B------:R-:W-:Y:S01]  /*1700*/  ISETP.GT.U32.AND P4, PT, R2.reuse, R11, PT ;  /* 0x0000000b0200720c */ /* 0x040fe20003f84070 */
[--C-:B------:R-:W-:Y:S01]  /*1710*/  @!P0 IMAD.IADD R37, R37, 0x1, -R2.reuse ;  /* 0x0000000125258824 */ /* 0x100fe200078e0a02 */
[C---:B------:R-:W-:Y:S01]  /*1720*/  ISETP.GT.U32.AND P0, PT, R2.reuse, R15, PT ;  /* 0x0000000f0200720c */ /* 0x040fe20003f04070 */
[----:B------:R-:W-:Y:S01]  /*1730*/  @!P1 IMAD.IADD R35, R35, 0x1, -R2 ;  /* 0x0000000123239824 */ /* 0x000fe200078e0a02 */
[C---:B------:R-:W-:Y:S01]  /*1740*/  ISETP.GT.U32.AND P1, PT, R2.reuse, R17, PT ;  /* 0x000000110200720c */ /* 0x040fe20003f24070 */
[----:B------:R-:W-:Y:S01]  /*1750*/  IMAD R31, R2, R4, R31 ;  /* 0x00000004021f7224 */ /* 0x000fe200078e021f */
[----:B------:R-:W-:Y:S01]  /*1760*/  IABS R43, R8 ;  /* 0x00000008002b7213 */ /* 0x000fe20000000000 */
[----:B------:R-:W-:Y:S01]  /*1770*/  IMAD.HI.U32 R4, R3, R39, RZ ;  /* 0x0000002703047227 */ /* 0x000fe200078e00ff */
[----:B------:R-:W-:-:S03]  /*1780*/  IABS R41, R6 ;  /* 0x0000000600297213 */ /* 0x000fc60000000000 */
[----:B------:R-:W-:Y:S01]  /*1790*/  @!P2 IMAD.IADD R5, R5, 0x1, -R2 ;  /* 0x000000010505a824 */ /* 0x000fe200078e0a02 */
[----:B------:R-:W-:Y:S01]  /*17a0*/  ISETP.GT.U32.AND P2, PT, R2, R21, PT ;  /* 0x000000150200720c */ /* 0x000fe20003f44070 */
[----:B------:R-:W-:Y:S02]  /*17b0*/  IMAD.U32 R8, RZ, RZ, UR20 ;  /* 0x00000014ff087e24 */ /* 0x000fe4000f8e00ff */
[----:B------:R-:W-:Y:S02]  /*17c0*/  IMAD.MOV R6, RZ, RZ, -R4 ;  /* 0x000000ffff067224 */ /* 0x000fe400078e0a04 */
[----:B------:R-:W-:Y:S01]  /*17d0*/  IMAD.HI.U32 R4, R3, R41, RZ ;  /* 0x0000002903047227 */ /* 0x000fe200078e00ff */
[----:B------:R-:W-:-:S03]  /*17e0*/  IABS R45, R8 ;  /* 0x00000008002d7213 */ /* 0x000fc60000000000 */
[--C-:B------:R-:W-:Y:S01]  /*17f0*/  @!P6 IMAD.IADD R33, R33, 0x1, -R2.reuse ;  /* 0x000000012121e824 */ /* 0x100fe200078e0a02 */
[C---:B------:R-:W-:Y:S01]  /*1800*/  ISETP.GT.U32.AND P6, PT, R2.reuse, R13, PT ;  /* 0x0000000d0200720c */ /* 0x040fe20003fc4070 */
[----:B------:R-:W-:Y:S01]  /*1810*/  @!P5 IMAD.IADD R23, R23, 0x1, -R2 ;  /* 0x000000011717d824 */ /* 0x000fe200078e0a02 */
[C---:B------:R-:W-:Y:S01]  /*1820*/  ISETP.GT.U32.AND P5, PT, R2.reuse, R19, PT ;  /* 0x000000130200720c */ /* 0x040fe20003fa4070 */
[----:B------:R-:W-:Y:S02]  /*1830*/  IMAD.U32 R10, RZ, RZ, UR21 ;  /* 0x00000015ff0a7e24 */ /* 0x000fe4000f8e00ff */
[----:B------:R-:W-:Y:S02]  /*1840*/  IMAD R39, R2, R6, R39 ;  /* 0x0000000602277224 */ /* 0x000fe400078e0227 */
[----:B------:R-:W-:Y:S01]  /*1850*/  IMAD.HI.U32 R6, R3, R43, RZ ;  /* 0x0000002b03067227 */ /* 0x000fe200078e00ff */
[----:B------:R-:W-:-:S03]  /*1860*/  IABS R47, R10 ;  /* 0x0000000a002f7213 */ /* 0x000fc60000000000 */
[----:B------:R-:W-:Y:S02]  /*1870*/  IMAD.MOV R8, RZ, RZ, -R4 ;  /* 0x000000ffff087224 */ /* 0x000fe400078e0a04 */
[--C-:B------:R-:W-:Y:S01]  /*1880*/  @!P3 IMAD.IADD R9, R9, 0x1, -R2.reuse ;  /* 0x000000010909b824 */ /* 0x100fe200078e0a02 */
[C---:B------:R-:W-:Y:S01]  /*1890*/  ISETP.GT.U32.AND P3, PT, R2.reuse, R29, PT ;  /* 0x0000001d0200720c */ /* 0x040fe20003f64070 */
[--C-:B------:R-:W-:Y:S01]  /*18a0*/  @!P4 IMAD.IADD R11, R11, 0x1, -R2.reuse ;  /* 0x000000010b0bc824 */ /* 0x100fe200078e0a02 */
[C---:B------:R-:W-:Y:S01]  /*18b0*/  ISETP.GT.U32.AND P4, PT, R2.reuse, R31, PT ;  /* 0x0000001f0200720c */ /* 0x040fe20003f84070 */
[--C-:B------:R-:W-:Y:S01]  /*18c0*/  @!P0 IMAD.IADD R15, R15, 0x1, -R2.reuse ;  /* 0x000000010f0f8824 */ /* 0x100fe200078e0a02 */
[C---:B------:R-:W-:Y:S01]  /*18d0*/  ISETP.GT.U32.AND P0, PT, R2.reuse, R35, PT ;  /* 0x000000230200720c */ /* 0x040fe20003f04070 */
[----:B------:R-:W-:Y:S01]  /*18e0*/  @!P1 IMAD.IADD R17, R17, 0x1, -R2 ;  /* 0x0000000111119824 */ /* 0x000fe200078e0a02 */
[----:B------:R-:W-:Y:S01]  /*18f0*/  ISETP.GT.U32.AND P1, PT, R2, R23, PT ;  /* 0x000000170200720c */ /* 0x000fe20003f24070 */
[----:B------:R-:W-:-:S04]  /*1900*/  IMAD.HI.U32 R4, R3, R45, RZ ;  /* 0x0000002d03047227 */ /* 0x000fc800078e00ff */
[----:B------:R-:W-:Y:S02]  /*1910*/  IMAD.MOV R6, RZ, RZ, -R6 ;  /* 0x000000ffff067224 */ /* 0x000fe400078e0a06 */
[----:B------:R-:W-:Y:S01]  /*1920*/  @!P2 IMAD.IADD R21, R21, 0x1, -R2 ;  /* 0x000000011515a824 */ /* 0x000fe200078e0a02 */
[C---:B------:R-:W-:Y:S01]  /*1930*/  ISETP.GT.U32.AND P2, PT, R2.reuse, R9, PT ;  /* 0x000000090200720c */ /* 0x040fe20003f44070 */
[C---:B------:R-:W-:Y:S02]  /*1940*/  IMAD R41, R2.reuse, R8, R41 ;  /* 0x0000000802297224 */ /* 0x040fe400078e0229 */
[----:B------:R-:W-:Y:S02]  /*1950*/  IMAD.MOV R4, RZ, RZ, -R4 ;  /* 0x000000ffff047224 */ /* 0x000fe400078e0a04 */
[----:B------:R-:W-:Y:S02]  /*1960*/  IMAD R43, R2, R6, R43 ;  /* 0x00000006022b7224 */ /* 0x000fe400078e022b */
[----:B------:R-:W-:-:S02]  /*1970*/  IMAD.U32 R8, RZ, RZ, UR22 ;  /* 0x00000016ff087e24 */ /* 0x000fc4000f8e00ff */
[----:B------:R-:W-:Y:S02]  /*1980*/  IMAD.U32 R10, RZ, RZ, UR23 ;  /* 0x00000017ff0a7e24 */ /* 0x000fe4000f8e00ff */
[----:B------:R-:W-:Y:S01]  /*1990*/  IMAD.HI.U32 R6, R3, R47, RZ ;  /* 0x0000002f03067227 */ /* 0x000fe200078e00ff */
[----:B------:R-:W-:Y:S02]  /*19a0*/  IABS R51, R8 ;  /* 0x0000000800337213 */ /* 0x000fe40000000000 */
[----:B------:R-:W-:Y:S01]  /*19b0*/  IABS R53, R10 ;  /* 0x0000000a00357213 */ /* 0x000fe20000000000 */
[C---:B------:R-:W-:Y:S02]  /*19c0*/  IMAD R45, R2.reuse, R4, R45 ;  /* 0x00000004022d7224 */ /* 0x040fe400078e022d */
[----:B------:R-:W-:Y:S02]  /*19d0*/  IMAD.U32 R4, RZ, RZ, UR24 ;  /* 0x00000018ff047e24 */ /* 0x000fe4000f8e00ff */
[--C-:B------:R-:W-:Y:S01]  /*19e0*/  @!P6 IMAD.IADD R13, R13, 0x1, -R2.reuse ;  /* 0x000000010d0de824 */ /* 0x100fe200078e0a02 */
[C---:B------:R-:W-:Y:S01]  /*19f0*/  ISETP.GT.U32.AND P6, PT, R2.reuse, R37, PT ;  /* 0x000000250200720c */ /* 0x040fe20003fc4070 */
[----:B------:R-:W-:Y:S01]  /*1a00*/  @!P5 IMAD.IADD R19, R19, 0x1, -R2 ;  /* 0x000000011313d824 */ /* 0x000fe200078e0a02 */
[----:B------:R-:W-:Y:S01]  /*1a10*/  ISETP.GT.U32.AND P5, PT, R2, R5, PT ;  /* 0x000000050200720c */ /* 0x000fe20003fa4070 */
[----:B------:R-:W-:Y:S01]  /*1a20*/  IMAD.MOV R6, RZ, RZ, -R6 ;  /* 0x000000ffff067224 */ /* 0x000fe200078e0a06 */
[----:B------:R-:W-:Y:S01]  /*1a30*/  IABS R55, R4 ;  /* 0x0000000400377213 */ /* 0x000fe20000000000 */
[----:B------:R-:W-:-:S02]  /*1a40*/  IMAD.U32 R8, RZ, RZ, UR25 ;  /* 0x00000019ff087e24 */ /* 0x000fc4000f8e00ff */
        /* <DEDUP_REMOVED lines=8> */
[----:B------:R-:W-:-:S04]  /*1ad0*/  IMAD.HI.U32 R4, R3, R51, RZ ;  /* 0x0000003303047227 */ /* 0x000fc800078e00ff */
[----:B------:R-:W-:-:S04]  /*1ae0*/  IMAD.HI.U32 R6, R3, R53, RZ ;  /* 0x0000003503067227 */ /* 0x000fc800078e00ff */
[----:B------:R-:W-:Y:S01]  /*1af0*/  @!P2 IMAD.IADD R9, R9, 0x1, -R2 ;  /* 0x000000010909a824 */ /* 0x000fe200078e0a02 */
[----:B------:R-:W-:Y:S01]  /*1b00*/  ISETP.GT.U32.AND P2, PT, R2, R21, PT ;  /* 0x000000150200720c */ /* 0x000fe20003f44070 */
[----:B------:R-:W-:Y:S02]  /*1b10*/  IMAD.MOV R8, RZ, RZ, -R4 ;  /* 0x000000ffff087224 */ /* 0x000fe400078e0a04 */
[----:B------:R-:W-:Y:S02]  /*1b20*/  IMAD.MOV R6, RZ, RZ, -R6 ;  /* 0x000000ffff067224 */ /* 0x000fe400078e0a06 */
[----:B------:R-:W-:Y:S02]  /*1b30*/  IMAD.U32 R10, RZ, RZ, UR26 ;  /* 0x0000001aff0a7e24 */ /* 0x000fe4000f8e00ff */
[----:B------:R-:W-:-:S03]  /*1b40*/  IMAD.HI.U32 R4, R3, R55, RZ ;  /* 0x0000003703047227 */ /* 0x000fc600078e00ff */
[----:B------:R-:W-:Y:S01]  /*1b50*/  IABS R59, R10 ;  /* 0x0000000a003b7213 */ /* 0x000fe20000000000 */
[C---:B------:R-:W-:Y:S02]  /*1b60*/  IMAD R53, R2.reuse, R6, R53 ;  /* 0x0000000602357224 */ /* 0x040fe400078e0235 */
[--C-:B------:R-:W-:Y:S01]  /*1b70*/  @!P3 IMAD.IADD R29, R29, 0x1, -R2.reuse ;  /* 0x000000011d1db824 */ /* 0x100fe200078e0a02 */
[C---:B------:R-:W-:Y:S01]  /*1b80*/  ISETP.GT.U32.AND P3, PT, R2.reuse, R11, PT ;  /* 0x0000000b0200720c */ /* 0x040fe20003f64070 */
[----:B------:R-:W-:Y:S01]  /*1b90*/  @!P5 IMAD.IADD R5, R5, 0x1, -R2 ;  /* 0x000000010505d824 */ /* 0x000fe200078e0a02 */
[----:B------:R-:W-:Y:S01]  /*1ba0*/  ISETP.GT.U32.AND P5, PT, R2, R31, PT ;  /* 0x0000001f0200720c */ /* 0x000fe20003fa4070 */
[----:B------:R-:W-:-:S04]  /*1bb0*/  IMAD.HI.U32 R6, R3, R57, RZ ;  /* 0x0000003903067227 */ /* 0x000fc800078e00ff */
[----:B------:R-:W-:Y:S02]  /*1bc0*/  IMAD.MOV R4, RZ, RZ, -R4 ;  /* 0x000000ffff047224 */ /* 0x000fe400078e0a04 */
[--C-:B------:R-:W-:Y:S01]  /*1bd0*/  @!P4 IMAD.IADD R13, R13, 0x1, -R2.reuse ;  /* 0x000000010d0dc824 */ /* 0x100fe200078e0a02 */
[C---:B------:R-:W-:Y:S01]  /*1be0*/  ISETP.GT.U32.AND P4, PT, R2.reuse, R39, PT ;  /* 0x000000270200720c */ /* 0x040fe20003f84070 */
[--C-:B------:R-:W-:Y:S01]  /*1bf0*/  @!P0 IMAD.IADD R15, R15, 0x1, -R2.reuse ;  /* 0x000000010f0f8824 */ /* 0x100fe200078e0a02 */
[C---:B------:R-:W-:Y:S01]  /*1c00*/  ISETP.GT.U32.AND P0, PT, R2.reuse, R41, PT ;  /* 0x000000290200720c */ /* 0x040fe20003f04070 */
[----:B------:R-:W-:Y:S01]  /*1c10*/  @!P1 IMAD.IADD R17, R17, 0x1, -R2 ;  /* 0x0000000111119824 */ /* 0x000fe200078e0a02 */
[C---:B------:R-:W-:Y:S01]  /*1c20*/  ISETP.GT.U32.AND P1, PT, R2.reuse, R43, PT ;  /* 0x0000002b0200720c */ /* 0x040fe20003f24070 */
[----:B------:R-:W-:Y:S02]  /*1c30*/  IMAD.MOV R6, RZ, RZ, -R6 ;  /* 0x000000ffff067224 */ /* 0x000fe400078e0a06 */
[----:B------:R-:W-:-:S02]  /*1c40*/  IMAD R55, R2, R4, R55 ;  /* 0x0000000402377224 */ /* 0x000fc400078e0237 */
[----:B------:R-:W-:Y:S02]  /*1c50*/  IMAD R51, R2, R8, R51 ;  /* 0x0000000802337224 */ /* 0x000fe400078e0233 */
[----:B------:R-:W-:-:S04]  /*1c60*/  IMAD.HI.U32 R4, R3, R59, RZ ;  /* 0x0000003b03047227 */ /* 0x000fc800078e00ff */
[----:B------:R-:W-:Y:S02]  /*1c70*/  IMAD.U32 R8, RZ, RZ, UR27 ;  /* 0x0000001bff087e24 */ /* 0x000fe4000f8e00ff */
[----:B------:R-:W-:Y:S01]  /*1c80*/  @!P2 IMAD.IADD R21, R21, 0x1, -R2 ;  /* 0x000000011515a824 */ /* 0x000fe200078e0a02 */
[C---:B------:R-:W-:Y:S01]  /*1c90*/  ISETP.GT.U32.AND P2, PT, R2.reuse, R47, PT ;  /* 0x0000002f0200720c */ /* 0x040fe20003f44070 */
[C---:B------:R-:W-:Y:S01]  /*1ca0*/  IMAD R57, R2.reuse, R6, R57 ;  /* 0x0000000602397224 */ /* 0x040fe200078e0239 */
[----:B------:R-:W-:Y:S01]  /*1cb0*/  IABS R61, R8 ;  /* 0x00000008003d7213 */ /* 0x000fe20000000000 */
[----:B------:R-:W-:Y:S02]  /*1cc0*/  IMAD.MOV R6, RZ, RZ, -R4 ;  /* 0x000000ffff067224 */ /* 0x000fe400078e0a04 */
[----:B------:R-:W-:Y:S02]  /*1cd0*/  IMAD.U32 R8, RZ, RZ, UR28 ;  /* 0x0000001cff087e24 */ /* 0x000fe4000f8e00ff */
[----:B------:R-:W-:-:S02]  /*1ce0*/  IMAD R59, R2, R6, R59 ;  /* 0x00000006023b7224 */ /* 0x000fc400078e023b */
[--C-:B------:R-:W-:Y:S01]  /*1cf0*/  @!P6 IMAD.IADD R37, R37, 0x1, -R2.reuse ;  /* 0x000000012525e824 */ /* 0x100fe200078e0a02 */
[C---:B------:R-:W-:Y:S01]  /*1d00*/  ISETP.GT.U32.AND P6, PT, R2.reuse, R19, PT ;  /* 0x000000130200720c */ /* 0x040fe20003fc4070 */
[--C-:B------:R-:W-:Y:S01]  /*1d10*/  @!P3 IMAD.IADD R11, R11, 0x1, -R2.reuse ;  /* 0x000000010b0bb824 */ /* 0x100fe200078e0a02 */
[C---:B------:R-:W-:Y:S01]  /*1d20*/  ISETP.GT.U32.AND P3, PT, R2.reuse, R29, PT ;  /* 0x0000001d0200720c */ /* 0x040fe20003f64070 */
[----:B------:R-:W-:Y:S01]  /*1d30*/  @!P5 IMAD.IADD R31, R31, 0x1, -R2 ;  /* 0x000000011f1fd824 */ /* 0x000fe200078e0a02 */
[----:B------:R-:W-:Y:S01]  /*1d40*/  ISETP.GT.U32.AND P5, PT, R2, R53, PT ;  /* 0x000000350200720c */ /* 0x000fe20003fa4070 */
[----:B------:R-:W-:Y:S01]  /*1d50*/  IMAD.U32 R10, RZ, RZ, UR29 ;  /* 0x0000001dff0a7e24 */ /* 0x000fe2000f8e00ff */
[----:B------:R-:W-:Y:S01]  /*1d60*/  IABS R63, R8 ;  /* 0x00000008003f7213 */ /* 0x000fe20000000000 */
[----:B------:R-:W-:-:S03]  /*1d70*/  IMAD.HI.U32 R4, R3, R61, RZ ;  /* 0x0000003d03047227 */ /* 0x000fc600078e00ff */
[----:B------:R-:W-:Y:S01]  /*1d80*/  IABS R65, R10 ;  /* 0x0000000a00417213 */ /* 0x000fe20000000000 */
[--C-:B------:R-:W-:Y:S01]  /*1d90*/  @!P4 IMAD.IADD R39, R39, 0x1, -R2.reuse ;  /* 0x000000012727c824 */ /* 0x100fe200078e0a02 */
[C---:B------:R-:W-:Y:S01]  /*1da0*/  ISETP.GT.U32.AND P4, PT, R2.reuse, R55, PT ;  /* 0x000000370200720c */ /* 0x040fe20003f84070 */
[--C-:B------:R-:W-:Y:S01]  /*1db0*/  @!P0 IMAD.IADD R41, R41, 0x1, -R2.reuse ;  /* 0x0000000129298824 */ /* 0x100fe200078e0a02 */
[C---:B------:R-:W-:Y:S01]  /*1dc0*/  ISETP.GT.U32.AND P0, PT, R2.reuse, R57, PT ;  /* 0x000000390200720c */ /* 0x040fe20003f04070 */
[----:B------:R-:W-:Y:S01]  /*1dd0*/  @!P1 IMAD.IADD R43, R43, 0x1, -R2 ;  /* 0x000000012b2b9824 */ /* 0x000fe200078e0a02 */
[C---:B------:R-:W-:Y:S01]  /*1de0*/  ISETP.GT.U32.AND P1, PT, R2.reuse, R59, PT ;  /* 0x0000003b0200720c */ /* 0x040fe20003f24070 */
[----:B------:R-:W-:Y:S02]  /*1df0*/  IMAD.MOV R6, RZ, RZ, -R4 ;  /* 0x000000ffff067224 */ /* 0x000fe400078e0a04 */
[----:B------:R-:W-:Y:S01]  /*1e00*/  @!P2 IMAD.IADD R47, R47, 0x1, -R2 ;  /* 0x000000012f2fa824 */ /* 0x000fe200078e0a02 */
[----:B------:R-:W-:Y:S01]  /*1e10*/  ISETP.GT.U32.AND P2, PT, R2, R41, PT ;  /* 0x000000290200720c */ /* 0x000fe20003f44070 */
[----:B------:R-:W-:-:S02]  /*1e20*/  IMAD.U32 R8, RZ, RZ, UR30 ;  /* 0x0000001eff087e24 */ /* 0x000fc4000f8e00ff */
[----:B------:R-:W-:-:S03]  /*1e30*/  IMAD.HI.U32 R4, R3, R63, RZ ;  /* 0x0000003f03047227 */ /* 0x000fc600078e00ff */
[----:B------:R-:W-:Y:S01]  /*1e40*/  IABS R69, R8 ;  /* 0x0000000800457213 */ /* 0x000fe20000000000 */
[----:B------:R-:W-:Y:S02]  /*1e50*/  IMAD R61, R2, R6, R61 ;  /* 0x00000006023d7224 */ /* 0x000fe400078e023d */
[----:B------:R-:W-:Y:S02]  /*1e60*/  IMAD.U32 R10, RZ, RZ, UR31 ;  /* 0x0000001fff0a7e24 */ /* 0x000fe4000f8e00ff */
[----:B------:R-:W-:Y:S02]  /*1e70*/  IMAD.MOV R6, RZ, RZ, -R4 ;  /* 0x000000ffff067224 */ /* 0x000fe400078e0a04 */
[----:B------:R-:W-:Y:S01]  /*1e80*/  IMAD.HI.U32 R4, R3, R65, RZ ;  /* 0x0000004103047227 */ /* 0x000fe200078e00ff */
[----:B------:R-:W-:-:S03]  /*1e90*/  IABS R71, R10 ;  /* 0x0000000a00477213 */ /* 0x000fc60000000000 */
[--C-:B------:R-:W-:Y:S01]  /*1ea0*/  @!P6 IMAD.IADD R19, R19, 0x1, -R2.reuse ;  /* 0x000000011313e824 */ /* 0x100fe200078e0a02 */
[C---:B------:R-:W-:Y:S01]  /*1eb0*/  ISETP.GT.U32.AND P6, PT, R2.reuse, R45, PT ;  /* 0x0000002d0200720c */ /* 0x040fe20003fc4070 */
[--C-:B------:R-:W-:Y:S01]  /*1ec0*/  @!P3 IMAD.IADD R29, R29, 0x1, -R2.reuse ;  /* 0x000000011d1db824 */ /* 0x100fe200078e0a02 */
[C---:B------:R-:W-:Y:S01]  /*1ed0*/  ISETP.GT.U32.AND P3, PT, R2.reuse, R51, PT ;  /* 0x000000330200720c */ /* 0x040fe20003f64070 */
[----:B------:R-:W-:Y:S02]  /*1ee0*/  @!P5 IMAD.IADD R53, R53, 0x1, -R2 ;  /* 0x000000013535d824 */ /* 0x000fe400078e0a02 */
[----:B------:R-:W-:Y:S02]  /*1ef0*/  IMAD.U32 R8, RZ, RZ, UR32 ;  /* 0x00000020ff087e24 */ /* 0x000fe4000f8e00ff */
[C---:B------:R-:W-:Y:S02]  /*1f00*/  IMAD R63, R2.reuse, R6, R63 ;  /* 0x00000006023f7224 */ /* 0x040fe400078e023f */
[----:B------:R-:W-:Y:S01]  /*1f10*/  IMAD.MOV R6, RZ, RZ, -R4 ;  /* 0x000000ffff067224 */ /* 0x000fe200078e0a04 */
[----:B------:R-:W-:Y:S01]  /*1f20*/  IABS R73, R8 ;  /* 0x0000000800497213 */ /* 0x000fe20000000000 */
[--C-:B------:R-:W-:Y:S01]  /*1f30*/  @!P4 IMAD.IADD R55, R55, 0x1, -R2.reuse ;  /* 0x000000013737c824 */ /* 0x100fe200078e0a02 */
[C---:B------:R-:W-:Y:S01]  /*1f40*/  ISETP.GT.U32.AND P4, PT, R2.reuse, R47, PT ;  /* 0x0000002f0200720c */ /* 0x040fe20003f84070 */
[----:B------:R-:W-:Y:S01]  /*1f50*/  @!P1 IMAD.IADD R59, R59, 0x1, -R2 ;  /* 0x000000013b3b9824 */ /* 0x000fe200078e0a02 */
[----:B------:R-:W-:Y:S01]  /*1f60*/  ISETP.GT.U32.AND P1, PT, R2, R53, PT ;  /* 0x000000350200720c */ /* 0x000fe20003f24070 */
[----:B------:R-:W-:-:S04]  /*1f70*/  IMAD.HI.U32 R4, R3, R69, RZ ;  /* 0x0000004503047227 */ /* 0x000fc800078e00ff */
[C---:B------:R-:W-:Y:S02]  /*1f80*/  IMAD R65, R2.reuse, R6, R65 ;  /* 0x0000000602417224 */ /* 0x040fe400078e0241 */
[----:B------:R-:W-:Y:S01]  /*1f90*/  @!P2 IMAD.IADD R41, R41, 0x1, -R2 ;  /* 0x000000012929a824 */ /* 0x000fe200078e0a02 */
[----:B------:R-:W-:Y:S01]  /*1fa0*/  ISETP.GT.U32.AND P2, PT, R2, R55, PT ;  /* 0x000000370200720c */ /* 0x000fe20003f44070 */
[----:B------:R-:W-:-:S04]  /*1fb0*/  IMAD.HI.U32 R6, R3, R71, RZ ;  /* 0x0000004703067227 */ /* 0x000fc800078e00ff */
[----:B------:R-:W-:Y:S02]  /*1fc0*/  IMAD.MOV R8, RZ, RZ, -R4 ;  /* 0x000000ffff087224 */ /* 0x000fe400078e0a04 */
[----:B------:R-:W-:Y:S02]  /*1fd0*/  IMAD.U32 R10, RZ, RZ, UR33 ;  /* 0x00000021ff0a7e24 */ /* 0x000fe4000f8e00ff */
[----:B------:R-:W-:-:S03]  /*1fe0*/  IMAD.HI.U32 R4, R3, R73, RZ ;  /* 0x0000004903047227 */ /* 0x000fc600078e00ff */
[----:B------:R-:W-:Y:S01]  /*1ff0*/  IABS R75, R10 ;  /* 0x0000000a004b7213 */ /* 0x000fe20000000000 */
[----:B------:R-:W-:Y:S02]  /*2000*/  IMAD.MOV R6, RZ, RZ, -R6 ;  /* 0x000000ffff067224 */ /* 0x000fe400078e0a06 */
[--C-:B------:R-:W-:Y:S01]  /*2010*/  @!P6 IMAD.IADD R45, R45, 0x1, -R2.reuse ;  /* 0x000000012d2de824 */ /* 0x100fe200078e0a02 */
[C---:B------:R-:W-:Y:S01]  /*2020*/  ISETP.GT.U32.AND P6, PT, R2.reuse, R39, PT ;  /* 0x000000270200720c */ /* 0x040fe20003fc4070 */
[----:B------:R-:W-:Y:S01]  /*2030*/  @!P3 IMAD.IADD R51, R51, 0x1, -R2 ;  /* 0x000000013333b824 */ /* 0x000fe200078e0a02 */
[C---:B------:R-:W-:Y:S01]  /*2040*/  ISETP.GT.U32.AND P3, PT, R2.reuse, R43, PT ;  /* 0x0000002b0200720c */ /* 0x040fe20003f64070 */
[----:B------:R-:W-:Y:S01]  /*2050*/  IMAD.MOV R4, RZ, RZ, -R4 ;  /* 0x000000ffff047224 */ /* 0x000fe200078e0a04 */
[C---:B------:R-:W-:Y:S01]  /*2060*/  ISETP.GT.U32.AND P5, PT, R2.reuse, R45, PT ;  /* 0x0000002d0200720c */ /* 0x040fe20003fa4070 */
[C---:B------:R-:W-:Y:S02]  /*2070*/  IMAD R71, R2.reuse, R6, R71 ;  /* 0x0000000602477224 */ /* 0x040fe400078e0247 */
[----:B------:R-:W-:-:S02]  /*2080*/  IMAD R69, R2, R8, R69 ;  /* 0x0000000802457224 */ /* 0x000fc400078e0245 */
[----:B------:R-:W-:Y:S02]  /*2090*/  IMAD.U32 R6, RZ, RZ, UR34 ;  /* 0x00000022ff067e24 */ /* 0x000fe4000f8e00ff */
[----:B------:R-:W-:Y:S01]  /*20a0*/  @!P1 IMAD.IADD R53, R53, 0x1, -R2 ;  /* 0x0000000135359824 */ /* 0x000fe200078e0a02 */
[C---:B------:R-:W-:Y:S01]  /*20b0*/  ISETP.GT.U32.AND P1, PT, R2.reuse, R65, PT ;  /* 0x000000410200720c */ /* 0x040fe20003f24070 */
[----:B------:R-:W-:Y:S01]  /*20c0*/  IMAD R73, R2, R4, R73 ;  /* 0x0000000402497224 */ /* 0x000fe200078e0249 */
[----:B------:R-:W-:Y:S01]  /*20d0*/  IABS R77, R6 ;  /* 0x00000006004d7213 */ /* 0x000fe20000000000 */
[----:B------:R-:W-:Y:S02]  /*20e0*/  IMAD.U32 R8, RZ, RZ, UR35 ;  /* 0x00000023ff087e24 */ /* 0x000fe4000f8e00ff */
[----:B------:R-:W-:-:S03]  /*20f0*/  IMAD.HI.U32 R4, R3, R75, RZ ;  /* 0x0000004b03047227 */ /* 0x000fc600078e00ff */
[----:B------:R-:W-:Y:S01]  /*2100*/  IABS R79, R8 ;  /* 0x00000008004f7213 */ /* 0x000fe20000000000 */
[----:B------:R-:W-:Y:S01]  /*2110*/  @!P2 IMAD.IADD R55, R55, 0x1, -R2 ;  /* 0x000000013737a824 */ /* 0x000fe200078e0a02 */
[C---:B------:R-:W-:Y:S01]  /*2120*/  ISETP.GT.U32.AND P2, PT, R2.reuse, R69, PT ;  /* 0x000000450200720c */ /* 0x040fe20003f44070 */
[----:B------:R-:W-:Y:S02]  /*2130*/  IMAD.MOV R6, RZ, RZ, -R4 ;  /* 0x000000ffff067224 */ /* 0x000fe400078e0a04 */
[--C-:B------:R-:W-:Y:S01]  /*2140*/  @!P0 IMAD.IADD R57, R57, 0x1, -R2.reuse ;  /* 0x0000000139398824 */ /* 0x100fe200078e0a02 */
[C---:B------:R-:W-:Y:S01]  /*2150*/  ISETP.GT.U32.AND P0, PT, R2.reuse, R51, PT ;  /* 0x000000330200720c */ /* 0x040fe20003f04070 */
[----:B------:R-:W-:Y:S02]  /*2160*/  IMAD.U32 R8, RZ, RZ, UR37 ;  /* 0x00000025ff087e24 */ /* 0x000fe4000f8e00ff */
[----:B------:R-:W-:Y:S02]  /*2170*/  IMAD.U32 R10, RZ, RZ, UR36 ;  /* 0x00000024ff0a7e24 */ /* 0x000fe4000f8e00ff */
[C---:B------:R-:W-:Y:S01]  /*2180*/  IMAD R75, R2.reuse, R6, R75 ;  /* 0x00000006024b7224 */ /* 0x040fe200078e024b */
[----:B------:R-:W-:Y:S01]  /*2190*/  IABS R83, R8 ;  /* 0x0000000800537213 */ /* 0x000fe20000000000 */
[----:B------:R-:W-:Y:S01]  /*21a0*/  @!P3 IMAD.IADD R43, R43, 0x1, -R2 ;  /* 0x000000012b2bb824 */ /* 0x000fe200078e0a02 */
[----:B------:R-:W-:Y:S01]  /*21b0*/  ISETP.GT.U32.AND P3, PT, R2, R57, PT ;  /* 0x000000390200720c */ /* 0x000fe20003f64070 */
[----:B------:R-:W-:Y:S01]  /*21c0*/  IMAD.HI.U32 R6, R3, R79, RZ ;  /* 0x0000004f03067227 */ /* 0x000fe200078e00ff */
[----:B------:R-:W-:-:S03]  /*21d0*/  IABS R81, R10 ;  /* 0x0000000a00517213 */ /* 0x000fc60000000000 */
[----:B------:R-:W-:-:S04]  /*21e0*/  IMAD.HI.U32 R4, R3, R77, RZ ;  /* 0x0000004d03047227 */ /* 0x000fc800078e00ff */
[--C-:B------:R-:W-:Y:S01]  /*21f0*/  @!P5 IMAD.IADD R45, R45, 0x1, -R2.reuse ;  /* 0x000000012d2dd824 */ /* 0x100fe200078e0a02 */
[C---:B------:R-:W-:Y:S01]  /*2200*/  ISETP.GT.U32.AND P5, PT, R2.reuse, R61, PT ;  /* 0x0000003d0200720c */ /* 0x040fe20003fa4070 */
[----:B------:R-:W-:Y:S01]  /*2210*/  @!P1 IMAD.IADD R65, R65, 0x1, -R2 ;  /* 0x0000000141419824 */ /* 0x000fe200078e0a02 */
[----:B------:R-:W-:Y:S01]  /*2220*/  ISETP.GT.U32.AND P1, PT, R2, R75, PT ;  /* 0x0000004b0200720c */ /* 0x000fe20003f24070 */
[----:B------:R-:W-:Y:S02]  /*2230*/  IMAD.MOV R10, RZ, RZ, -R6 ;  /* 0x000000ffff0a7224 */ /* 0x000fe400078e0a06 */
[----:B------:R-:W-:-:S04]  /*2240*/  IMAD.HI.U32 R6, R3, R83, RZ ;  /* 0x0000005303067227 */ /* 0x000fc800078e00ff */
[----:B------:R-:W-:Y:S02]  /*2250*/  IMAD.MOV R8, RZ, RZ, -R4 ;  /* 0x000000ffff087224 */ /* 0x000fe400078e0a04 */
[----:B------:R-:W-:Y:S02]  /*2260*/  IMAD.U32 R12, RZ, RZ, UR38 ;  /* 0x00000026ff0c7e24 */ /* 0x000fe4000f8e00ff */
[----:B------:R-:W-:Y:S01]  /*2270*/  @!P2 IMAD.IADD R69, R69, 0x1, -R2 ;  /* 0x000000014545a824 */ /* 0x000fe200078e0a02 */
[----:B------:R-:W-:Y:S01]  /*2280*/  ISETP.GT.U32.AND P2, PT, R2, R65, PT ;  /* 0x000000410200720c */ /* 0x000fe20003f44070 */
[----:B------:R-:W-:Y:S01]  /*2290*/  IMAD.HI.U32 R4, R3, R81, RZ ;  /* 0x0000005103047227 */ /* 0x000fe200078e00ff */
[----:B------:R-:W-:-:S03]  /*22a0*/  IABS R111, R12 ;  /* 0x0000000c006f7213 */ /* 0x000fc60000000000 */
[----:B------:R-:W-:Y:S02]  /*22b0*/  IMAD.MOV R6, RZ, RZ, -R6 ;  /* 0x000000ffff067224 */ /* 0x000fe400078e0a06 */
[----:B------:R-:W-:Y:S02]  /*22c0*/  IMAD.MOV R4, RZ, RZ, -R4 ;  /* 0x000000ffff047224 */ /* 0x000fe400078e0a04 */
[C---:B------:R-:W-:Y:S02]  /*22d0*/  IMAD R79, R2.reuse, R10, R79 ;  /* 0x0000000a024f7224 */ /* 0x040fe400078e024f */
[----:B------:R-:W-:Y:S01]  /*22e0*/  @!P3 IMAD.IADD R57, R57, 0x1, -R2 ;  /* 0x000000013939b824 */ /* 0x000fe200078e0a02 */
[C---:B------:R-:W-:Y:S01]  /*22f0*/  ISETP.GT.U32.AND P3, PT, R2.reuse, R71, PT ;  /* 0x000000470200720c */ /* 0x040fe20003f64070 */
[----:B------:R-:W-:Y:S02]  /*2300*/  IMAD R83, R2, R6, R83 ;  /* 0x0000000602537224 */ /* 0x000fe400078e0253 */
[----:B------:R-:W-:-:S02]  /*2310*/  IMAD.U32 R6, RZ, RZ, UR39 ;  /* 0x00000027ff067e24 */ /* 0x000fc4000f8e00ff */
[C---:B------:R-:W-:Y:S02]  /*2320*/  IMAD R81, R2.reuse, R4, R81 ;  /* 0x0000000402517224 */ /* 0x040fe400078e0251 */
[----:B------:R-:W-:Y:S01]  /*2330*/  IMAD R77, R2, R8, R77 ;  /* 0x00000008024d7224 */ /* 0x000fe200078e024d */
[----:B------:R-:W-:Y:S01]  /*2340*/  IABS R115, R6 ;  /* 0x0000000600737213 */ /* 0x000fe20000000000 */
[----:B------:R-:W-:-:S04]  /*2350*/  IMAD.HI.U32 R4, R3, R111, RZ ;  /* 0x0000006f03047227 */ /* 0x000fc800078e00ff */
[--C-:B------:R-:W-:Y:S01]  /*2360*/  @!P5 IMAD.IADD R61, R61, 0x1, -R2.reuse ;  /* 0x000000013d3dd824 */ /* 0x100fe200078e0a02 */
[C---:B------:R-:W-:Y:S01]  /*2370*/  ISETP.GT.U32.AND P5, PT, R2.reuse, R73, PT ;  /* 0x000000490200720c */ /* 0x040fe20003fa4070 */
[----:B------:R-:W-:Y:S01]  /*2380*/  @!P1 IMAD.IADD R75, R75, 0x1, -R2 ;  /* 0x000000014b4b9824 */ /* 0x000fe200078e0a02 */
[C---:B------:R-:W-:Y:S01]  /*2390*/  ISETP.GT.U32.AND P1, PT, R2.reuse, R79, PT ;  /* 0x0000004f0200720c */ /* 0x040fe20003f24070 */
[----:B------:R-:W-:Y:S02]  /*23a0*/  IMAD.U32 R8, RZ, RZ, UR40 ;  /* 0x00000028ff087e24 */ /* 0x000fe4000f8e00ff */
[----:B------:R-:W-:Y:S02]  /*23b0*/  IMAD.MOV R4, RZ, RZ, -R4 ;  /* 0x000000ffff047224 */ /* 0x000fe400078e0a04 */
[----:B------:R-:W-:Y:S01]  /*23c0*/  IMAD.U32 R6, RZ, RZ, UR41 ;  /* 0x00000029ff067e24 */ /* 0x000fe2000f8e00ff */
[----:B------:R-:W-:Y:S01]  /*23d0*/  IABS R117, R8 ;  /* 0x0000000800757213 */ /* 0x000fe20000000000 */
[----:B------:R-:W-:Y:S01]  /*23e0*/  @!P2 IMAD.IADD R65, R65, 0x1, -R2 ;  /* 0x000000014141a824 */ /* 0x000fe200078e0a02 */
[C---:B------:R-:W-:Y:S01]  /*23f0*/  ISETP.GT.U32.AND P2, PT, R2.reuse, R75, PT ;  /* 0x0000004b0200720c */ /* 0x040fe20003f44070 */
[----:B------:R-:W-:Y:S01]  /*2400*/  IMAD.U32 R8, RZ, RZ, UR42 ;  /* 0x0000002aff087e24 */ /* 0x000fe2000f8e00ff */
[----:B------:R-:W-:Y:S01]  /*2410*/  IABS R119, R6 ;  /* 0x0000000600777213 */ /* 0x000fe20000000000 */
[----:B------:R-:W-:-:S02]  /*2420*/  IMAD R111, R2, R4, R111 ;  /* 0x00000004026f7224 */ /* 0x000fc400078e026f */
[----:B------:R-:W-:Y:S01]  /*2430*/  IMAD.HI.U32 R4, R3, R115, RZ ;  /* 0x0000007303047227 */ /* 0x000fe200078e00ff */
[----:B------:R-:W-:-:S03]  /*2440*/  IABS R123, R8 ;  /* 0x00000008007b7213 */ /* 0x000fc60000000000 */
[----:B------:R-:W-:Y:S01]  /*2450*/  @!P3 IMAD.IADD R71, R71, 0x1, -R2 ;  /* 0x000000014747b824 */ /* 0x000fe200078e0a02 */
[----:B------:R-:W-:Y:S01]  /*2460*/  ISETP.GT.U32.AND P3, PT, R2, R77, PT ;  /* 0x0000004d0200720c */ /* 0x000fe20003f64070 */
[----:B------:R-:W-:Y:S02]  /*2470*/  IMAD.MOV R8, RZ, RZ, -R4 ;  /* 0x000000ffff087224 */ /* 0x000fe400078e0a04 */
[----:B------:R-:W-:-:S04]  /*2480*/  IMAD.HI.U32 R4, R3, R119, RZ ;  /* 0x0000007703047227 */ /* 0x000fc800078e00ff */
[--C-:B------:R-:W-:Y:S01]  /*2490*/  @!P5 IMAD.IADD R73, R73, 0x1, -R2.reuse ;  /* 0x000000014949d824 */ /* 0x100fe200078e0a02 */
[C---:B------:R-:W-:Y:S01]  /*24a0*/  ISETP.GT.U32.AND P5, PT, R2.reuse, R71, PT ;  /* 0x000000470200720c */ /* 0x040fe20003fa4070 */
[----:B------:R-:W-:Y:S02]  /*24b0*/  @!P1 IMAD.IADD R79, R79, 0x1, -R2 ;  /* 0x000000014f4f9824 */ /* 0x000fe400078e0a02 */
[C---:B------:R-:W-:Y:S02]  /*24c0*/  IMAD R115, R2.reuse, R8, R115 ;  /* 0x0000000802737224 */ /* 0x040fe400078e0273 */
[----:B------:R-:W-:Y:S02]  /*24d0*/  IMAD.MOV R8, RZ, RZ, -R4 ;  /* 0x000000ffff087224 */ /* 0x000fe400078e0a04 */
[----:B------:R-:W-:Y:S01]  /*24e0*/  @!P2 IMAD.IADD R75, R75, 0x1, -R2 ;  /* 0x000000014b4ba824 */ /* 0x000fe200078e0a02 */
[C---:B------:R-:W-:Y:S01]  /*24f0*/  ISETP.GT.U32.AND P2, PT, R2.reuse, R79, PT ;  /* 0x0000004f0200720c */ /* 0x040fe20003f44070 */
[----:B------:R-:W-:Y:S01]  /*2500*/  IMAD.HI.U32 R4, R3, R123, RZ ;  /* 0x0000007b03047227 */ /* 0x000fe200078e00ff */
[----:B------:R-:W-:-:S03]  /*2510*/  ISETP.GT.U32.AND P1, PT, R2, R115, PT ;  /* 0x000000730200720c */ /* 0x000fc60003f24070 */
[C---:B------:R-:W-:Y:S02]  /*2520*/  IMAD R119, R2.reuse, R8, R119 ;  /* 0x0000000802777224 */ /* 0x040fe400078e0277 */
[----:B------:R-:W-:Y:S02]  /*2530*/  IMAD.MOV R4, RZ, RZ, -R4 ;  /* 0x000000ffff047224 */ /* 0x000fe400078e0a04 */
[----:B------:R-:W-:Y:S02]  /*2540*/  IMAD.U32 R8, RZ, RZ, UR44 ;  /* 0x0000002cff087e24 */ /* 0x000fe4000f8e00ff */
[--C-:B------:R-:W-:Y:S01]  /*2550*/  @!P6 IMAD.IADD R39, R39, 0x1, -R2.reuse ;  /* 0x000000012727e824 */ /* 0x100fe200078e0a02 */
[C---:B------:R-:W-:Y:S01]  /*2560*/  ISETP.GT.U32.AND P6, PT, R2.reuse, R59, PT ;  /* 0x0000003b0200720c */ /* 0x040fe20003fc4070 */
[----:B------:R-:W-:Y:S01]  /*2570*/  @!P3 IMAD.IADD R77, R77, 0x1, -R2 ;  /* 0x000000014d4db824 */ /* 0x000fe200078e0a02 */
[----:B------:R-:W-:Y:S01]  /*2580*/  ISETP.GT.U32.AND P3, PT, R2, R81, PT ;  /* 0x000000510200720c */ /* 0x000fe20003f64070 */
[----:B------:R-:W-:Y:S01]  /*2590*/  IMAD.HI.U32 R6, R3, R117, RZ ;  /* 0x0000007503067227 */ /* 0x000fe200078e00ff */
[----:B------:R-:W-:-:S03]  /*25a0*/  IABS R127, R8 ;  /* 0x00000008007f7213 */ /* 0x000fc60000000000 */
[--C-:B------:R-:W-:Y:S01]  /*25b0*/  @!P4 IMAD.IADD R47, R47, 0x1, -R2.reuse ;  /* 0x000000012f2fc824 */ /* 0x100fe200078e0a02 */
[C---:B------:R-:W-:Y:S01]  /*25c0*/  ISETP.GT.U32.AND P4, PT, R2.reuse, R63, PT ;  /* 0x0000003f0200720c */ /* 0x040fe20003f84070 */
[C---:B------:R-:W-:Y:S02]  /*25d0*/  IMAD R123, R2.reuse, R4, R123 ;  /* 0x00000004027b7224 */ /* 0x040fe400078e027b */
[----:B------:R-:W-:Y:S02]  /*25e0*/  IMAD.U32 R4, RZ, RZ, UR46 ;  /* 0x0000002eff047e24 */ /* 0x000fe4000f8e00ff */
[----:B------:R-:W-:Y:S01]  /*25f0*/  @!P5 IMAD.IADD R71, R71, 0x1, -R2 ;  /* 0x000000014747d824 */ /* 0x000fe200078e0a02 */
[----:B------:R-:W-:Y:S01]  /*2600*/  ISETP.GT.U32.AND P5, PT, R2, R83, PT ;  /* 0x000000530200720c */ /* 0x000fe20003fa4070 */
[----:B------:R-:W-:Y:S01]  /*2610*/  IMAD.U32 R10, RZ, RZ, UR43 ;  /* 0x0000002bff0a7e24 */ /* 0x000fe2000f8e00ff */
[----:B------:R-:W-:Y:S01]  /*2620*/  IABS R131, R4 ;  /* 0x0000000400837213 */ /* 0x000fe20000000000 */
[----:B------:R-:W-:-:S02]  /*2630*/  IMAD.MOV R6, RZ, RZ, -R6 ;  /* 0x000000ffff067224 */ /* 0x000fc400078e0a06 */
[----:B------:R-:W-:Y:S01]  /*2640*/  @!P2 IMAD.IADD R79, R79, 0x1, -R2 ;  /* 0x000000014f4fa824 */ /* 0x000fe200078e0a02 */
[C---:B------:R-:W-:Y:S01]  /*2650*/  ISETP.GT.U32.AND P2, PT, R2.reuse, R123, PT ;  /* 0x0000007b0200720c */ /* 0x040fe20003f44070 */
[----:B------:R-:W-:Y:S01]  /*2660*/  IMAD R117, R2, R6, R117 ;  /* 0x0000000602757224 */ /* 0x000fe200078e0275 */
[----:B------:R-:W-:Y:S01]  /*2670*/  IABS R125, R10 ;  /* 0x0000000a007d7213 */ /* 0x000fe20000000000 */
[----:B------:R-:W-:-:S04]  /*2680*/  IMAD.HI.U32 R4, R3, R127, RZ ;  /* 0x0000007f03047227 */ /* 0x000fc800078e00ff */
[----:B------:R-:W-:Y:S02]  /*2690*/  IMAD.MOV R4, RZ, RZ, -R4 ;  /* 0x000000ffff047224 */ /* 0x000fe400078e0a04 */
[--C-:B------:R-:W-:Y:S01]  /*26a0*/  @!P6 IMAD.IADD R59, R59, 0x1, -R2.reuse ;  /* 0x000000013b3be824 */ /* 0x100fe200078e0a02 */
[C---:B------:R-:W-:Y:S01]  /*26b0*/  ISETP.GT.U32.AND P6, PT, R2.reuse, R61, PT ;  /* 0x0000003d0200720c */ /* 0x040fe20003fc4070 */
[----:B------:R-:W-:Y:S01]  /*26c0*/  @!P3 IMAD.IADD R81, R81, 0x1, -R2 ;  /* 0x000000015151b824 */ /* 0x000fe200078e0a02 */
[----:B------:R-:W-:Y:S01]  /*26d0*/  ISETP.GT.U32.AND P3, PT, R2, R117, PT ;  /* 0x000000750200720c */ /* 0x000fe20003f64070 */
[----:B------:R-:W-:-:S04]  /*26e0*/  IMAD.HI.U32 R6, R3, R125, RZ ;  /* 0x0000007d03067227 */ /* 0x000fc800078e00ff */
[--C-:B------:R-:W-:Y:S02]  /*26f0*/  @!P4 IMAD.IADD R63, R63, 0x1, -R2.reuse ;  /* 0x000000013f3fc824 */ /* 0x100fe400078e0a02 */
[----:B------:R-:W-:Y:S02]  /*2700*/  IMAD.U32 R10, RZ, RZ, UR45 ;  /* 0x0000002dff0a7e24 */ /* 0x000fe4000f8e00ff */
[C---:B------:R-:W-:Y:S01]  /*2710*/  IMAD R127, R2.reuse, R4, R127 ;  /* 0x00000004027f7224 */ /* 0x040fe200078e027f */
[C---:B------:R-:W-:Y:S01]  /*2720*/  ISETP.GT.U32.AND P4, PT, R2.reuse, R63, PT ;  /* 0x0000003f0200720c */ /* 0x040fe20003f84070 */
[----:B------:R-:W-:Y:S01]  /*2730*/  @!P5 IMAD.IADD R83, R83, 0x1, -R2 ;  /* 0x000000015353d824 */ /* 0x000fe200078e0a02 */
[C---:B------:R-:W-:Y:S01]  /*2740*/  ISETP.GT.U32.AND P5, PT, R2.reuse, R119, PT ;  /* 0x000000770200720c */ /* 0x040fe20003fa4070 */
[----:B------:R-:W-:Y:S01]  /*2750*/  IMAD.MOV R6, RZ, RZ, -R6 ;  /* 0x000000ffff067224 */ /* 0x000fe200078e0a06 */
[----:B------:R-:W-:Y:S01]  /*2760*/  IABS R129, R10 ;  /* 0x0000000a00817213 */ /* 0x000fe20000000000 */
[----:B------:R-:W-:Y:S01]  /*2770*/  @!P2 IMAD.IADD R123, R123, 0x1, -R2 ;  /* 0x000000017b7ba824 */ /* 0x000fe200078e0a02 */
[C---:B------:R-:W-:Y:S01]  /*2780*/  ISETP.GT.U32.AND P2, PT, R2.reuse, R127, PT ;  /* 0x0000007f0200720c */ /* 0x040fe20003f44070 */
[----:B------:R-:W-:-:S02]  /*2790*/  IMAD R125, R2, R6, R125 ;  /* 0x00000006027d7224 */ /* 0x000fc400078e027d */
[----:B------:R-:W-:-:S04]  /*27a0*/  IMAD.HI.U32 R6, R3, R129, RZ ;  /* 0x0000008103067227 */ /* 0x000fc800078e00ff */
[--C-:B------:R-:W-:Y:S01]  /*27b0*/  @!P6 IMAD.IADD R61, R61, 0x1, -R2.reuse ;  /* 0x000000013d3de824 */ /* 0x100fe200078e0a02 */
[C---:B------:R-:W-:Y:S01]  /*27c0*/  ISETP.GT.U32.AND P6, PT, R2.reuse, R69, PT ;  /* 0x000000450200720c */ /* 0x040fe20003fc4070 */
[--C-:B------:R-:W-:Y:S02]  /*27d0*/  @!P1 IMAD.IADD R115, R115, 0x1, -R2.reuse ;  /* 0x0000000173739824 */ /* 0x100fe400078e0a02 */
[----:B------:R-:W-:Y:S01]  /*27e0*/  @!P3 IMAD.IADD R117, R117, 0x1, -R2 ;  /* 0x000000017575b824 */ /* 0x000fe200078e0a02 */
[C---:B------:R-:W-:Y:S01]  /*27f0*/  ISETP.GT.U32.AND P3, PT, R2.reuse, R125, PT ;  /* 0x0000007d0200720c */ /* 0x040fe20003f64070 */
[----:B------:R-:W-:Y:S02]  /*2800*/  IMAD.U32 R8, RZ, RZ, UR47 ;  /* 0x0000002fff087e24 */ /* 0x000fe4000f8e00ff */
[----:B------:R-:W-:Y:S02]  /*2810*/  IMAD.MOV R6, RZ, RZ, -R6 ;  /* 0x000000ffff067224 */ /* 0x000fe400078e0a06 */
[--C-:B------:R-:W-:Y:S01]  /*2820*/  @!P5 IMAD.IADD R119, R119, 0x1, -R2.reuse ;  /* 0x000000017777d824 */ /* 0x100fe200078e0a02 */
[C---:B------:R-:W-:Y:S01]  /*2830*/  ISETP.GT.U32.AND P5, PT, R2.reuse, R115, PT ;  /* 0x000000730200720c */ /* 0x040fe20003fa4070 */
[----:B------:R-:W-:Y:S01]  /*2840*/  @!P4 IMAD.IADD R63, R63, 0x1, -R2 ;  /* 0x000000013f3fc824 */ /* 0x000fe200078e0a02 */
[C---:B------:R-:W-:Y:S01]  /*2850*/  ISETP.GT.U32.AND P4, PT, R2.reuse, R73, PT ;  /* 0x000000490200720c */ /* 0x040fe20003f84070 */
[----:B------:R-:W-:Y:S01]  /*2860*/  IMAD R129, R2, R6, R129 ;  /* 0x0000000602817224 */ /* 0x000fe200078e0281 */
[----:B------:R-:W-:Y:S01]  /*2870*/  IABS R6, R8 ;  /* 0x0000000800067213 */ /* 0x000fe20000000000 */
[----:B------:R-:W-:-:S04]  /*2880*/  IMAD.HI.U32 R4, R3, R131, RZ ;  /* 0x0000008303047227 */ /* 0x000fc800078e00ff */
[----:B------:R-:W-:Y:S02]  /*2890*/  @!P2 IMAD.IADD R127, R127, 0x1, -R2 ;  /* 0x000000017f7fa824 */ /* 0x000fe400078e0a02 */
[----:B------:R-:W-:Y:S02]  /*28a0*/  IMAD.MOV R8, RZ, RZ, -R4 ;  /* 0x000000ffff087224 */ /* 0x000fe400078e0a04 */
[----:B------:R-:W-:Y:S01]  /*28b0*/  IMAD.HI.U32 R4, R3, R6, RZ ;  /* 0x0000000603047227 */ /* 0x000fe200078e00ff */
[----:B------:R-:W-:-:S03]  /*28c0*/  ISETP.GT.U32.AND P2, PT, R2, R127, PT ;  /* 0x0000007f0200720c */ /* 0x000fc60003f44070 */
[--C-:B------:R-:W-:Y:S01]  /*28d0*/  @!P6 IMAD.IADD R69, R69, 0x1, -R2.reuse ;  /* 0x000000014545e824 */ /* 0x100fe200078e0a02 */
[C---:B------:R-:W-:Y:S01]  /*28e0*/  ISETP.GT.U32.AND P6, PT, R2.reuse, R77, PT ;  /* 0x0000004d0200720c */ /* 0x040fe20003fc4070 */
[----:B------:R-:W-:Y:S01]  /*28f0*/  @!P3 IMAD.IADD R125, R125, 0x1, -R2 ;  /* 0x000000017d7db824 */ /* 0x000fe200078e0a02 */
[C---:B------:R-:W-:Y:S01]  /*2900*/  ISETP.GT.U32.AND P3, PT, R2.reuse, R123, PT ;  /* 0x0000007b0200720c */ /* 0x040fe20003f64070 */
[----:B------:R-:W-:Y:S02]  /*2910*/  IMAD.MOV R67, RZ, RZ, -R4 ;  /* 0x000000ffff437224 */ /* 0x000fe400078e0a04 */
[----:B------:R-:W-:Y:S02]  /*2920*/  IMAD.U32 R4, RZ, RZ, UR48 ;  /* 0x00000030ff047e24 */ /* 0x000fe4000f8e00ff */
[--C-:B------:R-:W-:Y:S01]  /*2930*/  @!P5 IMAD.IADD R115, R115, 0x1, -R2.reuse ;  /* 0x000000017373d824 */ /* 0x100fe200078e0a02 */
[C---:B------:R-:W-:Y:S01]  /*2940*/  ISETP.GT.U32.AND P5, PT, R2.reuse, R125, PT ;  /* 0x0000007d0200720c */ /* 0x040fe20003fa4070 */
[--C-:B------:R-:W-:Y:S01]  /*2950*/  @!P4 IMAD.IADD R73, R73, 0x1, -R2.reuse ;  /* 0x000000014949c824 */ /* 0x100fe200078e0a02 */
[C---:B------:R-:W-:Y:S01]  /*2960*/  ISETP.GT.U32.AND P4, PT, R2.reuse, R111, PT ;  /* 0x0000006f0200720c */ /* 0x040fe20003f84070 */
[C---:B------:R-:W-:Y:S01]  /*2970*/  IMAD R131, R2.reuse, R8, R131 ;  /* 0x0000000802837224 */ /* 0x040fe200078e0283 */
[----:B------:R-:W-:Y:S01]  /*2980*/  IABS R85, R4 ;  /* 0x0000000400557213 */ /* 0x000fe20000000000 */
[--C-:B------:R-:W-:Y:S01]  /*2990*/  @!P0 IMAD.IADD R51, R51, 0x1, -R2.reuse ;  /* 0x0000000133338824 */ /* 0x100fe200078e0a02 */
[----:B------:R-:W-:Y:S01]  /*29a0*/  ISETP.LE.AND P0, PT, RZ, UR50, PT ;  /* 0x00000032ff007c0c */ /* 0x000fe2000bf03270 */
[----:B------:R-:W-:Y:S01]  /*29b0*/  UIADD3 UR50, UR6, 0x198, URZ ;  /* 0x0000019806327890 */ /* 0x000fe2000fffe03f */
[----:B------:R-:W-:Y:S01]  /*29c0*/  @!P2 IMAD.IADD R127, R127, 0x1, -R2 ;  /* 0x000000017f7fa824 */ /* 0x000fe200078e0a02 */
[----:B------:R-:W-:Y:S01]  /*29d0*/  ISETP.GT.U32.AND P2, PT, R2, R131, PT ;  /* 0x000000830200720c */ /* 0x000fe20003f44070 */
[----:B------:R-:W-:-:S04]  /*29e0*/  IMAD.HI.U32 R4, R3, R85, RZ ;  /* 0x0000005503047227 */ /* 0x000fc800078e00ff */
        /* <DEDUP_REMOVED lines=8> */
[C---:B------:R-:W-:Y:S01]  /*2a70*/  IMAD R85, R2.reuse, R4, R85 ;  /* 0x0000000402557224 */ /* 0x040fe200078e0255 */
[----:B------:R-:W-:Y:S01]  /*2a80*/  IABS R89, R8 ;  /* 0x0000000800597213 */ /* 0x000fe20000000000 */
[C---:B------:R-:W-:Y:S01]  /*2a90*/  IMAD R67, R2.reuse, R67, R6 ;  /* 0x0000004302437224 */ /* 0x040fe200078e0206 */
[----:B------:R-:W-:Y:S01]  /*2aa0*/  ISETP.GT.U32.AND P1, PT, R2, R111, PT ;  /* 0x0000006f0200720c */ /* 0x000fe20003f24070 */
[----:B------:R-:W-:-:S02]  /*2ab0*/  IMAD.U32 R6, RZ, RZ, UR49 ;  /* 0x00000031ff067e24 */ /* 0x000fc4000f8e00ff */
[----:B------:R-:W-:Y:S01]  /*2ac0*/  @!P2 IMAD.IADD R131, R131, 0x1, -R2 ;  /* 0x000000018383a824 */ /* 0x000fe200078e0a02 */
[----:B------:R-:W-:Y:S01]  /*2ad0*/  ISETP.GT.U32.AND P2, PT, R2, R85, PT ;  /* 0x000000550200720c */ /* 0x000fe20003f44070 */
[----:B------:R-:W-:Y:S01]  /*2ae0*/  IMAD.HI.U32 R8, R3, R89, RZ ;  /* 0x0000005903087227 */ /* 0x000fe200078e00ff */
[----:B------:R-:W-:-:S03]  /*2af0*/  IABS R87, R6 ;  /* 0x0000000600577213 */ /* 0x000fc60000000000 */
[----:B------:R-:W-:Y:S01]  /*2b00*/  @!P6 IMAD.IADD R81, R81, 0x1, -R2 ;  /* 0x000000015151e824 */ /* 0x000fe200078e0a02 */
[C---:B------:R-:W-:Y:S01]  /*2b10*/  ISETP.GT.U32.AND P6, PT, R2.reuse, R119, PT ;  /* 0x000000770200720c */ /* 0x040fe20003fc4070 */
[----:B------:R-:W-:Y:S02]  /*2b20*/  IMAD.MOV R8, RZ, RZ, -R8 ;  /* 0x000000ffff087224 */ /* 0x000fe400078e0a08 */
[----:B------:R-:W-:Y:S01]  /*2b30*/  @!P5 IMAD.IADD R129, R129, 0x1, -R2 ;  /* 0x000000018181d824 */ /* 0x000fe200078e0a02 */
[----:B------:R-:W-:Y:S01]  /*2b40*/  ISETP.GT.U32.AND P5, PT, R2, R67, PT ;  /* 0x000000430200720c */ /* 0x000fe20003fa4070 */
[----:B------:R-:W-:-:S04]  /*2b50*/  IMAD.HI.U32 R6, R3, R87, RZ ;  /* 0x0000005703067227 */ /* 0x000fc800078e00ff */
[----:B------:R-:W-:Y:S01]  /*2b60*/  @!P4 IMAD.IADD R83, R83, 0x1, -R2 ;  /* 0x000000015353c824 */ /* 0x000fe200078e0a02 */
[C---:B------:R-:W-:Y:S01]  /*2b70*/  ISETP.GT.U32.AND P4, PT, R2.reuse, R117, PT ;  /* 0x000000750200720c */ /* 0x040fe20003f84070 */
[C---:B------:R-:W-:Y:S02]  /*2b80*/  IMAD R89, R2.reuse, R8, R89 ;  /* 0x0000000802597224 */ /* 0x040fe400078e0259 */
[----:B------:R-:W-:Y:S02]  /*2b90*/  IMAD.MOV R6, RZ, RZ, -R6 ;  /* 0x000000ffff067224 */ /* 0x000fe400078e0a06 */
[--C-:B------:R-:W-:Y:S01]  /*2ba0*/  @!P2 IMAD.IADD R85, R85, 0x1, -R2.reuse ;  /* 0x000000015555a824 */ /* 0x100fe200078e0a02 */
[C---:B------:R-:W-:Y:S01]  /*2bb0*/  ISETP.GT.U32.AND P2, PT, R2.reuse, R89, PT ;  /* 0x000000590200720c */ /* 0x040fe20003f44070 */
[C---:B------:R-:W-:Y:S02]  /*2bc0*/  IMAD R87, R2.reuse, R6, R87 ;  /* 0x0000000602577224 */ /* 0x040fe400078e0257 */
[--C-:B------:R-:W-:Y:S01]  /*2bd0*/  @!P6 IMAD.IADD R119, R119, 0x1, -R2.reuse ;  /* 0x000000017777e824 */ /* 0x100fe200078e0a02 */
[----:B------:R-:W-:Y:S01]  /*2be0*/  ISETP.LE.AND P6, PT, RZ, UR53, PT ;  /* 0x00000035ff007c0c */ /* 0x000fe2000bfc3270 */
[--C-:B------:R-:W-:Y:S01]  /*2bf0*/  @!P1 IMAD.IADD R111, R111, 0x1, -R2.reuse ;  /* 0x000000016f6f9824 */ /* 0x100fe200078e0a02 */
[----:B------:R-:W-:Y:S01]  /*2c00*/  UIADD3 UR53, UR6, 0x138, URZ ;  /* 0x0000013806357890 */ /* 0x000fe2000fffe03f */
[----:B------:R-:W-:Y:S01]  /*2c10*/  @!P0 IMAD.MOV R49, RZ, RZ, -R49 ;  /* 0x000000ffff318224 */ /* 0x000fe200078e0a31 */
[----:B------:R-:W-:Y:S01]  /*2c20*/  ISETP.LE.AND P1, PT, RZ, UR51, PT ;  /* 0x00000033ff007c0c */ /* 0x000fe2000bf23270 */
[----:B------:R-:W-:Y:S01]  /*2c30*/  UIADD3 UR51, UR6, 0x178, URZ ;  /* 0x0000017806337890 */ /* 0x000fe2000fffe03f */
[----:B------:R-:W-:Y:S01]  /*2c40*/  ISETP.LE.AND P0, PT, RZ, UR54, PT ;  /* 0x00000036ff007c0c */ /* 0x000fe2000bf03270 */
[--C-:B------:R-:W-:Y:S01]  /*2c50*/  @!P5 IMAD.IADD R67, R67, 0x1, -R2.reuse ;  /* 0x000000014343d824 */ /* 0x100fe200078e0a02 */
[----:B------:R-:W-:Y:S01]  /*2c60*/  ISETP.GT.U32.AND P5, PT, R2, R87, PT ;  /* 0x000000570200720c */ /* 0x000fe20003fa4070 */
[----:B------:R-:W-:Y:S01]  /*2c70*/  @!P4 IMAD.IADD R117, R117, 0x1, -R2 ;  /* 0x000000017575c824 */ /* 0x000fe200078e0a02 */
[----:B------:R-:W-:Y:S01]  /*2c80*/  ISETP.LE.AND P4, PT, RZ, UR52, PT ;  /* 0x00000034ff007c0c */ /* 0x000fe2000bf83270 */
[----:B------:R-:W-:Y:S01]  /*2c90*/  UIADD3 UR52, UR6, 0x158, URZ ;  /* 0x0000015806347890 */ /* 0x000fe2000fffe03f */
[----:B------:R-:W-:Y:S01]  /*2ca0*/  IMAD.U32 R8, RZ, RZ, UR53 ;  /* 0x00000035ff087e24 */ /* 0x000fe2000f8e00ff */
[----:B------:R-:W-:Y:S01]  /*2cb0*/  UIADD3 UR54, UR6, 0x118, URZ ;  /* 0x0000011806367890 */ /* 0x000fe2000fffe03f */
[----:B------:R-:W-:-:S02]  /*2cc0*/  IMAD.U32 R4, RZ, RZ, UR51 ;  /* 0x00000033ff047e24 */ /* 0x000fc4000f8e00ff */
[--C-:B------:R-:W-:Y:S01]  /*2cd0*/  @!P3 IMAD.IADD R123, R123, 0x1, -R2.reuse ;  /* 0x000000017b7bb824 */ /* 0x100fe200078e0a02 */
[----:B------:R-:W-:Y:S01]  /*2ce0*/  ISETP.LE.AND P3, PT, RZ, UR55, PT ;  /* 0x00000037ff007c0c */ /* 0x000fe2000bf63270 */
[----:B------:R-:W-:Y:S01]  /*2cf0*/  @!P2 IMAD.IADD R89, R89, 0x1, -R2 ;  /* 0x000000015959a824 */ /* 0x000fe200078e0a02 */
[----:B------:R-:W-:Y:S01]  /*2d00*/  UIADD3 UR55, UR6, 0xf8, URZ ;  /* 0x000000f806377890 */ /* 0x000fe2000fffe03f */
[----:B------:R-:W-:Y:S01]  /*2d10*/  IABS R97, R8 ;  /* 0x0000000800617213 */ /* 0x000fe20000000000 */
[----:B------:R-:W-:Y:S01]  /*2d20*/  IMAD.U32 R6, RZ, RZ, UR52 ;  /* 0x00000034ff067e24 */ /* 0x000fe2000f8e00ff */
[----:B------:R-:W-:Y:S01]  /*2d30*/  IABS R93, R4 ;  /* 0x00000004005d7213 */ /* 0x000fe20000000000 */
[----:B------:R-:W-:Y:S01]  /*2d40*/  @!P1 IMAD.MOV R25, RZ, RZ, -R25 ;  /* 0x000000ffff199224 */ /* 0x000fe200078e0a19 */
[C---:B------:R-:W-:Y:S01]  /*2d50*/  ISETP.GT.U32.AND P1, PT, R2.reuse, R129, PT ;  /* 0x000000810200720c */ /* 0x040fe20003f24070 */
[----:B------:R-:W-:Y:S01]  /*2d60*/  @!P0 IMAD.MOV R37, RZ, RZ, -R37 ;  /* 0x000000ffff258224 */ /* 0x000fe200078e0a25 */
[----:B------:R-:W-:Y:S01]  /*2d70*/  ISETP.GT.U32.AND P0, PT, R2, R89, PT ;  /* 0x000000590200720c */ /* 0x000fe20003f04070 */
[----:B------:R-:W-:Y:S01]  /*2d80*/  IMAD.HI.U32 R8, R3, R97, RZ ;  /* 0x0000006103087227 */ /* 0x000fe200078e00ff */
[----:B------:R-:W-:-:S02]  /*2d90*/  IABS R95, R6 ;  /* 0x00000006005f7213 */ /* 0x000fc40000000000 */
[C---:B------:R-:W-:Y:S01]  /*2da0*/  ISETP.GT.U32.AND P2, PT, R2.reuse, R85, PT ;  /* 0x000000550200720c */ /* 0x040fe20003f44070 */
[----:B------:R-:W-:Y:S01]  /*2db0*/  @!P5 IMAD.IADD R87, R87, 0x1, -R2 ;  /* 0x000000015757d824 */ /* 0x000fe200078e0a02 */
[----:B------:R-:W-:Y:S01]  /*2dc0*/  ISETP.GT.U32.AND P5, PT, R2, R131, PT ;  /* 0x000000830200720c */ /* 0x000fe20003fa4070 */
[----:B------:R-:W-:Y:S02]  /*2dd0*/  IMAD.U32 R12, RZ, RZ, UR55 ;  /* 0x00000037ff0c7e24 */ /* 0x000fe4000f8e00ff */
[----:B------:R-:W-:-:S03]  /*2de0*/  IMAD.HI.U32 R4, R3, R93, RZ ;  /* 0x0000005d03047227 */ /* 0x000fc600078e00ff */
[----:B------:R-:W-:Y:S01]  /*2df0*/  IABS R101, R12 ;  /* 0x0000000c00657213 */ /* 0x000fe20000000000 */
[----:B------:R-:W-:Y:S02]  /*2e00*/  IMAD.MOV R8, RZ, RZ, -R8 ;  /* 0x000000ffff087224 */ /* 0x000fe400078e0a08 */
[----:B------:R-:W-:Y:S01]  /*2e10*/  @!P4 IMAD.MOV R27, RZ, RZ, -R27 ;  /* 0x000000ffff1bc224 */ /* 0x000fe200078e0a1b */
[----:B------:R-:W-:Y:S01]  /*2e20*/  ISETP.GT.U32.AND P4, PT, R2, R67, PT ;  /* 0x000000430200720c */ /* 0x000fe20003f84070 */
[----:B------:R-:W-:-:S04]  /*2e30*/  IMAD.HI.U32 R6, R3, R95, RZ ;  /* 0x0000005f03067227 */ /* 0x000fc800078e00ff */
[----:B------:R-:W-:Y:S02]  /*2e40*/  IMAD.MOV R4, RZ, RZ, -R4 ;  /* 0x000000ffff047224 */ /* 0x000fe400078e0a04 */
[C---:B------:R-:W-:Y:S02]  /*2e50*/  IMAD R97, R2.reuse, R8, R97 ;  /* 0x0000000802617224 */ /* 0x040fe400078e0261 */
[----:B------:R-:W-:Y:S02]  /*2e60*/  IMAD.MOV R6, RZ, RZ, -R6 ;  /* 0x000000ffff067224 */ /* 0x000fe400078e0a06 */
[----:B------:R-:W-:Y:S02]  /*2e70*/  IMAD R93, R2, R4, R93 ;  /* 0x00000004025d7224 */ /* 0x000fe400078e025d */
[----:B------:R-:W-:-:S04]  /*2e80*/  IMAD.HI.U32 R4, R3, R101, RZ ;  /* 0x0000006503047227 */ /* 0x000fc800078e00ff */
[--C-:B------:R-:W-:Y:S01]  /*2e90*/  @!P1 IMAD.IADD R129, R129, 0x1, -R2.reuse ;  /* 0x0000000181819824 */ /* 0x100fe200078e0a02 */
[----:B------:R-:W-:Y:S01]  /*2ea0*/  ISETP.LE.AND P1, PT, RZ, UR56, PT ;  /* 0x00000038ff007c0c */ /* 0x000fe2000bf23270 */
[--C-:B------:R-:W-:Y:S01]  /*2eb0*/  @!P0 IMAD.IADD R89, R89, 0x1, -R2.reuse ;  /* 0x0000000159598824 */ /* 0x100fe200078e0a02 */
[C---:B------:R-:W-:Y:S01]  /*2ec0*/  ISETP.GT.U32.AND P0, PT, R2.reuse, R97, PT ;  /* 0x000000610200720c */ /* 0x040fe20003f04070 */
[C---:B------:R-:W-:Y:S01]  /*2ed0*/  IMAD R95, R2.reuse, R6, R95 ;  /* 0x00000006025f7224 */ /* 0x040fe200078e025f */
[----:B------:R-:W-:Y:S01]  /*2ee0*/  UIADD3 UR56, UR6, 0xd8, URZ ;  /* 0x000000d806387890 */ /* 0x000fe2000fffe03f */
[----:B------:R-:W-:Y:S01]  /*2ef0*/  @!P5 IMAD.IADD R131, R131, 0x1, -R2 ;  /* 0x000000018383d824 */ /* 0x000fe200078e0a02 */
[C---:B------:R-:W-:Y:S01]  /*2f00*/  ISETP.GT.U32.AND P5, PT, R2.reuse, R93, PT ;  /* 0x0000005d0200720c */ /* 0x040fe20003fa4070 */
[----:B------:R-:W-:Y:S02]  /*2f10*/  IMAD.MOV R4, RZ, RZ, -R4 ;  /* 0x000000ffff047224 */ /* 0x000fe400078e0a04 */
[--C-:B------:R-:W-:Y:S01]  /*2f20*/  @!P4 IMAD.IADD R67, R67, 0x1, -R2.reuse ;  /* 0x000000014343c824 */ /* 0x100fe200078e0a02 */
[----:B------:R-:W-:Y:S01]  /*2f30*/  ISETP.LE.AND P4, PT, RZ, UR57, PT ;  /* 0x00000039ff007c0c */ /* 0x000fe2000bf83270 */
[----:B------:R-:W-:Y:S01]  /*2f40*/  @!P2 IMAD.IADD R85, R85, 0x1, -R2 ;  /* 0x000000015555a824 */ /* 0x000fe200078e0a02 */
[C---:B------:R-:W-:Y:S01]  /*2f50*/  ISETP.GT.U32.AND P2, PT, R2.reuse, R95, PT ;  /* 0x0000005f0200720c */ /* 0x040fe20003f44070 */
[----:B------:R-:W-:Y:S01]  /*2f60*/  IMAD R101, R2, R4, R101 ;  /* 0x0000000402657224 */ /* 0x000fe200078e0265 */
[----:B------:R-:W-:Y:S01]  /*2f70*/  UIADD3 UR57, UR6, 0xb8, URZ ;  /* 0x000000b806397890 */ /* 0x000fe2000fffe03f */
[----:B------:R-:W-:-:S02]  /*2f80*/  IMAD.U32 R4, RZ, RZ, UR56 ;  /* 0x00000038ff047e24 */ /* 0x000fc4000f8e00ff */
[----:B------:R-:W-:Y:S02]  /*2f90*/  IMAD.U32 R10, RZ, RZ, UR54 ;  /* 0x00000036ff0a7e24 */ /* 0x000fe4000f8e00ff */
[--C-:B------:R-:W-:Y:S01]  /*2fa0*/  @!P0 IMAD.IADD R97, R97, 0x1, -R2.reuse ;  /* 0x0000000161618824 */ /* 0x100fe200078e0a02 */
[----:B------:R-:W-:Y:S01]  /*2fb0*/  IABS R103, R4 ;  /* 0x0000000400677213 */ /* 0x000fe20000000000 */
[----:B------:R-:W-:Y:S01]  /*2fc0*/  IMAD.U32 R4, RZ, RZ, UR57 ;  /* 0x00000039ff047e24 */ /* 0x000fe2000f8e00ff */
[----:B------:R-:W-:Y:S01]  /*2fd0*/  IABS R99, R10 ;  /* 0x0000000a00637213 */ /* 0x000fe20000000000 */
[--C-:B------:R-:W-:Y:S01]  /*2fe0*/  @!P5 IMAD.IADD R93, R93, 0x1, -R2.reuse ;  /* 0x000000015d5dd824 */ /* 0x100fe200078e0a02 */
[C---:B------:R-:W-:Y:S01]  /*2ff0*/  ISETP.GT.U32.AND P0, PT, R2.reuse, R97, PT ;  /* 0x000000610200720c */ /* 0x040fe20003f04070 */
[----:B------:R-:W-:Y:S01]  /*3000*/  @!P6 IMAD.MOV R33, RZ, RZ, -R33 ;  /* 0x000000ffff21e224 */ /* 0x000fe200078e0a21 */
[----:B------:R-:W-:Y:S01]  /*3010*/  IABS R105, R4 ;  /* 0x0000000400697213 */ /* 0x000fe20000000000 */
[----:B------:R-:W-:Y:S01]  /*3020*/  @!P2 IMAD.IADD R95, R95, 0x1, -R2 ;  /* 0x000000015f5fa824 */ /* 0x000fe200078e0a02 */
[C---:B------:R-:W-:Y:S01]  /*3030*/  ISETP.GT.U32.AND P6, PT, R2.reuse, R87, PT ;  /* 0x000000570200720c */ /* 0x040fe20003fc4070 */
[----:B------:R-:W-:Y:S01]  /*3040*/  IMAD.HI.U32 R4, R3, R103, RZ ;  /* 0x0000006703047227 */ /* 0x000fe200078e00ff */
[----:B------:R-:W-:-:S02]  /*3050*/  ISETP.GT.U32.AND P2, PT, R2, R93, PT ;  /* 0x0000005d0200720c */ /* 0x000fc40003f44070 */
[----:B------:R-:W-:Y:S01]  /*3060*/  ISETP.LE.AND P5, PT, RZ, UR59, PT ;  /* 0x0000003bff007c0c */ /* 0x000fe2000bfa3270 */
[----:B------:R-:W-:Y:S01]  /*3070*/  IMAD.HI.U32 R10, R3, R99, RZ ;  /* 0x00000063030a7227 */ /* 0x000fe200078e00ff */
[----:B------:R-:W-:-:S03]  /*3080*/  UIADD3 UR59, UR6, 0x78, URZ ;  /* 0x00000078063b7890 */ /* 0x000fc6000fffe03f */
[----:B------:R-:W-:Y:S01]  /*3090*/  @!P3 IMAD.MOV R35, RZ, RZ, -R35 ;  /* 0x000000ffff23b224 */ /* 0x000fe200078e0a23 */
[C---:B------:R-:W-:Y:S01]  /*30a0*/  ISETP.GT.U32.AND P3, PT, R2.reuse, R95, PT ;  /* 0x0000005f0200720c */ /* 0x040fe20003f64070 */
[----:B------:R-:W-:Y:S02]  /*30b0*/  IMAD.MOV R6, RZ, RZ, -R4 ;  /* 0x000000ffff067224 */ /* 0x000fe400078e0a04 */
[----:B------:R-:W-:Y:S02]  /*30c0*/  IMAD.MOV R10, RZ, RZ, -R10 ;  /* 0x000000ffff0a7224 */ /* 0x000fe400078e0a0a */
[C---:B------:R-:W-:Y:S02]  /*30d0*/  IMAD R103, R2.reuse, R6, R103 ;  /* 0x0000000602677224 */ /* 0x040fe400078e0267 */
[C---:B------:R-:W-:Y:S02]  /*30e0*/  IMAD R99, R2.reuse, R10, R99 ;  /* 0x0000000a02637224 */ /* 0x040fe400078e0263 */
[--C-:B------:R-:W-:Y:S01]  /*30f0*/  @!P0 IMAD.IADD R97, R97, 0x1, -R2.reuse ;  /* 0x0000000161618824 */ /* 0x100fe200078e0a02 */
[C---:B------:R-:W-:Y:S01]  /*3100*/  ISETP.GT.U32.AND P0, PT, R2.reuse, R103, PT ;  /* 0x000000670200720c */ /* 0x040fe20003f04070 */
[--C-:B------:R-:W-:Y:S01]  /*3110*/  @!P6 IMAD.IADD R87, R87, 0x1, -R2.reuse ;  /* 0x000000015757e824 */ /* 0x100fe200078e0a02 */
[----:B------:R-:W-:Y:S01]  /*3120*/  ISETP.LE.AND P6, PT, RZ, UR58, PT ;  /* 0x0000003aff007c0c */ /* 0x000fe2000bfc3270 */
[--C-:B------:R-:W-:Y:S01]  /*3130*/  @!P2 IMAD.IADD R93, R93, 0x1, -R2.reuse ;  /* 0x000000015d5da824 */ /* 0x100fe200078e0a02 */
[C---:B------:R-:W-:Y:S01]  /*3140*/  ISETP.GT.U32.AND P2, PT, R2.reuse, R99, PT ;  /* 0x000000630200720c */ /* 0x040fe20003f44070 */
[----:B------:R-:W-:Y:S01]  /*3150*/  UIADD3 UR58, UR6, 0x98, URZ ;  /* 0x00000098063a7890 */ /* 0x000fe2000fffe03f */
[----:B------:R-:W-:Y:S01]  /*3160*/  @!P3 IMAD.IADD R95, R95, 0x1, -R2 ;  /* 0x000000015f5fb824 */ /* 0x000fe200078e0a02 */
[----:B------:R-:W-:Y:S01]  /*3170*/  ISETP.GT.U32.AND P3, PT, R2, R101, PT ;  /* 0x000000650200720c */ /* 0x000fe20003f64070 */
[----:B------:R-:W-:-:S04]  /*3180*/  IMAD.HI.U32 R4, R3, R105, RZ ;  /* 0x0000006903047227 */ /* 0x000fc800078e00ff */
[----:B------:R-:W-:Y:S02]  /*3190*/  IMAD.U32 R8, RZ, RZ, UR58 ;  /* 0x0000003aff087e24 */ /* 0x000fe4000f8e00ff */
[----:B------:R-:W-:Y:S02]  /*31a0*/  @!P0 IMAD.IADD R103, R103, 0x1, -R2 ;  /* 0x0000000167678824 */ /* 0x000fe400078e0a02 */
[----:B------:R-:W-:Y:S01]  /*31b0*/  IMAD.MOV R4, RZ, RZ, -R4 ;  /* 0x000000ffff047224 */ /* 0x000fe200078e0a04 */
[----:B------:R-:W-:Y:S01]  /*31c0*/  IABS R107, R8 ;  /* 0x00000008006b7213 */ /* 0x000fe20000000000 */
[----:B------:R-:W-:Y:S02]  /*31d0*/  @!P2 IMAD.IADD R99, R99, 0x1, -R2 ;  /* 0x000000016363a824 */ /* 0x000fe400078e0a02 */
[----:B------:R-:W-:Y:S01]  /*31e0*/  @!P1 IMAD.MOV R23, RZ, RZ, -R23 ;  /* 0x000000ffff179224 */ /* 0x000fe200078e0a17 */
[C---:B------:R-:W-:Y:S01]  /*31f0*/  ISETP.GT.U32.AND P1, PT, R2.reuse, R103, PT ;  /* 0x000000670200720c */ /* 0x040fe20003f24070 */
[----:B------:R-:W-:-:S02]  /*3200*/  IMAD R105, R2, R4, R105 ;  /* 0x0000000402697224 */ /* 0x000fc400078e0269 */
[----:B------:R-:W-:-:S03]  /*3210*/  IMAD.HI.U32 R4, R3, R107, RZ ;  /* 0x0000006b03047227 */ /* 0x000fc600078e00ff */
[C---:B------:R-:W-:Y:S01]  /*3220*/  ISETP.GT.U32.AND P2, PT, R2.reuse, R105, PT ;  /* 0x000000690200720c */ /* 0x040fe20003f44070 */
[----:B------:R-:W-:Y:S01]  /*3230*/  @!P3 IMAD.IADD R101, R101, 0x1, -R2 ;  /* 0x000000016565b824 */ /* 0x000fe200078e0a02 */
[C---:B------:R-:W-:Y:S01]  /*3240*/  ISETP.GT.U32.AND P3, PT, R2.reuse, R99, PT ;  /* 0x000000630200720c */ /* 0x040fe20003f64070 */
[----:B------:R-:W-:Y:S02]  /*3250*/  IMAD.MOV R4, RZ, RZ, -R4 ;  /* 0x000000ffff047224 */ /* 0x000fe400078e0a04 */
[----:B------:R-:W-:Y:S01]  /*3260*/  IMAD.U32 R10, RZ, RZ, UR59 ;  /* 0x0000003bff0a7e24 */ /* 0x000fe2000f8e00ff */
[C---:B------:R-:W-:Y:S01]  /*3270*/  ISETP.GT.U32.AND P0, PT, R2.reuse, R101, PT ;  /* 0x000000650200720c */ /* 0x040fe20003f04070 */
[C---:B------:R-:W-:Y:S02]  /*3280*/  IMAD R107, R2.reuse, R4, R107 ;  /* 0x00000004026b7224 */ /* 0x040fe400078e026b */
[--C-:B------:R-:W-:Y:S01]  /*3290*/  @!P1 IMAD.IADD R103, R103, 0x1, -R2.reuse ;  /* 0x0000000167679824 */ /* 0x100fe200078e0a02 */
[----:B------:R-:W-:Y:S01]  /*32a0*/  IABS R109, R10 ;  /* 0x0000000a006d7213 */ /* 0x000fe20000000000 */
[----:B------:R-:W-:Y:S01]  /*32b0*/  @!P4 IMAD.MOV R5, RZ, RZ, -R5 ;  /* 0x000000ffff05c224 */ /* 0x000fe200078e0a05 */
[----:B------:R-:W-:Y:S01]  /*32c0*/  ISETP.GT.U32.AND P1, PT, R2, R107, PT ;  /* 0x0000006b0200720c */ /* 0x000fe20003f24070 */
[----:B------:R-:W-:Y:S01]  /*32d0*/  @!P5 IMAD.MOV R11, RZ, RZ, -R11 ;  /* 0x000000ffff0bd224 */ /* 0x000fe200078e0a0b */
[----:B------:R-:W-:Y:S01]  /*32e0*/  ISETP.LE.AND P4, PT, RZ, UR13, PT ;  /* 0x0000000dff007c0c */ /* 0x000fe2000bf83270 */
[----:B------:R-:W-:Y:S01]  /*32f0*/  @!P3 IMAD.IADD R99, R99, 0x1, -R2 ;  /* 0x000000016363b824 */ /* 0x000fe200078e0a02 */
[----:B------:R-:W-:Y:S01]  /*3300*/  ISETP.LE.AND P3, PT, RZ, UR60, PT ;  /* 0x0000003cff007c0c */ /* 0x000fe2000bf63270 */
[----:B------:R-:W-:Y:S01]  /*3310*/  UIADD3 UR60, UR6, 0x58, URZ ;  /* 0x00000058063c7890 */ /* 0x000fe2000fffe03f */
[----:B------:R-:W-:Y:S01]  /*3320*/  IMAD.HI.U32 R6, R3, R109, RZ ;  /* 0x0000006d03067227 */ /* 0x000fe200078e00ff */
[----:B------:R-:W-:Y:S01]  /*3330*/  ISETP.LE.AND P5, PT, RZ, UR14, PT ;  /* 0x0000000eff007c0c */ /* 0x000fe2000bfa3270 */
[----:B------:R-:W-:-:S02]  /*3340*/  ULDC UR13, c[0x0][0x23c] ;  /* 0x00008f00000d7ab9 */ /* 0x000fc40000000800 */
[--C-:B------:R-:W-:Y:S01]  /*3350*/  @!P0 IMAD.IADD R101, R101, 0x1, -R2.reuse ;  /* 0x0000000165658824 */ /* 0x100fe200078e0a02 */
[----:B------:R-:W-:Y:S01]  /*3360*/  ISETP.LE.AND P0, PT, RZ, UR61, PT ;  /* 0x0000003dff007c0c */ /* 0x000fe2000bf03270 */
[----:B------:R-:W-:Y:S01]  /*3370*/  IMAD.U32 R4, RZ, RZ, UR60 ;  /* 0x0000003cff047e24 */ /* 0x000fe2000f8e00ff */
[----:B------:R-:W-:Y:S01]  /*3380*/  UIADD3 UR61, UR6, 0x38, URZ ;  /* 0x00000038063d7890 */ /* 0x000fe2000fffe03f */
[----:B------:R-:W-:Y:S01]  /*3390*/  @!P1 IMAD.IADD R107, R107, 0x1, -R2 ;  /* 0x000000016b6b9824 */ /* 0x000fe200078e0a02 */
[----:B------:R-:W-:Y:S01]  /*33a0*/  UIADD3 UR6, UR6, 0x18, URZ ;  /* 0x0000001806067890 */ /* 0x000fe2000fffe03f */
[----:B------:R-:W-:Y:S01]  /*33b0*/  IMAD.MOV R6, RZ, RZ, -R6 ;  /* 0x000000ffff067224 */ /* 0x000fe200078e0a06 */
[----:B------:R-:W-:Y:S01]  /*33c0*/  IABS R113, R4 ;  /* 0x0000000400717213 */ /* 0x000fe20000000000 */
[----:B------:R-:W-:Y:S01]  /*33d0*/  @!P3 IMAD.MOV R13, RZ, RZ, -R13 ;  /* 0x000000ffff0db224 */ /* 0x000fe200078e0a0d */
[C---:B------:R-:W-:Y:S01]  /*33e0*/  ISETP.GT.U32.AND P1, PT, R2.reuse, R107, PT ;  /* 0x0000006b0200720c */ /* 0x040fe20003f24070 */
[----:B------:R-:W-:Y:S01]  /*33f0*/  IMAD R109, R2, R6, R109 ;  /* 0x00000006026d7224 */ /* 0x000fe200078e026d */
[----:B------:R-:W-:Y:S01]  /*3400*/  ISETP.LE.AND P3, PT, RZ, UR15, PT ;  /* 0x0000000fff007c0c */ /* 0x000fe2000bf63270 */
[----:B------:R-:W-:Y:S01]  /*3410*/  IMAD.HI.U32 R4, R3, R113, RZ ;  /* 0x0000007103047227 */ /* 0x000fe200078e00ff */
[----:B------:R-:W-:-:S03]  /*3420*/  ULDC.64 UR14, c[0x0][0x210] ;  /* 0x00008400000e7ab9 */ /* 0x000fc60000000a00 */
[----:B------:R-:W-:Y:S02]  /*3430*/  IMAD.U32 R6, RZ, RZ, UR61 ;  /* 0x0000003dff067e24 */ /* 0x000fe4000f8e00ff */
[----:B------:R-:W-:Y:S02]  /*3440*/  IMAD.MOV R4, RZ, RZ, -R4 ;  /* 0x000000ffff047224 */ /* 0x000fe400078e0a04 */
[----:B------:R-:W-:Y:S01]  /*3450*/  @!P0 IMAD.MOV R15, RZ, RZ, -R15 ;  /* 0x000000ffff0f8224 */ /* 0x000fe200078e0a0f */
[----:B------:R-:W-:Y:S01]  /*3460*/  IABS R121, R6 ;  /* 0x0000000600797213 */ /* 0x000fe20000000000 */
[C---:B------:R-:W-:Y:S01]  /*3470*/  IMAD R113, R2.reuse, R4, R113 ;  /* 0x0000000402717224 */ /* 0x040fe200078e0271 */
[----:B------:R-:W-:Y:S01]  /*3480*/  ISETP.LE.AND P0, PT, RZ, UR16, PT ;  /* 0x00000010ff007c0c */ /* 0x000fe2000bf03270 */
[----:B------:R-:W-:Y:S02]  /*3490*/  @!P1 IMAD.IADD R107, R107, 0x1, -R2 ;  /* 0x000000016b6b9824 */ /* 0x000fe400078e0a02 */
[----:B------:R-:W-:Y:S01]  /*34a0*/  IMAD.HI.U32 R6, R3, R121, RZ ;  /* 0x0000007903067227 */ /* 0x000fe200078e00ff */
[----:B------:R-:W-:-:S03]  /*34b0*/  ISETP.GT.U32.AND P1, PT, R2, R113, PT ;  /* 0x000000710200720c */ /* 0x000fc60003f24070 */
[----:B------:R-:W-:Y:S02]  /*34c0*/  IMAD.MOV R6, RZ, RZ, -R6 ;  /* 0x000000ffff067224 */ /* 0x000fe400078e0a06 */
[----:B------:R-:W-:Y:S02]  /*34d0*/  IMAD.U32 R4, RZ, RZ, UR6 ;  /* 0x00000006ff047e24 */ /* 0x000fe4000f8e00ff */
[C---:B------:R-:W-:Y:S02]  /*34e0*/  IMAD R121, R2.reuse, R6, R121 ;  /* 0x0000000602797224 */ /* 0x040fe400078e0279 */
[----:B------:R-:W-:Y:S01]  /*34f0*/  IMAD.U32 R6, RZ, RZ, UR12 ;  /* 0x0000000cff067e24 */ /* 0x000fe2000f8e00ff */
[----:B------:R-:W-:Y:S01]  /*3500*/  IABS R4, R4 ;  /* 0x0000000400047213 */ /* 0x000fe20000000000 */
[--C-:B------:R-:W-:Y:S02]  /*3510*/  @!P2 IMAD.IADD R105, R105, 0x1, -R2.reuse ;  /* 0x000000016969a824 */ /* 0x100fe400078e0a02 */
[----:B------:R-:W-:Y:S01]  /*3520*/  @!P1 IMAD.IADD R113, R113, 0x1, -R2 ;  /* 0x0000000171719824 */ /* 0x000fe200078e0a02 */
[----:B------:R-:W-:Y:S01]  /*3530*/  IABS R8, R6 ;  /* 0x0000000600087213 */ /* 0x000fe20000000000 */
[----:B------:R-:W-:Y:S01]  /*3540*/  IMAD.MOV.U32 R6, RZ, RZ, R4 ;  /* 0x000000ffff067224 */ /* 0x000fe200078e0004 */
[C---:B------:R-:W-:Y:S01]  /*3550*/  ISETP.GT.U32.AND P2, PT, R2.reuse, R105, PT ;  /* 0x000000690200720c */ /* 0x040fe20003f44070 */
[----:B------:R-:W-:Y:S01]  /*3560*/  @!P4 IMAD.MOV R19, RZ, RZ, -R19 ;  /* 0x000000ffff13c224 */ /* 0x000fe200078e0a13 */
[----:B------:R-:W-:Y:S01]  /*3570*/  ISETP.GT.U32.AND P1, PT, R2, R113, PT ;  /* 0x000000710200720c */ /* 0x000fe20003f24070 */
[----:B------:R-:W-:Y:S01]  /*3580*/  IMAD.HI.U32 R4, R3, R6, RZ ;  /* 0x0000000603047227 */ /* 0x000fe200078e00ff */
[----:B------:R-:W-:-:S03]  /*3590*/  ISETP.LE.AND P4, PT, RZ, UR18, PT ;  /* 0x00000012ff007c0c */ /* 0x000fc6000bf83270 */
[----:B------:R-:W-:-:S04]  /*35a0*/  IMAD.HI.U32 R3, R3, R8, RZ ;  /* 0x0000000803037227 */ /* 0x000fc800078e00ff */
[----:B------:R-:W-:Y:S01]  /*35b0*/  IMAD.MOV R133, RZ, RZ, -R4 ;  /* 0x000000ffff857224 */ /* 0x000fe200078e0a04 */
[----:B------:R-:W-:Y:S01]  /*35c0*/  SHF.R.S32.HI R4, RZ, 0x1f, R7 ;  /* 0x0000001fff047819 */ /* 0x000fe20000011407 */
[----:B------:R-:W-:Y:S02]  /*35d0*/  IMAD.MOV R135, RZ, RZ, -R3 ;  /* 0x000000ffff877224 */ /* 0x000fe400078e0a03 */
[----:B------:R-:W-:Y:S01]  /*35e0*/  IMAD R3, R2, R133, R6 ;  /* 0x0000008502037224 */ /* 0x000fe200078e0206 */
[----:B------:R-:W-:Y:S01]  /*35f0*/  LOP3.LUT R6, R189, 0x80, RZ, 0xc0, !PT ;  /* 0x00000080bd067812 */ /* 0x000fe200078ec0ff */
[--C-:B------:R-:W-:Y:S01]  /*3600*/  @!P1 IMAD.IADD R113, R113, 0x1, -R2.reuse ;  /* 0x0000000171719824 */ /* 0x100fe200078e0a02 */
[----:B------:R-:W-:Y:S01]  /*3610*/  LEA.HI R7, R4, R7, RZ, 0x5 ;  /* 0x0000000704077211 */ /* 0x000fe200078f28ff */
[----:B------:R-:W-:Y:S01]  /*3620*/  @!P5 IMAD.MOV R21, RZ, RZ, -R21 ;  /* 0x000000ffff15d224 */ /* 0x000fe200078e0a15 */
[C---:B------:R-:W-:Y:S01]  /*3630*/  ISETP.GT.U32.AND P1, PT, R2.reuse, R3, PT ;  /* 0x000000030200720c */ /* 0x040fe20003f24070 */
[----:B------:R-:W-:Y:S01]  /*3640*/  @!P3 IMAD.MOV R29, RZ, RZ, -R29 ;  /* 0x000000ffff1db224 */ /* 0x000fe200078e0a1d */
[----:B------:R-:W-:Y:S01]  /*3650*/  ISETP.LE.AND P5, PT, RZ, UR19, PT ;  /* 0x00000013ff007c0c */ /* 0x000fe2000bfa3270 */
[----:B------:R-:W-:Y:S01]  /*3660*/  @!P0 IMAD.MOV R31, RZ, RZ, -R31 ;  /* 0x000000ffff1f8224 */ /* 0x000fe200078e0a1f */
[----:B------:R-:W-:Y:S01]  /*3670*/  ISETP.LE.AND P3, PT, RZ, UR20, PT ;  /* 0x00000014ff007c0c */ /* 0x000fe2000bf63270 */
[----:B------:R-:W-:Y:S01]  /*3680*/  @!P2 IMAD.IADD R105, R105, 0x1, -R2 ;  /* 0x000000016969a824 */ /* 0x000fe200078e0a02 */
[----:B------:R-:W-:Y:S01]  /*3690*/  ISETP.LE.AND P0, PT, RZ, UR21, PT ;  /* 0x00000015ff007c0c */ /* 0x000fe2000bf03270 */
[----:B------:R-:W-:Y:S01]  /*36a0*/  @!P4 IMAD.MOV R41, RZ, RZ, -R41 ;  /* 0x000000ffff29c224 */ /* 0x000fe200078e0a29 */
[C---:B------:R-:W-:Y:S01]  /*36b0*/  ISETP.GT.U32.AND P2, PT, R2.reuse, R109, PT ;  /* 0x0000006d0200720c */ /* 0x040fe20003f44070 */
[C---:B------:R-:W-:Y:S01]  /*36c0*/  IMAD R133, R2.reuse, R135, R8 ;  /* 0x0000008702857224 */ /* 0x040fe200078e0208 */
[----:B------:R-:W-:Y:S01]  /*36d0*/  ISETP.LE.AND P4, PT, RZ, UR23, PT ;  /* 0x00000017ff007c0c */ /* 0x000fe2000bf83270 */
[----:B------:R-:W-:Y:S01]  /*36e0*/  @!P6 IMAD.MOV R9, RZ, RZ, -R9 ;  /* 0x000000ffff09e224 */ /* 0x000fe200078e0a09 */
[----:B------:R-:W-:Y:S01]  /*36f0*/  ISETP.LE.AND P6, PT, RZ, UR12, PT ;  /* 0x0000000cff007c0c */ /* 0x000fe2000bfc3270 */
[--C-:B------:R-:W-:Y:S01]  /*3700*/  @!P1 IMAD.IADD R3, R3, 0x1, -R2.reuse ;  /* 0x0000000103039824 */ /* 0x100fe200078e0a02 */
[----:B------:R-:W-:Y:S01]  /*3710*/  ULDC UR12, c[0x0][0x234] ;  /* 0x00008d00000c7ab9 */ /* 0x000fe20000000800 */
[----:B------:R-:W-:Y:S01]  /*3720*/  @!P5 IMAD.MOV R43, RZ, RZ, -R43 ;  /* 0x000000ffff2bd224 */ /* 0x000fe200078e0a2b */
[----:B------:R-:W-:Y:S01]  /*3730*/  ISETP.LE.AND P5, PT, RZ, UR24, PT ;  /* 0x00000018ff007c0c */ /* 0x000fe2000bfa3270 */
[----:B------:R-:W-:Y:S01]  /*3740*/  @!P3 IMAD.MOV R45, RZ, RZ, -R45 ;  /* 0x000000ffff2db224 */ /* 0x000fe200078e0a2d */
[C---:B------:R-:W-:Y:S01]  /*3750*/  ISETP.GT.U32.AND P1, PT, R2.reuse, R3, PT ;  /* 0x000000030200720c */ /* 0x040fe20003f24070 */
[----:B------:R-:W-:Y:S01]  /*3760*/  @!P0 IMAD.MOV R47, RZ, RZ, -R47 ;  /* 0x000000ffff2f8224 */ /* 0x000fe200078e0a2f */
[----:B------:R-:W-:Y:S01]  /*3770*/  ISETP.LE.AND P3, PT, RZ, UR25, PT ;  /* 0x00000019ff007c0c */ /* 0x000fe2000bf63270 */
[--C-:B------:R-:W-:Y:S01]  /*3780*/  @!P2 IMAD.IADD R109, R109, 0x1, -R2.reuse ;  /* 0x000000016d6da824 */ /* 0x100fe200078e0a02 */
[----:B------:R-:W-:Y:S01]  /*3790*/  ISETP.LE.AND P0, PT, RZ, UR26, PT ;  /* 0x0000001aff007c0c */ /* 0x000fe2000bf03270 */
[----:B------:R-:W-:Y:S01]  /*37a0*/  @!P4 IMAD.MOV R53, RZ, RZ, -R53 ;  /* 0x000000ffff35c224 */ /* 0x000fe200078e0a35 */
[----:B------:R-:W-:Y:S01]  /*37b0*/  ISETP.LE.AND P4, PT, RZ, UR28, PT ;  /* 0x0000001cff007c0c */ /* 0x000fe2000bf83270 */
[----:B------:R-:W-:Y:S01]  /*37c0*/  IMAD.SHL.U32 R14, R189, 0x20, RZ ;  /* 0x00000020bd0e7824 */ /* 0x000fe200078e00ff */
[----:B------:R-:W-:Y:S01]  /*37d0*/  ISETP.GT.U32.AND P2, PT, R2, R109, PT ;  /* 0x0000006d0200720c */ /* 0x000fe20003f44070 */
[----:B------:R-:W-:Y:S01]  /*37e0*/  IMAD R0, R0, UR12, RZ ;  /* 0x0000000c00007c24 */ /* 0x000fe2000f8e02ff */
[----:B------:R-:W-:Y:S01]  /*37f0*/  SHF.R.S32.HI R135, RZ, 0x2, R189 ;  /* 0x00000002ff877819 */ /* 0x000fe200000114bd */
[----:B------:R-:W-:Y:S01]  /*3800*/  @!P5 IMAD.MOV R55, RZ, RZ, -R55 ;  /* 0x000000ffff37d224 */ /* 0x000fe200078e0a37 */
[----:B------:R-:W-:Y:S01]  /*3810*/  ISETP.LE.AND P5, PT, RZ, UR29, PT ;  /* 0x0000001dff007c0c */ /* 0x000fe2000bfa3270 */
[--C-:B------:R-:W-:Y:S01]  /*3820*/  @!P1 IMAD.IADD R3, R3, 0x1, -R2.reuse ;  /* 0x0000000103039824 */ /* 0x100fe200078e0a02 */
[----:B------:R-:W-:Y:S01]  /*3830*/  ISETP.LE.AND P1, PT, RZ, UR7, PT ;  /* 0x00000007ff007c0c */ /* 0x000fe2000bf23270 */
[----:B------:R-:W-:Y:S01]  /*3840*/  @!P3 IMAD.MOV R57, RZ, RZ, -R57 ;  /* 0x000000ffff39b224 */ /* 0x000fe200078e0a39 */
[----:B------:R-:W-:Y:S01]  /*3850*/  ISETP.LE.AND P3, PT, RZ, UR30, PT ;  /* 0x0000001eff007c0c */ /* 0x000fe2000bf63270 */
[----:B------:R-:W-:Y:S01]  /*3860*/  @!P0 IMAD.MOV R59, RZ, RZ, -R59 ;  /* 0x000000ffff3b8224 */ /* 0x000fe200078e0a3b */
[----:B------:R-:W-:Y:S01]  /*3870*/  ISETP.LE.AND P0, PT, RZ, UR31, PT ;  /* 0x0000001fff007c0c */ /* 0x000fe2000bf03270 */
[----:B------:R-:W-:Y:S01]  /*3880*/  @!P4 IMAD.MOV R63, RZ, RZ, -R63 ;  /* 0x000000ffff3fc224 */ /* 0x000fe200078e0a3f */
[----:B------:R-:W-:Y:S01]  /*3890*/  ISETP.LE.AND P4, PT, RZ, UR33, PT ;  /* 0x00000021ff007c0c */ /* 0x000fe2000bf83270 */
[--C-:B------:R-:W-:Y:S01]  /*38a0*/  @!P2 IMAD.IADD R109, R109, 0x1, -R2.reuse ;  /* 0x000000016d6da824 */ /* 0x100fe200078e0a02 */
[----:B------:R-:W-:Y:S01]  /*38b0*/  ISETP.GT.U32.AND P2, PT, R2, R121, PT ;  /* 0x000000790200720c */ /* 0x000fe20003f44070 */
[----:B------:R-:W-:Y:S01]  /*38c0*/  STL [R1+0x70], R14 ;  /* 0x0000700e01007387 */ /* 0x000fe20000100800 */
[----:B------:R-:W-:Y:S01]  /*38d0*/  R2UR UR7, R6 ;  /* 0x00000000060772ca */ /* 0x000fe200000e0000 */
[----:B------:R-:W-:Y:S01]  /*38e0*/  @!P5 IMAD.MOV R65, RZ, RZ, -R65 ;  /* 0x000000ffff41d224 */ /* 0x000fe200078e0a41 */
[----:B------:R-:W-:Y:S01]  /*38f0*/  ISETP.LE.AND P5, PT, RZ, UR34, PT ;  /* 0x00000022ff007c0c */ /* 0x000fe2000bfa3270 */
        /* <DEDUP_REMOVED lines=8> */
[----:B------:R-:W-:Y:S01]  /*3980*/  @!P2 IMAD.IADD R121, R121, 0x1, -R2 ;  /* 0x000000017979a824 */ /* 0x000fe200078e0a02 */
[----:B------:R-:W-:Y:S01]  /*3990*/  ULDC.64 UR16, c[0x0][0x218] ;  /* 0x0000860000107ab9 */ /* 0x000fe20000000a00 */
[----:B------:R-:W-:-:S02]  /*39a0*/  LOP3.LUT R4, R14, 0x760, RZ, 0xc0, !PT ;  /* 0x000007600e047812 */ /* 0x000fc400078ec0ff */
[----:B------:R-:W-:Y:S01]  /*39b0*/  @!P5 IMAD.MOV R77, RZ, RZ, -R77 ;  /* 0x000000ffff4dd224 */ /* 0x000fe200078e0a4d */
[----:B------:R-:W-:Y:S01]  /*39c0*/  ISETP.LE.AND P5, PT, RZ, UR39, PT ;  /* 0x00000027ff007c0c */ /* 0x000fe2000bfa3270 */
[----:B------:R-:W-:Y:S01]  /*39d0*/  @!P1 IMAD.MOV R39, RZ, RZ, -R39 ;  /* 0x000000ffff279224 */ /* 0x000fe200078e0a27 */
[----:B------:R-:W-:Y:S01]  /*39e0*/  ISETP.LE.AND P1, PT, RZ, UR22, PT ;  /* 0x00000016ff007c0c */ /* 0x000fe2000bf23270 */
[----:B------:R-:W-:Y:S01]  /*39f0*/  @!P3 IMAD.MOV R79, RZ, RZ, -R79 ;  /* 0x000000ffff4fb224 */ /* 0x000fe200078e0a4f */
[----:B------:R-:W-:Y:S01]  /*3a00*/  ISETP.GT.U32.AND P2, PT, R2, R121, PT ;  /* 0x000000790200720c */ /* 0x000fe20003f44070 */
[----:B------:R-:W-:Y:S01]  /*3a10*/  @!P0 IMAD.MOV R81, RZ, RZ, -R81 ;  /* 0x000000ffff518224 */ /* 0x000fe200078e0a51 */
[----:B------:R-:W-:Y:S01]  /*3a20*/  ISETP.LE.AND P3, PT, RZ, UR40, PT ;  /* 0x00000028ff007c0c */ /* 0x000fe2000bf63270 */
[----:B------:R-:W-:Y:S01]  /*3a30*/  @!P4 IMAD.MOV R111, RZ, RZ, -R111 ;  /* 0x000000ffff6fc224 */ /* 0x000fe200078e0a6f */
[----:B------:R-:W-:Y:S02]  /*3a40*/  ISETP.LE.AND P0, PT, RZ, UR41, PT ;  /* 0x00000029ff007c0c */ /* 0x000fe4000bf03270 */
[----:B------:R-:W-:-:S02]  /*3a50*/  ISETP.LE.AND P4, PT, RZ, UR43, PT ;  /* 0x0000002bff007c0c */ /* 0x000fc4000bf83270 */
[----:B------:R-:W-:Y:S01]  /*3a60*/  SGXT R135, R135, 0x1 ;  /* 0x000000018787781a */ /* 0x000fe20000000200 */
[----:B------:R-:W-:Y:S01]  /*3a70*/  @!P5 IMAD.MOV R115, RZ, RZ, -R115 ;  /* 0x000000ffff73d224 */ /* 0x000fe200078e0a73 */
[----:B------:R-:W-:Y:S01]  /*3a80*/  ISETP.LE.AND P5, PT, RZ, UR44, PT ;  /* 0x0000002cff007c0c */ /* 0x000fe2000bfa3270 */
[----:B------:R-:W-:Y:S01]  /*3a90*/  @!P1 IMAD.MOV R51, RZ, RZ, -R51 ;  /* 0x000000ffff339224 */ /* 0x000fe200078e0a33 */
[----:B------:R-:W-:Y:S01]  /*3aa0*/  ISETP.LE.AND P1, PT, RZ, UR27, PT ;  /* 0x0000001bff007c0c */ /* 0x000fe2000bf23270 */
[----:B------:R-:W-:Y:S01]  /*3ab0*/  @!P2 IMAD.IADD R121, R121, 0x1, -R2 ;  /* 0x000000017979a824 */ /* 0x000fe200078e0a02 */
[----:B------:R-:W-:Y:S01]  /*3ac0*/  ISETP.GT.U32.AND P2, PT, R2, R133, PT ;  /* 0x000000850200720c */ /* 0x000fe20003f44070 */
[----:B------:R-:W-:Y:S01]  /*3ad0*/  @!P3 IMAD.MOV R117, RZ, RZ, -R117 ;  /* 0x000000ffff75b224 */ /* 0x000fe200078e0a75 */
[----:B------:R-:W-:Y:S01]  /*3ae0*/  ISETP.LE.AND P3, PT, RZ, UR45, PT ;  /* 0x0000002dff007c0c */ /* 0x000fe2000bf63270 */
[----:B------:R-:W-:Y:S01]  /*3af0*/  @!P0 IMAD.MOV R119, RZ, RZ, -R119 ;  /* 0x000000ffff778224 */ /* 0x000fe200078e0a77 */
[----:B------:R-:W-:Y:S01]  /*3b00*/  ISETP.LE.AND P0, PT, RZ, UR46, PT ;  /* 0x0000002eff007c0c */ /* 0x000fe2000bf03270 */
[----:B------:R-:W-:Y:S01]  /*3b10*/  @!P4 IMAD.MOV R125, RZ, RZ, -R125 ;  /* 0x000000ffff7dc224 */ /* 0x000fe200078e0a7d */
[----:B------:R-:W-:-:S02]  /*3b20*/  ISETP.LE.AND P4, PT, RZ, UR48, PT ;  /* 0x00000030ff007c0c */ /* 0x000fc4000bf83270 */
[----:B------:R-:W-:Y:S01]  /*3b30*/  LOP3.LUT R4, R4, 0x90, R135, 0xf8, !PT ;  /* 0x0000009004047812 */ /* 0x000fe200078ef887 */
[----:B------:R-:W-:Y:S01]  /*3b40*/  @!P5 IMAD.MOV R127, RZ, RZ, -R127 ;  /* 0x000000ffff7fd224 */ /* 0x000fe200078e0a7f */
[----:B------:R-:W-:Y:S01]  /*3b50*/  ISETP.LE.AND P5, PT, RZ, UR49, PT ;  /* 0x00000031ff007c0c */ /* 0x000fe2000bfa3270 */
[----:B------:R-:W-:Y:S01]  /*3b60*/  @!P1 IMAD.MOV R61, RZ, RZ, -R61 ;  /* 0x000000ffff3d9224 */ /* 0x000fe200078e0a3d */
[----:B------:R-:W-:Y:S01]  /*3b70*/  ISETP.LE.AND P1, PT, RZ, UR32, PT ;  /* 0x00000020ff007c0c */ /* 0x000fe2000bf23270 */
[----:B------:R-:W-:Y:S01]  /*3b80*/  @!P2 IMAD.IADD R133, R133, 0x1, -R2 ;  /* 0x000000018585a824 */ /* 0x000fe200078e0a02 */
[----:B------:R-:W-:Y:S01]  /*3b90*/  LOP3.LUT R4, R4, R190, RZ, 0xfc, !PT ;  /* 0x000000be04047212 */ /* 0x000fe200078efcff */
[----:B------:R-:W-:Y:S01]  /*3ba0*/  @!P3 IMAD.MOV R129, RZ, RZ, -R129 ;  /* 0x000000ffff81b224 */ /* 0x000fe200078e0a81 */
[----:B------:R-:W-:Y:S01]  /*3bb0*/  ISETP.LE.AND P3, PT, RZ, UR50, PT ;  /* 0x00000032ff007c0c */ /* 0x000fe2000bf63270 */
[----:B------:R-:W-:Y:S01]  /*3bc0*/  @!P0 IMAD.MOV R131, RZ, RZ, -R131 ;  /* 0x000000ffff838224 */ /* 0x000fe200078e0a83 */
[----:B------:R-:W-:Y:S01]  /*3bd0*/  ISETP.LE.AND P0, PT, RZ, UR51, PT ;  /* 0x00000033ff007c0c */ /* 0x000fe2000bf03270 */
[----:B------:R-:W-:Y:S01]  /*3be0*/  @!P4 IMAD.MOV R85, RZ, RZ, -R85 ;  /* 0x000000ffff55c224 */ /* 0x000fe200078e0a55 */
[----:B------:R-:W-:-:S02]  /*3bf0*/  ISETP.GT.U32.AND P2, PT, R2, R133, PT ;  /* 0x000000850200720c */ /* 0x000fc40003f44070 */
[----:B------:R-:W-:Y:S02]  /*3c00*/  CS2R R134, SRZ ;  /* 0x0000000000867805 */ /* 0x000fe4000001ff00 */
[----:B------:R-:W-:Y:S01]  /*3c10*/  ISETP.LE.AND P4, PT, RZ, UR53, PT ;  /* 0x00000035ff007c0c */ /* 0x000fe2000bf83270 */
[----:B------:R-:W-:Y:S01]  /*3c20*/  @!P5 IMAD.MOV R87, RZ, RZ, -R87 ;  /* 0x000000ffff57d224 */ /* 0x000fe200078e0a57 */
[----:B------:R-:W-:Y:S01]  /*3c30*/  ISETP.LE.AND P5, PT, RZ, UR54, PT ;  /* 0x00000036ff007c0c */ /* 0x000fe2000bfa3270 */
[----:B------:R-:W-:Y:S01]  /*3c40*/  @!P1 IMAD.MOV R73, RZ, RZ, -R73 ;  /* 0x000000ffff499224 */ /* 0x000fe200078e0a49 */
[----:B------:R-:W-:Y:S02]  /*3c50*/  ISETP.LE.AND P1, PT, RZ, UR37, PT ;  /* 0x00000025ff007c0c */ /* 0x000fe4000bf23270 */
[----:B------:R-:W-:Y:S01]  /*3c60*/  SHF.R.S32.HI R7, RZ, 0x5, R7 ;  /* 0x00000005ff077819 */ /* 0x000fe20000011407 */
[----:B------:R-:W-:Y:S01]  /*3c70*/  @!P3 IMAD.MOV R89, RZ, RZ, -R89 ;  /* 0x000000ffff59b224 */ /* 0x000fe200078e0a59 */
[----:B------:R-:W-:Y:S01]  /*3c80*/  ISETP.LE.AND P3, PT, RZ, UR55, PT ;  /* 0x00000037ff007c0c */ /* 0x000fe2000bf63270 */
[----:B------:R-:W-:Y:S01]  /*3c90*/  @!P0 IMAD.MOV R93, RZ, RZ, -R93 ;  /* 0x000000ffff5d8224 */ /* 0x000fe200078e0a5d */
[----:B------:R-:W-:Y:S01]  /*3ca0*/  ISETP.LE.AND P0, PT, RZ, UR56, PT ;  /* 0x00000038ff007c0c */ /* 0x000fe2000bf03270 */
[----:B------:R-:W-:Y:S01]  /*3cb0*/  @!P2 IMAD.IADD R133, R133, 0x1, -R2 ;  /* 0x000000018585a824 */ /* 0x000fe200078e0a02 */
[----:B------:R-:W-:Y:S01]  /*3cc0*/  ISETP.NE.AND P2, PT, R91, RZ, PT ;  /* 0x000000ff5b00720c */ /* 0x000fe20003f45270 */
[----:B------:R-:W-:Y:S01]  /*3cd0*/  @!P4 IMAD.MOV R97, RZ, RZ, -R97 ;  /* 0x000000ffff61c224 */ /* 0x000fe200078e0a61 */
[----:B------:R-:W-:Y:S01]  /*3ce0*/  LOP3.LUT R2, RZ, R91, RZ, 0x33, !PT ;  /* 0x0000005bff027212 */ /* 0x000fe200078e33ff */
[----:B------:R-:W-:Y:S01]  /*3cf0*/  @!P5 IMAD.MOV R99, RZ, RZ, -R99 ;  /* 0x000000ffff63d224 */ /* 0x000fe200078e0a63 */
[----:B------:R-:W-:Y:S01]  /*3d00*/  ISETP.LE.AND P4, PT, RZ, UR58, PT ;  /* 0x0000003aff007c0c */ /* 0x000fe2000bf83270 */
[----:B------:R-:W-:Y:S01]  /*3d10*/  @!P1 IMAD.MOV R83, RZ, RZ, -R83 ;  /* 0x000000ffff539224 */ /* 0x000fe200078e0a53 */
[----:B------:R-:W-:Y:S01]  /*3d20*/  ISETP.LE.AND P1, PT, RZ, UR42, PT ;  /* 0x0000002aff007c0c */ /* 0x000fe2000bf23270 */
[----:B------:R-:W-:Y:S01]  /*3d30*/  @!P6 IMAD.MOV R133, RZ, RZ, -R133 ;  /* 0x000000ffff85e224 */ /* 0x000fe200078e0a85 */
[C---:B------:R-:W-:Y:S01]  /*3d40*/  SEL R49, R2.reuse, R49, !P2 ;  /* 0x0000003102317207 */ /* 0x040fe20005000000 */
[----:B------:R-:W-:Y:S01]  /*3d50*/  @!P3 IMAD.MOV R101, RZ, RZ, -R101 ;  /* 0x000000ffff65b224 */ /* 0x000fe200078e0a65 */
[----:B------:R-:W-:Y:S01]  /*3d60*/  ISETP.LE.AND P5, PT, RZ, UR59, PT ;  /* 0x0000003bff007c0c */ /* 0x000fe2000bfa3270 */
[----:B------:R-:W-:Y:S01]  /*3d70*/  @!P0 IMAD.MOV R103, RZ, RZ, -R103 ;  /* 0x000000ffff678224 */ /* 0x000fe200078e0a67 */
[----:B------:R-:W-:-:S02]  /*3d80*/  SEL R87, R2, R87, !P2 ;  /* 0x0000005702577207 */ /* 0x000fc40005000000 */
[----:B------:R-:W-:Y:S02]  /*3d90*/  CS2R R90, SRZ ;  /* 0x00000000005a7805 */ /* 0x000fe4000001ff00 */
[----:B------:R-:W-:Y:S02]  /*3da0*/  ISETP.LE.AND P3, PT, RZ, UR60, PT ;  /* 0x0000003cff007c0c */ /* 0x000fe4000bf63270 */
[----:B------:R-:W-:Y:S01]  /*3db0*/  ISETP.LE.AND P0, PT, RZ, UR61, PT ;  /* 0x0000003dff007c0c */ /* 0x000fe2000bf03270 */
[----:B------:R-:W-:Y:S01]  /*3dc0*/  @!P4 IMAD.MOV R107, RZ, RZ, -R107 ;  /* 0x000000ffff6bc224 */ /* 0x000fe200078e0a6b */
[C---:B------:R-:W-:Y:S01]  /*3dd0*/  SEL R25, R2.reuse, R25, !P2 ;  /* 0x0000001902197207 */ /* 0x040fe20005000000 */
[----:B------:R-:W-:Y:S01]  /*3de0*/  @!P1 IMAD.MOV R123, RZ, RZ, -R123 ;  /* 0x000000ffff7b9224 */ /* 0x000fe200078e0a7b */
[----:B------:R-:W-:Y:S02]  /*3df0*/  ISETP.LE.AND P1, PT, RZ, UR47, PT ;  /* 0x0000002fff007c0c */ /* 0x000fe4000bf23270 */
[C---:B------:R-:W-:Y:S01]  /*3e00*/  SEL R5, R2.reuse, R5, !P2 ;  /* 0x0000000502057207 */ /* 0x040fe20005000000 */
[----:B------:R-:W-:Y:S01]  /*3e10*/  @!P5 IMAD.MOV R109, RZ, RZ, -R109 ;  /* 0x000000ffff6dd224 */ /* 0x000fe200078e0a6d */
[----:B------:R-:W-:-:S02]  /*3e20*/  SEL R35, R2, R35, !P2 ;  /* 0x0000002302237207 */ /* 0x000fc40005000000 */
[C---:B------:R-:W-:Y:S01]  /*3e30*/  SEL R33, R2.reuse, R33, !P2 ;  /* 0x0000002102217207 */ /* 0x040fe20005000000 */
[----:B------:R-:W-:Y:S01]  /*3e40*/  @!P3 IMAD.MOV R113, RZ, RZ, -R113 ;  /* 0x000000ffff71b224 */ /* 0x000fe200078e0a71 */
[C---:B------:R-:W-:Y:S01]  /*3e50*/  SEL R15, R2.reuse, R15, !P2 ;  /* 0x0000000f020f7207 */ /* 0x040fe20005000000 */
[----:B------:R-:W-:Y:S01]  /*3e60*/  @!P0 IMAD.MOV R121, RZ, RZ, -R121 ;  /* 0x000000ffff798224 */ /* 0x000fe200078e0a79 */
[C---:B------:R-:W-:Y:S02]  /*3e70*/  SEL R23, R2.reuse, R23, !P2 ;  /* 0x0000001702177207 */ /* 0x040fe40005000000 */
[C---:B------:R-:W-:Y:S01]  /*3e80*/  SEL R27, R2.reuse, R27, !P2 ;  /* 0x0000001b021b7207 */ /* 0x040fe20005000000 */
[----:B------:R-:W-:Y:S01]  /*3e90*/  @!P1 IMAD.MOV R67, RZ, RZ, -R67 ;  /* 0x000000ffff439224 */ /* 0x000fe200078e0a43 */
[----:B------:R-:W-:Y:S02]  /*3ea0*/  ISETP.LE.AND P1, PT, RZ, UR52, PT ;  /* 0x00000034ff007c0c */ /* 0x000fe4000bf23270 */
[----:B------:R-:W-:-:S02]  /*3eb0*/  SEL R13, R2, R13, !P2 ;  /* 0x0000000d020d7207 */ /* 0x000fc40005000000 */
[C---:B------:R-:W-:Y:S02]  /*3ec0*/  SEL R67, R2.reuse, R67, !P2 ;  /* 0x0000004302437207 */ /* 0x040fe40005000000 */
[C---:B------:R-:W-:Y:S02]  /*3ed0*/  SEL R31, R2.reuse, R31, !P2 ;  /* 0x0000001f021f7207 */ /* 0x040fe40005000000 */
[C---:B------:R-:W-:Y:S02]  /*3ee0*/  SEL R89, R2.reuse, R89, !P2 ;  /* 0x0000005902597207 */ /* 0x040fe40005000000 */
[C---:B------:R-:W-:Y:S02]  /*3ef0*/  SEL R85, R2.reuse, R85, !P2 ;  /* 0x0000005502557207 */ /* 0x040fe40005000000 */
[----:B------:R-:W-:Y:S01]  /*3f00*/  SEL R93, R2, R93, !P2 ;  /* 0x0000005d025d7207 */ /* 0x000fe20005000000 */
[----:B------:R-:W-:Y:S01]  /*3f10*/  @!P1 IMAD.MOV R95, RZ, RZ, -R95 ;  /* 0x000000ffff5f9224 */ /* 0x000fe200078e0a5f */
[----:B------:R-:W-:-:S02]  /*3f20*/  ISETP.LE.AND P1, PT, RZ, UR57, PT ;  /* 0x00000039ff007c0c */ /* 0x000fc4000bf23270 */
[C---:B------:R-:W-:Y:S02]  /*3f30*/  SEL R9, R2.reuse, R9, !P2 ;  /* 0x0000000902097207 */ /* 0x040fe40005000000 */
[C---:B------:R-:W-:Y:S02]  /*3f40*/  SEL R21, R2.reuse, R21, !P2 ;  /* 0x0000001502157207 */ /* 0x040fe40005000000 */
[C---:B------:R-:W-:Y:S02]  /*3f50*/  SEL R47, R2.reuse, R47, !P2 ;  /* 0x0000002f022f7207 */ /* 0x040fe40005000000 */
[C---:B------:R-:W-:Y:S02]  /*3f60*/  SEL R37, R2.reuse, R37, !P2 ;  /* 0x0000002502257207 */ /* 0x040fe40005000000 */
[C---:B------:R-:W-:Y:S02]  /*3f70*/  SEL R39, R2.reuse, R39, !P2 ;  /* 0x0000002702277207 */ /* 0x040fe40005000000 */
[C---:B------:R-:W-:Y:S01]  /*3f80*/  SEL R17, R2.reuse, R17, !P2 ;  /* 0x0000001102117207 */ /* 0x040fe20005000000 */
[----:B------:R-:W-:Y:S01]  /*3f90*/  @!P1 IMAD.MOV R105, RZ, RZ, -R105 ;  /* 0x000000ffff699224 */ /* 0x000fe200078e0a69 */
[----:B------:R-:W-:Y:S01]  /*3fa0*/  ISETP.LE.AND P1, PT, RZ, UR6, PT ;  /* 0x00000006ff007c0c */ /* 0x000fe2000bf23270 */
[----:B------:R-:W-:Y:S01]  /*3fb0*/  ULDC UR6, c[0x0][0x240] ;  /* 0x0000900000067ab9 */ /* 0x000fe20000000800 */
[C---:B------:R-:W-:Y:S01]  /*3fc0*/  SEL R11, R2.reuse, R11, !P2 ;  /* 0x0000000b020b7207 */ /* 0x040fe20005000000 */
[----:B------:R-:W-:Y:S01]  /*3fd0*/  IMAD R49, R49, UR6, RZ ;  /* 0x0000000631317c24 */ /* 0x000fe2000f8e02ff */
[C---:B------:R-:W-:Y:S01]  /*3fe0*/  SEL R19, R2.reuse, R19, !P2 ;  /* 0x0000001302137207 */ /* 0x040fe20005000000 */
[----:B------:R-:W-:Y:S01]  /*3ff0*/  IMAD R67, R67, UR6, RZ ;  /* 0x0000000643437c24 */ /* 0x000fe2000f8e02ff */
[----:B------:R-:W-:Y:S01]  /*4000*/  SEL R29, R2, R29, !P2 ;  /* 0x0000001d021d7207 */ /* 0x000fe20005000000 */
[----:B------:R-:W-:Y:S01]  /*4010*/  IMAD R87, R87, UR6, RZ ;  /* 0x0000000657577c24 */ /* 0x000fe2000f8e02ff */
[----:B------:R-:W-:Y:S01]  /*4020*/  SHF.R.S32.HI R179, RZ, 0x1f, R49 ;  /* 0x0000001fffb37819 */ /* 0x000fe20000011431 */
[----:B------:R-:W-:Y:S01]  /*4030*/  IMAD R25, R25, UR6, RZ ;  /* 0x0000000619197c24 */ /* 0x000fe2000f8e02ff */
[----:B------:R-:W-:Y:S01]  /*4040*/  IADD3 R171, P6, R49, UR16, RZ ;  /* 0x0000001031ab7c10 */ /* 0x000fe2000ffde0ff */
[----:B------:R-:W-:Y:S01]  /*4050*/  IMAD R184, R5, UR6, RZ ;  /* 0x0000000605b87c24 */ /* 0x000fe2000f8e02ff */
[----:B------:R-:W-:Y:S01]  /*4060*/  SHF.R.S32.HI R177, RZ, 0x1f, R67 ;  /* 0x0000001fffb17819 */ /* 0x000fe20000011443 */
[----:B------:R-:W-:Y:S01]  /*4070*/  IMAD R35, R35, UR6, RZ ;  /* 0x0000000623237c24 */ /* 0x000fe2000f8e02ff */
[----:B------:R-:W-:Y:S01]  /*4080*/  IADD3 R5, P4, R67, UR16, RZ ;  /* 0x0000001043057c10 */ /* 0x000fe2000ff9e0ff */
[----:B------:R-:W-:Y:S01]  /*4090*/  IMAD R33, R33, UR6, RZ ;  /* 0x0000000621217c24 */ /* 0x000fe2000f8e02ff */
[----:B------:R-:W-:Y:S01]  /*40a0*/  IADD3.X R179, R179, UR17, RZ, P6, !PT ;  /* 0x00000011b3b37c10 */ /* 0x000fe2000b7fe4ff */
[----:B------:R-:W-:Y:S01]  /*40b0*/  IMAD R15, R15, UR6, RZ ;  /* 0x000000060f0f7c24 */ /* 0x000fe2000f8e02ff */
[----:B------:R-:W-:Y:S01]  /*40c0*/  SHF.R.S32.HI R166, RZ, 0x1f, R87 ;  /* 0x0000001fffa67819 */ /* 0x000fe20000011457 */
[----:B------:R-:W-:Y:S01]  /*40d0*/  IMAD R23, R23, UR6, RZ ;  /* 0x0000000617177c24 */ /* 0x000fe2000f8e02ff */
[----:B------:R-:W-:Y:S01]  /*40e0*/  IADD3 R180, P6, R87, UR16, RZ ;  /* 0x0000001057b47c10 */ /* 0x000fe2000ffde0ff */
[----:B------:R-:W-:Y:S01]  /*40f0*/  IMAD R27, R27, UR6, RZ ;  /* 0x000000061b1b7c24 */ /* 0x000fe2000f8e02ff */
[----:B------:R-:W-:Y:S01]  /*4100*/  SHF.R.S32.HI R181, RZ, 0x1f, R25 ;  /* 0x0000001fffb57819 */ /* 0x000fe20000011419 */
[----:B------:R-:W-:Y:S01]  /*4110*/  @!P1 IMAD.MOV R3, RZ, RZ, -R3 ;  /* 0x000000ffff039224 */ /* 0x000fe200078e0a03 */
        /* <DEDUP_REMOVED lines=28> */
[----:B------:R-:W-:-:S02]  /*42e0*/  IADD3.X R168, R168, UR17, RZ, P4, !PT ;  /* 0x00000011a8a87c10 */ /* 0x000fc4000a7fe4ff */
[----:B------:R-:W-:Y:S02]  /*42f0*/  CS2R R34, SRZ ;  /* 0x0000000000227805 */ /* 0x000fe4000001ff00 */
[C---:B------:R-:W-:Y:S02]  /*4300*/  SEL R41, R2.reuse, R41, !P2 ;  /* 0x0000002902297207 */ /* 0x040fe40005000000 */
[----:B------:R-:W-:Y:S02]  /*4310*/  CS2R R48, SRZ ;  /* 0x0000000000307805 */ /* 0x000fe4000001ff00 */
[C---:B------:R-:W-:Y:S02]  /*4320*/  SEL R43, R2.reuse, R43, !P2 ;  /* 0x0000002b022b7207 */ /* 0x040fe40005000000 */
[----:B------:R-:W-:Y:S02]  /*4330*/  CS2R R66, SRZ ;  /* 0x0000000000427805 */ /* 0x000fe4000001ff00 */
[C---:B------:R-:W-:Y:S01]  /*4340*/  SEL R45, R2.reuse, R45, !P2 ;  /* 0x0000002d022d7207 */ /* 0x040fe20005000000 */
[----:B------:R-:W-:Y:S01]  /*4350*/  IMAD R41, R41, UR6, RZ ;  /* 0x0000000629297c24 */ /* 0x000fe2000f8e02ff */
        /* <DEDUP_REMOVED lines=46> */
[----:B------:R-:W-:Y:S01]  /*4640*/  SEL R6, R2, R129, !P2 ;  /* 0x0000008102067207 */ /* 0x000fe20005000000 */
[----:B------:R-:W-:Y:S01]  /*4650*/  IMAD R24, R24, UR6, RZ ;  /* 0x0000000618187c24 */ /* 0x000fe2000f8e02ff */
[C---:B------:R-:W-:Y:S01]  /*4660*/  SEL R131, R2.reuse, R131, !P2 ;  /* 0x0000008302837207 */ /* 0x040fe20005000000 */
[----:B------:R-:W-:Y:S01]  /*4670*/  IMAD R9, R127, UR6, RZ ;  /* 0x000000067f097c24 */ /* 0x000fe2000f8e02ff */
[----:B------:R-:W-:Y:S01]  /*4680*/  SEL R95, R2, R95, !P2 ;  /* 0x0000005f025f7207 */ /* 0x000fe20005000000 */
[----:B------:R-:W-:Y:S01]  /*4690*/  IMAD R6, R6, UR6, RZ ;  /* 0x0000000606067c24 */ /* 0x000fe2000f8e02ff */
[----:B------:R-:W-:-:S02]  /*46a0*/  SEL R97, R2, R97, !P2 ;  /* 0x0000006102617207 */ /* 0x000fc40005000000 */
        /* <DEDUP_REMOVED lines=19> */
[----:B------:R-:W-:Y:S01]  /*47e0*/  IADD3.X R187, R187, UR17, RZ, P1, !PT ;  /* 0x00000011bbbb7c10 */ /* 0x000fe20008ffe4ff */
[----:B------:R-:W-:Y:S01]  /*47f0*/  IMAD R121, R121, UR6, RZ ;  /* 0x0000000679797c24 */ /* 0x000fe2000f8e02ff */
[----:B------:R-:W-:Y:S01]  /*4800*/  SHF.R.S32.HI R154, RZ, 0x1f, R13 ;  /* 0x0000001fff9a7819 */ /* 0x000fe2000001140d */
[----:B------:R-:W-:Y:S01]  /*4810*/  IMAD R8, R8, UR6, RZ ;  /* 0x0000000608087c24 */ /* 0x000fe2000f8e02ff */
[----:B------:R-:W-:Y:S01]  /*4820*/  IADD3 R167, P4, R13, UR16, RZ ;  /* 0x000000100da77c10 */ /* 0x000fe2000ff9e0ff */
[----:B------:R-:W-:Y:S01]  /*4830*/  IMAD R3, R131, UR6, RZ ;  /* 0x0000000683037c24 */ /* 0x000fe2000f8e02ff */
[----:B------:R-:W-:-:S02]  /*4840*/  IADD3.X R152, R152, UR17, RZ, P6, !PT ;  /* 0x0000001198987c10 */ /* 0x000fc4000b7fe4ff */
[----:B------:R-:W-:Y:S02]  /*4850*/  CS2R R124, SRZ ;  /* 0x00000000007c7805 */ /* 0x000fe4000001ff00 */
[----:B------:R-:W-:Y:S02]  /*4860*/  SEL R2, R2, R133, !P2 ;  /* 0x0000008502027207 */ /* 0x000fe40005000000 */
[----:B------:R-:W-:Y:S02]  /*4870*/  CS2R R126, SRZ ;  /* 0x00000000007e7805 */ /* 0x000fe4000001ff00 */
[----:B------:R-:W-:Y:S02]  /*4880*/  SHF.R.S32.HI R158, RZ, 0x1f, R89 ;  /* 0x0000001fff9e7819 */ /* 0x000fe40000011459 */
[----:B------:R-:W-:Y:S02]  /*4890*/  CS2R R128, SRZ ;  /* 0x0000000000807805 */ /* 0x000fe4000001ff00 */
[----:B------:R-:W-:Y:S01]  /*48a0*/  IADD3 R188, P1, R89, UR16, RZ ;  /* 0x0000001059bc7c10 */ /* 0x000fe2000ff3e0ff */
[----:B------:R-:W-:Y:S01]  /*48b0*/  IMAD R2, R2, UR6, RZ ;  /* 0x0000000602027c24 */ /* 0x000fe2000f8e02ff */
[----:B------:R-:W-:Y:S01]  /*48c0*/  IADD3.X R164, R164, UR17, RZ, P5, !PT ;  /* 0x00000011a4a47c10 */ /* 0x000fe2000affe4ff */
[----:B------:R-:W-:Y:S01]  /*48d0*/  UIADD3 UR6, UR4, 0x4000, URZ ;  /* 0x0000400004067890 */ /* 0x000fe2000fffe03f */
[----:B------:R-:W-:-:S02]  /*48e0*/  SHF.R.S32.HI R13, RZ, 0x1f, R31 ;  /* 0x0000001fff0d7819 */ /* 0x000fc4000001141f */
[----:B------:R-:W-:Y:S02]  /*48f0*/  CS2R R88, SRZ ;  /* 0x0000000000587805 */ /* 0x000fe4000001ff00 */
[----:B------:R-:W-:Y:S01]  /*4900*/  IADD3 R23, P6, R31, UR16, RZ ;  /* 0x000000101f177c10 */ /* 0x000fe2000ffde0ff */
[----:B------:R-:W-:Y:S01]  /*4910*/  USHF.R.U32.HI UR6, URZ, 0x4, UR6 ;  /* 0x000000043f067899 */ /* 0x000fe20008011606 */
[----:B------:R-:W-:Y:S02]  /*4920*/  SHF.R.S32.HI R185, RZ, 0x1f, R85 ;  /* 0x0000001fffb97819 */ /* 0x000fe40000011455 */
[----:B------:R-:W-:Y:S02]  /*4930*/  CS2R R130, SRZ ;  /* 0x0000000000827805 */ /* 0x000fe4000001ff00 */
[----:B------:R-:W-:Y:S02]  /*4940*/  IADD3 R174, P2, R85, UR16, RZ ;  /* 0x0000001055ae7c10 */ /* 0x000fe4000ff5e0ff */
[----:B------:R-:W-:-:S02]  /*4950*/  CS2R R84, SRZ ;  /* 0x0000000000547805 */ /* 0x000fc4000001ff00 */
[----:B------:R-:W-:Y:S02]  /*4960*/  SHF.R.S32.HI R162, RZ, 0x1f, R184 ;  /* 0x0000001fffa27819 */ /* 0x000fe400000114b8 */
[----:B------:R-:W-:Y:S02]  /*4970*/  CS2R R132, SRZ ;  /* 0x0000000000847805 */ /* 0x000fe4000001ff00 */
[----:B------:R-:W-:Y:S01]  /*4980*/  IADD3.X R183, R183, UR17, RZ, P3, !PT ;  /* 0x00000011b7b77c10 */ /* 0x000fe20009ffe4ff */
[----:B------:R-:W-:Y:S01]  /*4990*/  USGXT.U32 UR12, UR6, 0xe ;  /* 0x0000000e060c789a */ /* 0x000fe20008000000 */
[----:B------:R-:W-:Y:S02]  /*49a0*/  SHF.R.S32.HI R22, RZ, 0x1f, R93 ;  /* 0x0000001fff167819 */ /* 0x000fe4000001145d */
[----:B------:R-:W-:Y:S02]  /*49b0*/  IADD3 R163, P5, R93, UR16, RZ ;  /* 0x000000105da37c10 */ /* 0x000fe4000ffbe0ff */
[----:B------:R-:W-:-:S02]  /*49c0*/  CS2R R92, SRZ ;  /* 0x00000000005c7805 */ /* 0x000fc4000001ff00 */
[----:B------:R-:W-:Y:S02]  /*49d0*/  IADD3 R184, P3, R184, UR16, RZ ;  /* 0x00000010b8b87c10 */ /* 0x000fe4000ff7e0ff */
[----:B------:R-:W-:Y:S02]  /*49e0*/  IADD3.X R158, R158, UR17, RZ, P1, !PT ;  /* 0x000000119e9e7c10 */ /* 0x000fe40008ffe4ff */
[----:B------:R-:W-:Y:S02]  /*49f0*/  IADD3.X R13, R13, UR17, RZ, P6, !PT ;  /* 0x000000110d0d7c10 */ /* 0x000fe4000b7fe4ff */
[----:B------:R-:W-:Y:S02]  /*4a00*/  SHF.R.S32.HI R160, RZ, 0x1f, R186 ;  /* 0x0000001fffa07819 */ /* 0x000fe400000114ba */
[----:B------:R-:W-:Y:S02]  /*4a10*/  IADD3.X R185, R185, UR17, RZ, P2, !PT ;  /* 0x00000011b9b97c10 */ /* 0x000fe400097fe4ff */
[----:B------:R-:W-:-:S02]  /*4a20*/  SHF.R.S32.HI R16, RZ, 0x1f, R21 ;  /* 0x0000001fff107819 */ /* 0x000fc40000011415 */
[----:B------:R-:W-:Y:S02]  /*4a30*/  IADD3 R157, P1, R21, UR16, RZ ;  /* 0x00000010159d7c10 */ /* 0x000fe4000ff3e0ff */
[----:B------:R-:W-:Y:S02]  /*4a40*/  IADD3.X R22, R22, UR17, RZ, P5, !PT ;  /* 0x0000001116167c10 */ /* 0x000fe4000affe4ff */
[----:B------:R-:W-:Y:S02]  /*4a50*/  SHF.R.S32.HI R200, RZ, 0x1f, R47 ;  /* 0x0000001fffc87819 */ /* 0x000fe4000001142f */
[----:B------:R-:W-:Y:S02]  /*4a60*/  IADD3 R201, P6, R47, UR16, RZ ;  /* 0x000000102fc97c10 */ /* 0x000fe4000ffde0ff */
[----:B------:R-:W-:Y:S02]  /*4a70*/  CS2R R46, SRZ ;  /* 0x00000000002e7805 */ /* 0x000fe4000001ff00 */
[----:B------:R-:W-:-:S02]  /*4a80*/  SHF.R.S32.HI R170, RZ, 0x1f, R37 ;  /* 0x0000001fffaa7819 */ /* 0x000fc40000011425 */
[----:B------:R-:W-:Y:S02]  /*4a90*/  IADD3 R176, P0, R37, UR16, RZ ;  /* 0x0000001025b07c10 */ /* 0x000fe4000ff1e0ff */
[----:B------:R-:W-:Y:S02]  /*4aa0*/  CS2R R36, SRZ ;  /* 0x0000000000247805 */ /* 0x000fe4000001ff00 */
[----:B------:R-:W-:Y:S02]  /*4ab0*/  IADD3 R186, P2, R186, UR16, RZ ;  /* 0x00000010baba7c10 */ /* 0x000fe4000ff5e0ff */
[----:B------:R-:W-:Y:S02]  /*4ac0*/  IADD3.X R162, R162, UR17, RZ, P3, !PT ;  /* 0x00000011a2a27c10 */ /* 0x000fe40009ffe4ff */
[----:B------:R-:W-:Y:S02]  /*4ad0*/  SHF.R.S32.HI R12, RZ, 0x1f, R39 ;  /* 0x0000001fff0c7819 */ /* 0x000fe40000011427 */
[----:B------:R-:W-:-:S02]  /*4ae0*/  IADD3 R21, P5, R39, UR16, RZ ;  /* 0x0000001027157c10 */ /* 0x000fc4000ffbe0ff */
[----:B------:R-:W-:Y:S02]  /*4af0*/  CS2R R38, SRZ ;  /* 0x0000000000267805 */ /* 0x000fe4000001ff00 */
[----:B------:R-:W-:Y:S02]  /*4b00*/  SHF.R.S32.HI R20, RZ, 0x1f, R17 ;  /* 0x0000001fff147819 */ /* 0x000fe40000011411 */
[----:B------:R-:W-:Y:S02]  /*4b10*/  IADD3 R161, P3, R17, UR16, RZ ;  /* 0x0000001011a17c10 */ /* 0x000fe4000ff7e0ff */
[----:B------:R-:W-:Y:S02]  /*4b20*/  IADD3.X R200, R200, UR17, RZ, P6, !PT ;  /* 0x00000011c8c87c10 */ /* 0x000fe4000b7fe4ff */
[----:B------:R-:W-:Y:S02]  /*4b30*/  IADD3.X R170, R170, UR17, RZ, P0, !PT ;  /* 0x00000011aaaa7c10 */ /* 0x000fe400087fe4ff */
[----:B------:R-:W-:-:S02]  /*4b40*/  IADD3.X R160, R160, UR17, RZ, P2, !PT ;  /* 0x00000011a0a07c10 */ /* 0x000fc400097fe4ff */
[----:B------:R-:W-:Y:S02]  /*4b50*/  IADD3.X R12, R12, UR17, RZ, P5, !PT ;  /* 0x000000110c0c7c10 */ /* 0x000fe4000affe4ff */
[----:B------:R-:W-:Y:S02]  /*4b60*/  SHF.R.S32.HI R214, RZ, 0x1f, R103 ;  /* 0x0000001fffd67819 */ /* 0x000fe40000011467 */
[----:B------:R-:W-:Y:S02]  /*4b70*/  IADD3 R215, P6, R103, UR16, RZ ;  /* 0x0000001067d77c10 */ /* 0x000fe4000ffde0ff */
[----:B------:R-:W-:Y:S02]  /*4b80*/  CS2R R102, SRZ ;  /* 0x0000000000667805 */ /* 0x000fe4000001ff00 */
[----:B------:R-:W-:Y:S02]  /*4b90*/  SHF.R.S32.HI R156, RZ, 0x1f, R11 ;  /* 0x0000001fff9c7819 */ /* 0x000fe4000001140b */
[----:B------:R-:W-:-:S02]  /*4ba0*/  IADD3 R169, P0, R11, UR16, RZ ;  /* 0x000000100ba97c10 */ /* 0x000fc4000ff1e0ff */
[----:B------:R-:W-:Y:S02]  /*4bb0*/  SHF.R.S32.HI R18, RZ, 0x1f, R19 ;  /* 0x0000001fff127819 */ /* 0x000fe40000011413 */
[----:B------:R-:W-:Y:S02]  /*4bc0*/  IADD3 R159, P2, R19, UR16, RZ ;  /* 0x00000010139f7c10 */ /* 0x000fe4000ff5e0ff */
[----:B------:R-:W-:Y:S02]  /*4bd0*/  IADD3.X R20, R20, UR17, RZ, P3, !PT ;  /* 0x0000001114147c10 */ /* 0x000fe40009ffe4ff */
[----:B------:R-:W-:Y:S02]  /*4be0*/  SHF.R.S32.HI R202, RZ, 0x1f, R51 ;  /* 0x0000001fffca7819 */ /* 0x000fe40000011433 */
[----:B------:R-:W-:Y:S02]  /*4bf0*/  IADD3 R203, P5, R51, UR16, RZ ;  /* 0x0000001033cb7c10 */ /* 0x000fe4000ffbe0ff */
[----:B------:R-:W-:-:S02]  /*4c00*/  CS2R R50, SRZ ;  /* 0x0000000000327805 */ /* 0x000fc4000001ff00 */
[----:B------:R-:W-:Y:S02]  /*4c10*/  SHF.R.S32.HI R11, RZ, 0x1f, R97 ;  /* 0x0000001fff0b7819 */ /* 0x000fe40000011461 */
[----:B------:R-:W-:Y:S02]  /*4c20*/  IADD3 R19, P3, R97, UR16, RZ ;  /* 0x0000001061137c10 */ /* 0x000fe4000ff7e0ff */
[----:B------:R-:W-:Y:S02]  /*4c30*/  CS2R R96, SRZ ;  /* 0x0000000000607805 */ /* 0x000fe4000001ff00 */
[----:B------:R-:W-:Y:S02]  /*4c40*/  IADD3.X R214, R214, UR17, RZ, P6, !PT ;  /* 0x00000011d6d67c10 */ /* 0x000fe4000b7fe4ff */
[----:B------:R-:W-:Y:S02]  /*4c50*/  IADD3.X R202, R202, UR17, RZ, P5, !PT ;  /* 0x00000011caca7c10 */ /* 0x000fe4000affe4ff */
[----:B------:R-:W-:-:S02]  /*4c60*/  SHF.R.S32.HI R238, RZ, 0x1f, R73 ;  /* 0x0000001fffee7819 */ /* 0x000fc40000011449 */
[----:B------:R-:W-:Y:S02]  /*4c70*/  IADD3 R239, P6, R73, UR16, RZ ;  /* 0x0000001049ef7c10 */ /* 0x000fe4000ffde0ff */
[----:B------:R-:W-:Y:S02]  /*4c80*/  CS2R R72, SRZ ;  /* 0x0000000000487805 */ /* 0x000fe4000001ff00 */
[----:B------:R-:W-:Y:S02]  /*4c90*/  IADD3.X R11, R11, UR17, RZ, P3, !PT ;  /* 0x000000110b0b7c10 */ /* 0x000fe40009ffe4ff */
[----:B------:R-:W-:Y:S02]  /*4ca0*/  SHF.R.S32.HI R216, RZ, 0x1f, R61 ;  /* 0x0000001fffd87819 */ /* 0x000fe4000001143d */
[----:B------:R-:W-:Y:S02]  /*4cb0*/  IADD3 R217, P5, R61, UR16, RZ ;  /* 0x000000103dd97c10 */ /* 0x000fe4000ffbe0ff */
[----:B------:R-:W-:-:S02]  /*4cc0*/  CS2R R60, SRZ ;  /* 0x00000000003c7805 */ /* 0x000fc4000001ff00 */
[----:B------:R-:W-:Y:S02]  /*4cd0*/  IADD3.X R18, R18, UR17, RZ, P2, !PT ;  /* 0x0000001112127c10 */ /* 0x000fe400097fe4ff */
[----:B------:R-:W-:Y:S02]  /*4ce0*/  SHF.R.S32.HI R204, RZ, 0x1f, R53 ;  /* 0x0000001fffcc7819 */ /* 0x000fe40000011435 */
[----:B------:R-:W-:Y:S02]  /*4cf0*/  IADD3 R205, P3, R53, UR16, RZ ;  /* 0x0000001035cd7c10 */ /* 0x000fe4000ff7e0ff */
[----:B------:R-:W-:Y:S02]  /*4d00*/  CS2R R52, SRZ ;  /* 0x0000000000347805 */ /* 0x000fe4000001ff00 */
[----:B------:R-:W-:Y:S02]  /*4d10*/  SHF.R.S32.HI R10, RZ, 0x1f, R41 ;  /* 0x0000001fff0a7819 */ /* 0x000fe40000011429 */
[----:B------:R-:W-:-:S02]  /*4d20*/  IADD3 R17, P2, R41, UR16, RZ ;  /* 0x0000001029117c10 */ /* 0x000fc4000ff5e0ff */
[----:B------:R-:W-:Y:S02]  /*4d30*/  CS2R R40, SRZ ;  /* 0x0000000000287805 */ /* 0x000fe4000001ff00 */
[----:B------:R-:W-:Y:S02]  /*4d40*/  IADD3.X R238, R238, UR17, RZ, P6, !PT ;  /* 0x00000011eeee7c10 */ /* 0x000fe4000b7fe4ff */
[----:B------:R-:W-:Y:S02]  /*4d50*/  IADD3.X R216, R216, UR17, RZ, P5, !PT ;  /* 0x00000011d8d87c10 */ /* 0x000fe4000affe4ff */
[----:B------:R-:W-:Y:S02]  /*4d60*/  IADD3 R225, P6, R83, UR16, RZ ;  /* 0x0000001053e17c10 */ /* 0x000fe4000ffde0ff */
[----:B------:R-:W-:Y:S02]  /*4d70*/  IADD3.X R204, R204, UR17, RZ, P3, !PT ;  /* 0x00000011cccc7c10 */ /* 0x000fe40009ffe4ff */
[----:B------:R-:W-:Y:S01]  /*4d80*/  SHF.R.S32.HI R240, RZ, 0x1f, R107 ;  /* 0x0000001ffff07819 */ /* 0x000fe2000001146b */
[----:B------:R0:W-:Y:S01]  /*4d90*/  STL [R1], R225 ;  /* 0x000000e101007387 */ /* 0x0001e20000100800 */
[----:B------:R-:W-:-:S02]  /*4da0*/  IADD3 R241, P5, R107, UR16, RZ ;  /* 0x000000106bf17c10 */ /* 0x000fc4000ffbe0ff */
[----:B------:R-:W-:Y:S02]  /*4db0*/  CS2R R106, SRZ ;  /* 0x00000000006a7805 */ /* 0x000fe4000001ff00 */
[----:B------:R-:W-:Y:S02]  /*4dc0*/  IADD3.X R10, R10, UR17, RZ, P2, !PT ;  /* 0x000000110a0a7c10 */ /* 0x000fe400097fe4ff */
[----:B------:R-:W-:Y:S02]  /*4dd0*/  SHF.R.S32.HI R218, RZ, 0x1f, R63 ;  /* 0x0000001fffda7819 */ /* 0x000fe4000001143f */
[----:B------:R-:W-:Y:S02]  /*4de0*/  IADD3 R219, P3, R63, UR16, RZ ;  /* 0x000000103fdb7c10 */ /* 0x000fe4000ff7e0ff */
[----:B------:R-:W-:Y:S02]  /*4df0*/  CS2R R62, SRZ ;  /* 0x00000000003e7805 */ /* 0x000fe4000001ff00 */
[----:B------:R-:W-:-:S02]  /*4e00*/  IADD3.X R16, R16, UR17, RZ, P1, !PT ;  /* 0x0000001110107c10 */ /* 0x000fc40008ffe4ff */
[----:B------:R-:W-:Y:S02]  /*4e10*/  SHF.R.S32.HI R206, RZ, 0x1f, R101 ;  /* 0x0000001fffce7819 */ /* 0x000fe40000011465 */
[----:B------:R-:W-:Y:S02]  /*4e20*/  IADD3 R207, P2, R101, UR16, RZ ;  /* 0x0000001065cf7c10 */ /* 0x000fe4000ff5e0ff */
[----:B------:R-:W-:Y:S02]  /*4e30*/  CS2R R100, SRZ ;  /* 0x0000000000647805 */ /* 0x000fe4000001ff00 */
[----:B------:R-:W-:Y:S02]  /*4e40*/  IADD3.X R156, R156, UR17, RZ, P0, !PT ;  /* 0x000000119c9c7c10 */ /* 0x000fe400087fe4ff */
[----:B------:R-:W-:Y:S02]  /*4e50*/  SHF.R.S32.HI R194, RZ, 0x1f, R43 ;  /* 0x0000001fffc27819 */ /* 0x000fe4000001142b */
[----:B------:R-:W-:-:S02]  /*4e60*/  IADD3 R195, P1, R43, UR16, RZ ;  /* 0x000000102bc37c10 */ /* 0x000fc4000ff3e0ff */
[----:B------:R-:W-:Y:S02]  /*4e70*/  CS2R R42, SRZ ;  /* 0x00000000002a7805 */ /* 0x000fe4000001ff00 */
[----:B------:R-:W-:Y:S02]  /*4e80*/  SHF.R.S32.HI R15, RZ, 0x1f, R95 ;  /* 0x0000001fff0f7819 */ /* 0x000fe4000001145f */
[----:B------:R-:W-:Y:S02]  /*4e90*/  IADD3 R155, P0, R95, UR16, RZ ;  /* 0x000000105f9b7c10 */ /* 0x000fe4000ff1e0ff */
[----:B------:R-:W-:Y:S02]  /*4ea0*/  CS2R R94, SRZ ;  /* 0x00000000005e7805 */ /* 0x000fe4000001ff00 */
[----:B------:R-:W-:Y:S02]  /*4eb0*/  IADD3.X R240, R240, UR17, RZ, P5, !PT ;  /* 0x00000011f0f07c10 */ /* 0x000fe4000affe4ff */
[----:B------:R-:W-:-:S02]  /*4ec0*/  IADD3.X R218, R218, UR17, RZ, P3, !PT ;  /* 0x00000011dada7c10 */ /* 0x000fc40009ffe4ff */
[----:B0-----:R-:W-:Y:S02]  /*4ed0*/  IADD3 R225, P5, R111, UR16, RZ ;  /* 0x000000106fe17c10 */ /* 0x001fe4000ffbe0ff */
[----:B------:R-:W-:Y:S02]  /*4ee0*/  IADD3.X R206, R206, UR17, RZ, P2, !PT ;  /* 0x00000011cece7c10 */ /* 0x000fe400097fe4ff */
[----:B------:R-:W-:Y:S01]  /*4ef0*/  SHF.R.S32.HI R242, RZ, 0x1f, R75 ;  /* 0x0000001ffff27819 */ /* 0x000fe2000001144b */
[----:B------:R0:W-:Y:S01]  /*4f00*/  STL [R1+0x8], R225 ;  /* 0x000008e101007387 */ /* 0x0001e20000100800 */
        /* <DEDUP_REMOVED lines=10> */
[----:B------:R-:W-:Y:S02]  /*4fb0*/  IADD3.X R154, R154, UR17, RZ, P4, !PT ;  /* 0x000000119a9a7c10 */ /* 0x000fe4000a7fe4ff */
[----:B------:R-:W-:Y:S02]  /*4fc0*/  SHF.R.S32.HI R196, RZ, 0x1f, R45 ;  /* 0x0000001fffc47819 */ /* 0x000fe4000001142d */
[----:B------:R-:W-:Y:S02]  /*4fd0*/  IADD3 R197, P0, R45, UR16, RZ ;  /* 0x000000102dc57c10 */ /* 0x000fe4000ff1e0ff */
[----:B------:R-:W-:Y:S02]  /*4fe0*/  CS2R R44, SRZ ;  /* 0x00000000002c7805 */ /* 0x000fe4000001ff00 */
[----:B------:R-:W-:-:S02]  /*4ff0*/  SHF.R.S32.HI R14, RZ, 0x1f, R29 ;  /* 0x0000001fff0e7819 */ /* 0x000fc4000001141d */
[----:B------:R-:W-:Y:S02]  /*5000*/  IADD3 R153, P4, R29, UR16, RZ ;  /* 0x000000101d997c10 */ /* 0x000fe4000ff9e0ff */
[----:B------:R-:W-:Y:S02]  /*5010*/  IADD3.X R242, R242, UR17, RZ, P3, !PT ;  /* 0x00000011f2f27c10 */ /* 0x000fe40009ffe4ff */
[----:B------:R-:W-:Y:S02]  /*5020*/  IADD3.X R220, R220, UR17, RZ, P2, !PT ;  /* 0x00000011dcdc7c10 */ /* 0x000fe400097fe4ff */
[----:B0-----:R-:W-:Y:S02]  /*5030*/  IADD3 R225, P3, R113, UR16, RZ ;  /* 0x0000001071e17c10 */ /* 0x001fe4000ff7e0ff */
[----:B------:R-:W-:Y:S02]  /*5040*/  IADD3.X R208, R208, UR17, RZ, P1, !PT ;  /* 0x00000011d0d07c10 */ /* 0x000fe40008ffe4ff */
[----:B------:R-:W-:Y:S01]  /*5050*/  SHF.R.S32.HI R244, RZ, 0x1f, R77 ;  /* 0x0000001ffff47819 */ /* 0x000fe2000001144d */
[----:B------:R0:W-:Y:S01]  /*5060*/  STL [R1+0x10], R225 ;  /* 0x000010e101007387 */ /* 0x0001e20000100800 */
        /* <DEDUP_REMOVED lines=10> */
[----:B------:R-:W-:Y:S02]  /*5110*/  SHF.R.S32.HI R198, RZ, 0x1f, R99 ;  /* 0x0000001fffc67819 */ /* 0x000fe40000011463 */
[----:B------:R-:W-:Y:S02]  /*5120*/  IADD3 R199, P4, R99, UR16, RZ ;  /* 0x0000001063c77c10 */ /* 0x000fe4000ff9e0ff */
[----:B------:R-:W-:-:S02]  /*5130*/  CS2R R98, SRZ ;  /* 0x0000000000627805 */ /* 0x000fc4000001ff00 */
        /* <DEDUP_REMOVED lines=14> */
[----:B------:R-:W-:Y:S02]  /*5220*/  CS2R R58, SRZ ;  /* 0x00000000003a7805 */ /* 0x000fe4000001ff00 */
[----:B------:R-:W-:Y:S02]  /*5230*/  IADD3.X R246, R246, UR17, RZ, P1, !PT ;  /* 0x00000011f6f67c10 */ /* 0x000fe40008ffe4ff */
[----:B------:R-:W-:Y:S02]  /*5240*/  IADD3.X R234, R234, UR17, RZ, P0, !PT ;  /* 0x00000011eaea7c10 */ /* 0x000fe400087fe4ff */
[----:B0-----:R-:W-:Y:S02]  /*5250*/  IADD3 R225, P1, R117, UR16, RZ ;  /* 0x0000001075e17c10 */ /* 0x001fe4000ff3e0ff */
[----:B------:R-:W-:-:S02]  /*5260*/  IADD3.X R212, R212, UR17, RZ, P4, !PT ;  /* 0x00000011d4d47c10 */ /* 0x000fc4000a7fe4ff */
[----:B------:R-:W-:Y:S01]  /*5270*/  SHF.R.S32.HI R248, RZ, 0x1f, R109 ;  /* 0x0000001ffff87819 */ /* 0x000fe2000001146d */
[----:B------:R0:W-:Y:S01]  /*5280*/  STL [R1+0x20], R225 ;  /* 0x000020e101007387 */ /* 0x0001e20000100800 */
        /* <DEDUP_REMOVED lines=8> */
[----:B------:R-:W-:Y:S02]  /*5310*/  SHF.R.S32.HI R250, RZ, 0x1f, R81 ;  /* 0x0000001ffffa7819 */ /* 0x000fe40000011451 */
[----:B------:R-:W-:Y:S01]  /*5320*/  IADD3 R251, P4, R81, UR16, RZ ;  /* 0x0000001051fb7c10 */ /* 0x000fe2000ff9e0ff */
[----:B------:R0:W-:Y:S01]  /*5330*/  STL [R1+0x28], R225 ;  /* 0x000028e101007387 */ /* 0x0001e20000100800 */
[----:B------:R-:W-:-:S02]  /*5340*/  SHF.R.S32.HI R252, RZ, 0x1f, R83 ;  /* 0x0000001ffffc7819 */ /* 0x000fc40000011453 */
[----:B------:R-:W-:Y:S02]  /*5350*/  CS2R R80, SRZ ;  /* 0x0000000000507805 */ /* 0x000fe4000001ff00 */
[----:B------:R-:W-:Y:S02]  /*5360*/  IADD3.X R250, R250, UR17, RZ, P4, !PT ;  /* 0x00000011fafa7c10 */ /* 0x000fe4000a7fe4ff */
[----:B------:R-:W-:Y:S02]  /*5370*/  CS2R R82, SRZ ;  /* 0x0000000000527805 */ /* 0x000fe4000001ff00 */
[----:B------:R-:W-:Y:S02]  /*5380*/  IADD3.X R252, R252, UR17, RZ, P6, !PT ;  /* 0x00000011fcfc7c10 */ /* 0x000fe4000b7fe4ff */
[----:B------:R-:W-:Y:S02]  /*5390*/  SHF.R.S32.HI R25, RZ, 0x1f, R111 ;  /* 0x0000001fff197819 */ /* 0x000fe4000001146f */
[----:B------:R-:W-:-:S02]  /*53a0*/  CS2R R110, SRZ ;  /* 0x00000000006e7805 */ /* 0x000fc4000001ff00 */
[----:B------:R-:W-:Y:S02]  /*53b0*/  SHF.R.S32.HI R26, RZ, 0x1f, R113 ;  /* 0x0000001fff1a7819 */ /* 0x000fe40000011471 */
[----:B------:R-:W-:Y:S02]  /*53c0*/  CS2R R112, SRZ ;  /* 0x0000000000707805 */ /* 0x000fe4000001ff00 */
[----:B0-----:R-:W-:Y:S02]  /*53d0*/  IADD3 R225, P4, R121, UR16, RZ ;  /* 0x0000001079e17c10 */ /* 0x001fe4000ff9e0ff */
[----:B------:R-:W-:Y:S02]  /*53e0*/  IADD3.X R226, R25, UR17, RZ, P5, !PT ;  /* 0x0000001119e27c10 */ /* 0x000fe4000affe4ff */
[----:B------:R-:W-:Y:S01]  /*53f0*/  SHF.R.S32.HI R27, RZ, 0x1f, R115 ;  /* 0x0000001fff1b7819 */ /* 0x000fe20000011473 */
[----:B------:R0:W-:Y:S01]  /*5400*/  STL [R1+0x30], R225 ;  /* 0x000030e101007387 */ /* 0x0001e20000100800 */
[----:B------:R-:W-:-:S02]  /*5410*/  SHF.R.S32.HI R32, RZ, 0x1f, R24 ;  /* 0x0000001fff207819 */ /* 0x000fc40000011418 */
[----:B------:R-:W-:Y:S02]  /*5420*/  CS2R R114, SRZ ;  /* 0x0000000000727805 */ /* 0x000fe4000001ff00 */
[----:B------:R-:W-:Y:S02]  /*5430*/  SHF.R.S32.HI R28, RZ, 0x1f, R117 ;  /* 0x0000001fff1c7819 */ /* 0x000fe40000011475 */
[----:B------:R-:W-:Y:S02]  /*5440*/  CS2R R116, SRZ ;  /* 0x0000000000747805 */ /* 0x000fe4000001ff00 */
[----:B------:R-:W-:Y:S02]  /*5450*/  SHF.R.S32.HI R29, RZ, 0x1f, R119 ;  /* 0x0000001fff1d7819 */ /* 0x000fe40000011477 */
[----:B------:R-:W-:Y:S02]  /*5460*/  CS2R R118, SRZ ;  /* 0x0000000000767805 */ /* 0x000fe4000001ff00 */
[----:B------:R-:W-:-:S02]  /*5470*/  SHF.R.S32.HI R30, RZ, 0x1f, R121 ;  /* 0x0000001fff1e7819 */ /* 0x000fc40000011479 */
[----:B------:R-:W-:Y:S02]  /*5480*/  CS2R R120, SRZ ;  /* 0x0000000000787805 */ /* 0x000fe4000001ff00 */
[----:B------:R-:W-:Y:S02]  /*5490*/  SHF.R.S32.HI R31, RZ, 0x1f, R123 ;  /* 0x0000001fff1f7819 */ /* 0x000fe4000001147b */
[----:B0-----:R-:W-:Y:S02]  /*54a0*/  IADD3 R225, P6, R123, UR16, RZ ;  /* 0x000000107be17c10 */ /* 0x001fe4000ffde0ff */
[----:B------:R-:W-:Y:S02]  /*54b0*/  CS2R R122, SRZ ;  /* 0x00000000007a7805 */ /* 0x000fe4000001ff00 */
[----:B------:R-:W-:Y:S01]  /*54c0*/  SHF.R.S32.HI R25, RZ, 0x1f, R8 ;  /* 0x0000001fff197819 */ /* 0x000fe20000011408 */
[----:B------:R0:W-:Y:S04]  /*54d0*/  STL [R1+0x38], R225 ;  /* 0x000038e101007387 */ /* 0x0001e80000100800 */
[----:B------:R1:W-:Y:S01]  /*54e0*/  STL [R1+0x4], R226 ;  /* 0x000004e201007387 */ /* 0x0003e20000100800 */
[----:B0-----:R-:W-:-:S02]  /*54f0*/  IADD3 R225, P5, R24, UR16, RZ ;  /* 0x0000001018e17c10 */ /* 0x001fc4000ffbe0ff */
[----:B------:R-:W-:Y:S02]  /*5500*/  SHF.R.S32.HI R24, RZ, 0x1f, R9 ;  /* 0x0000001fff187819 */ /* 0x000fe40000011409 */
[----:B-1----:R-:W-:Y:S01]  /*5510*/  IADD3.X R226, R26, UR17, RZ, P3, !PT ;  /* 0x000000111ae27c10 */ /* 0x002fe20009ffe4ff */
[----:B------:R0:W-:Y:S04]  /*5520*/  STL [R1+0x40], R225 ;  /* 0x000040e101007387 */ /* 0x0001e80000100800 */
[----:B------:R1:W-:Y:S01]  /*5530*/  STL [R1+0xc], R226 ;  /* 0x00000ce201007387 */ /* 0x0003e20000100800 */
[----:B0-----:R-:W-:Y:S02]  /*5540*/  IADD3 R225, P3, R9, UR16, RZ ;  /* 0x0000001009e17c10 */ /* 0x001fe4000ff7e0ff */
[----:B------:R-:W-:-:S02]  /*5550*/  IADD3.X R9, R27, UR17, RZ, P2, !PT ;  /* 0x000000111b097c10 */ /* 0x000fc400097fe4ff */
[----:B------:R-:W-:Y:S02]  /*5560*/  CS2R R26, SRZ ;  /* 0x00000000001a7805 */ /* 0x000fe4000001ff00 */
[----:B-1----:R-:W-:Y:S01]  /*5570*/  IADD3.X R226, R32, UR17, RZ, P5, !PT ;  /* 0x0000001120e27c10 */ /* 0x002fe2000affe4ff */
[----:B------:R0:W-:Y:S01]  /*5580*/  STL [R1+0x48], R225 ;  /* 0x000048e101007387 */ /* 0x0001e20000100800 */
[----:B------:R-:W-:-:S03]  /*5590*/  CS2R R32, SRZ ;  /* 0x0000000000207805 */ /* 0x000fc6000001ff00 */
[----:B------:R1:W-:Y:S01]  /*55a0*/  STL [R1+0x14], R9 ;  /* 0x0000140901007387 */ /* 0x0003e20000100800 */
[----:B0-----:R-:W-:Y:S02]  /*55b0*/  IADD3 R225, P2, R8, UR16, RZ ;  /* 0x0000001008e17c10 */ /* 0x001fe4000ff5e0ff */
[----:B------:R-:W-:Y:S02]  /*55c0*/  SHF.R.S32.HI R8, RZ, 0x1f, R6 ;  /* 0x0000001fff087819 */ /* 0x000fe40000011406 */
[----:B-1----:R-:W-:Y:S01]  /*55d0*/  IADD3.X R9, R28, UR17, RZ, P1, !PT ;  /* 0x000000111c097c10 */ /* 0x002fe20008ffe4ff */
[----:B------:R0:W-:Y:S04]  /*55e0*/  STL [R1+0x50], R225 ;  /* 0x000050e101007387 */ /* 0x0001e80000100800 */
[----:B------:R1:W-:Y:S01]  /*55f0*/  STL [R1+0x1c], R9 ;  /* 0x00001c0901007387 */ /* 0x0003e20000100800 */
[----:B0-----:R-:W-:-:S02]  /*5600*/  IADD3 R225, P1, R6, UR16, RZ ;  /* 0x0000001006e17c10 */ /* 0x001fc4000ff3e0ff */
[----:B------:R-:W-:Y:S02]  /*5610*/  SHF.R.S32.HI R6, RZ, 0x1f, R3 ;  /* 0x0000001fff067819 */ /* 0x000fe40000011403 */
[----:B-1----:R-:W-:Y:S01]  /*5620*/  IADD3.X R9, R29, UR17, RZ, P0, !PT ;  /* 0x000000111d097c10 */ /* 0x002fe200087fe4ff */
[----:B------:R0:W-:Y:S01]  /*5630*/  STL [R1+0x58], R225 ;  /* 0x000058e101007387 */ /* 0x0001e20000100800 */
[----:B------:R-:W-:Y:S02]  /*5640*/  IADD3.X R8, R8, UR17, RZ, P1, !PT ;  /* 0x0000001108087c10 */ /* 0x000fe40008ffe4ff */
[----:B------:R-:W-:Y:S01]  /*5650*/  CS2R R28, SRZ ;  /* 0x00000000001c7805 */ /* 0x000fe2000001ff00 */
[----:B------:R1:W-:Y:S01]  /*5660*/  STL [R1+0x24], R9 ;  /* 0x0000240901007387 */ /* 0x0003e20000100800 */
[----:B0-----:R-:W-:Y:S02]  /*5670*/  IADD3 R225, P0, R3, UR16, RZ ;  /* 0x0000001003e17c10 */ /* 0x001fe4000ff1e0ff */
[----:B------:R-:W-:-:S02]  /*5680*/  SHF.R.S32.HI R3, RZ, 0x1f, R2 ;  /* 0x0000001fff037819 */ /* 0x000fc40000011402 */
[----:B-1----:R-:W-:Y:S01]  /*5690*/  IADD3.X R9, R30, UR17, RZ, P4, !PT ;  /* 0x000000111e097c10 */ /* 0x002fe2000a7fe4ff */
[----:B------:R0:W-:Y:S01]  /*56a0*/  STL [R1+0x60], R225 ;  /* 0x000060e101007387 */ /* 0x0001e20000100800 */
[----:B------:R-:W-:-:S03]  /*56b0*/  IADD3.X R6, R6, UR17, RZ, P0, !PT ;  /* 0x0000001106067c10 */ /* 0x000fc600087fe4ff */
[----:B------:R1:W-:Y:S01]  /*56c0*/  STL [R1+0x2c], R9 ;  /* 0x00002c0901007387 */ /* 0x0003e20000100800 */
[----:B0-----:R-:W-:Y:S01]  /*56d0*/  IADD3 R225, P4, R2, UR16, RZ ;  /* 0x0000001002e17c10 */ /* 0x001fe2000ff9e0ff */
[----:B------:R-:W-:Y:S01]  /*56e0*/  USHF.L.U32 UR16, UR13, 0x5, URZ ;  /* 0x000000050d107899 */ /* 0x000fe2000800063f */
[----:B------:R-:W-:Y:S02]  /*56f0*/  IADD3.X R2, R31, UR17, RZ, P6, !PT ;  /* 0x000000111f027c10 */ /* 0x000fe4000b7fe4ff */
[----:B------:R-:W-:Y:S02]  /*5700*/  CS2R R30, SRZ ;  /* 0x00000000001e7805 */ /* 0x000fe4000001ff00 */
[----:B-1----:R-:W-:Y:S01]  /*5710*/  IADD3 R9, P6, R0, UR14, RZ ;  /* 0x0000000e00097c10 */ /* 0x002fe2000ffde0ff */
[----:B------:R0:W-:Y:S04]  /*5720*/  STL [R1+0x68], R225 ;  /* 0x000068e101007387 */ /* 0x0001e80000100800 */
[----:B------:R1:W-:Y:S04]  /*5730*/  STL [R1+0x34], R2 ;  /* 0x0000340201007387 */ /* 0x0003e80000100800 */
[----:B------:R-:W-:Y:S01]  /*5740*/  STL [R1+0x3c], R226 ;  /* 0x00003ce201007387 */ /* 0x000fe20000100800 */
[----:B0-----:R-:W-:-:S02]  /*5750*/  IADD3.X R225, R24, UR17, RZ, P3, !PT ;  /* 0x0000001118e17c10 */ /* 0x001fc40009ffe4ff */
[----:B-1----:R-:W-:-:S03]  /*5760*/  IADD3.X R2, R25, UR17, RZ, P2, !PT ;  /* 0x0000001119027c10 */ /* 0x002fc600097fe4ff */
[----:B------:R-:W-:Y:S01]  /*5770*/  STL [R1+0x44], R225 ;  /* 0x000044e101007387 */ /* 0x000fe20000100800 */
[----:B------:R-:W-:-:S03]  /*5780*/  CS2R R24, SRZ ;  /* 0x0000000000187805 */ /* 0x000fc6000001ff00 */
[----:B------:R0:W-:Y:S04]  /*5790*/  STL [R1+0x4c], R2 ;  /* 0x00004c0201007387 */ /* 0x0001e80000100800 */
[----:B------:R1:W-:Y:S04]  /*57a0*/  STL [R1+0x54], R8 ;  /* 0x0000540801007387 */ /* 0x0003e80000100800 */
[----:B------:R2:W-:Y:S01]  /*57b0*/  STL [R1+0x5c], R6 ;  /* 0x00005c0601007387 */ /* 0x0005e20000100800 */
[----:B0-----:R-:W-:Y:S01]  /*57c0*/  IADD3.X R2, R3, UR17, RZ, P4, !PT ;  /* 0x0000001103027c10 */ /* 0x001fe2000a7fe4ff */
[----:B------:R-:W-:Y:S01]  /*57d0*/  USHF.R.S32.HI UR17, URZ, 0x1f, UR16 ;  /* 0x0000001f3f117899 */ /* 0x000fe20008011410 */
[----:B------:R-:W-:-:S02]  /*57e0*/  SHF.R.S32.HI R3, RZ, 0x7, R189 ;  /* 0x00000007ff037819 */ /* 0x000fc400000114bd */
[----:B-1----:R-:W-:Y:S01]  /*57f0*/  LEA.HI.X.SX32 R8, R0, UR15, 0x1, P6 ;  /* 0x0000000f00087c11 */ /* 0x002fe2000b0f0eff */
[----:B------:R0:W-:Y:S01]  /*5800*/  STL [R1+0x64], R2 ;  /* 0x0000640201007387 */ /* 0x0001e20000100800 */
[----:B------:R-:W0:Y:S01]  /*5810*/  LDC R0, c[0x0][0x238] ;  /* 0x00008e00ff007b82 */ /* 0x000e220000000800 */
[----:B------:R-:W-:Y:S02]  /*5820*/  SGXT R3, R3, 0x1 ;  /* 0x000000010303781a */ /* 0x000fe40000000200 */
[----:B--2---:R-:W-:Y:S02]  /*5830*/  LOP3.LUT R6, R189, 0x1f, RZ, 0xc0, !PT ;  /* 0x0000001fbd067812 */ /* 0x004fe400078ec0ff */
[----:B------:R-:W-:-:S04]  /*5840*/  LOP3.LUT R3, R3, 0x90, RZ, 0xc0, !PT ;  /* 0x0000009003037812 */ /* 0x000fc800078ec0ff */
[----:B------:R-:W-:Y:S01]  /*5850*/  LOP3.LUT R3, R3, 0x7f, R189, 0x78, !PT ;  /* 0x0000007f03037812 */ /* 0x000fe200078e78bd */
[-C--:B0-----:R-:W-:Y:S02]  /*5860*/  IMAD R2, R224, R0.reuse, RZ ;  /* 0x00000000e0027224 */ /* 0x081fe400078e02ff */
[-C--:B------:R-:W-:Y:S02]  /*5870*/  IMAD R2, R222, R0.reuse, RZ ;  /* 0x00000000de027224 */ /* 0x080fe400078e02ff */
[-C--:B------:R-:W-:Y:S02]  /*5880*/  IMAD R221, R221, R0.reuse, RZ ;  /* 0x00000000dddd7224 */ /* 0x080fe400078e02ff */
[-C--:B------:R-:W-:Y:S01]  /*5890*/  IMAD R193, R193, R0.reuse, RZ ;  /* 0x00000000c1c17224 */ /* 0x080fe200078e02ff */
[----:B------:R0:W-:Y:S01]  /*58a0*/  STL [R1+0x84], R2 ;  /* 0x0000840201007387 */ /* 0x0001e20000100800 */
[-C--:B------:R-:W-:Y:S02]  /*58b0*/  IMAD R224, R223, R0.reuse, RZ ;  /* 0x00000000dfe07224 */ /* 0x080fe400078e02ff */
[-C--:B------:R-:W-:Y:S01]  /*58c0*/  IMAD R223, R190, R0.reuse, RZ ;  /* 0x00000000bedf7224 */ /* 0x080fe200078e02ff */
[----:B------:R-:W-:Y:S04]  /*58d0*/  STL [R1+0x80], R221 ;  /* 0x000080dd01007387 */ /* 0x000fe80000100800 */
[----:B------:R-:W-:Y:S01]  /*58e0*/  STL [R1+0x7c], R193 ;  /* 0x00007cc101007387 */ /* 0x000fe20000100800 */
[----:B0-----:R-:W-:-:S02]  /*58f0*/  IMAD R2, R192, R0, RZ ;  /* 0x00000000c0027224 */ /* 0x001fc400078e02ff */
[----:B------:R-:W-:-:S03]  /*5900*/  IMAD R0, R191, R0, RZ ;  /* 0x00000000bf007224 */ /* 0x000fc600078e02ff */
[----:B------:R0:W-:Y:S04]  /*5910*/  STL [R1+0x78], R2 ;  /* 0x0000780201007387 */ /* 0x0001e80000100800 */
[----:B------:R1:W-:Y:S01]  /*5920*/  STL [R1+0x74], R0 ;  /* 0x0000740001007387 */ /* 0x0003e20000100800 */
[----:B0-----:R-:W-:Y:S01]  /*5930*/  IMAD R2, R6, UR13, RZ ;  /* 0x0000000d06027c24 */ /* 0x001fe2000f8e02ff */
[----:B-1----:R-:W-:-:S04]  /*5940*/  LOP3.LUT R0, R4, 0x10, RZ, 0x3c, !PT ;  /* 0x0000001004007812 */ /* 0x002fc800078e3cff */
[----:B------:R-:W-:-:S07]  /*5950*/  SHF.R.S32.HI R189, RZ, 0x1f, R2 ;  /* 0x0000001fffbd7819 */ /* 0x000fce0000011402 */
.L_x_2:
[----:B------:R-:W0:Y:S01]  /*5960*/  S2R R6, SR_TID.X ;  /* 0x0000000000067919 */ /* 0x000e220000002100 */
[----:B------:R-:W1:Y:S01]  /*5970*/  LDC R193, c[0x0][0x238] ;  /* 0x00008e00ffc17b82 */ /* 0x000e620000000800 */
[----:B------:R-:W2:Y:S01]  /*5980*/  LDL R192, [R1+0x78] ;  /* 0x0000780001c07983 */ /* 0x000ea20000100800 */
[----:B------:R-:W-:-:S03]  /*5990*/  PRMT R230, RZ, 0x7610, R230 ;  /* 0x00007610ffe67816 */ /* 0x000fc600000000e6 */
[----:B------:R3:W-:Y:S02]  /*59a0*/  STL [R1+0xb4], R7 ;  /* 0x0000b40701007387 */ /* 0x0007e40000100800 */
[----:B---3--:R-:W3:Y:S01]  /*59b0*/  S2R R7, SR_TID.X ;  /* 0x0000000000077919 */ /* 0x008ee20000002100 */
[----:B0-----:R-:W-:-:S04]  /*59c0*/  SHF.R.U32.HI R6, RZ, 0x6, R6 ;  /* 0x00000006ff067819 */ /* 0x001fc80000011606 */
[----:B------:R-:W-:-:S05]  /*59d0*/  SGXT.U32 R6, R6, 0x2 ;  /* 0x000000020606781a */ /* 0x000fca0000000000 */
[----:B-1----:R-:W-:-:S05]  /*59e0*/  IMAD R193, R6, R193, RZ ;  /* 0x000000c106c17224 */ /* 0x002fca00078e02ff */
[C---:B------:R-:W-:Y:S02]  /*59f0*/  IADD3 R190, P1, R193.reuse, R9, RZ ;  /* 0x00000009c1be7210 */ /* 0x040fe40007f3e0ff */
[----:B---3--:R-:W-:Y:S02]  /*5a00*/  SHF.R.U32.HI R6, RZ, 0x6, R7 ;  /* 0x00000006ff067819 */ /* 0x008fe40000011607 */
[----:B------:R-:W-:Y:S02]  /*5a10*/  LEA.HI.X.SX32 R191, R193, R8, 0x1, P1 ;  /* 0x00000008c1bf7211 */ /* 0x000fe400008f0eff */
[----:B------:R-:W-:Y:S01]  /*5a20*/  SGXT.U32 R6, R6, 0x2 ;  /* 0x000000020606781a */ /* 0x000fe20000000000 */
[----:B------:R-:W0:Y:S03]  /*5a30*/  S2R R193, SR_TID.X ;  /* 0x0000000000c17919 */ /* 0x000e260000002100 */
[----:B------:R-:W-:-:S13]  /*5a40*/  ISETP.GE.AND P0, PT, R6, UR10, PT ;  /* 0x0000000a06007c0c */ /* 0x000fda000bf06270 */
[----:B------:R1:W3:Y:S02]  /*5a50*/  @!P0 LDG.E.U8 R230, desc[UR8][R190.64] ;  /* 0x00000008bee68981 */ /* 0x0002e4000c1e1100 */
[----:B-1----:R-:W1:Y:S02]  /*5a60*/  S2R R191, SR_TID.X ;  /* 0x0000000000bf7919 */ /* 0x002e640000002100 */
[----:B-1----:R-:W-:-:S04]  /*5a70*/  SHF.R.U32.HI R191, RZ, 0x6, R191 ;  /* 0x00000006ffbf7819 */ /* 0x002fc800000116bf */
[----:B------:R-:W-:-:S04]  /*5a80*/  SGXT.U32 R191, R191, 0x2 ;  /* 0x00000002bfbf781a */ /* 0x000fc80000000000 */
[----:B------:R-:W-:Y:S02]  /*5a90*/  LOP3.LUT R190, R191, 0x4, RZ, 0xfc, !PT ;  /* 0x00000004bfbe7812 */ /* 0x000fe400078efcff */
[----:B------:R-:W4:Y:S01]  /*5aa0*/  LDL R191, [R1+0x74] ;  /* 0x0000740001bf7983 */ /* 0x000f220000100800 */
[----:B0-----:R-:W-:Y:S02]  /*5ab0*/  SHF.R.U32.HI R193, RZ, 0x6, R193 ;  /* 0x00000006ffc17819 */ /* 0x001fe400000116c1 */
[----:B------:R-:W-:Y:S02]  /*5ac0*/  ISETP.GE.AND P1, PT, R190, UR10, PT ;  /* 0x0000000abe007c0c */ /* 0x000fe4000bf26270 */
[----:B------:R-:W-:Y:S02]  /*5ad0*/  SGXT.U32 R193, R193, 0x2 ;  /* 0x00000002c1c1781a */ /* 0x000fe40000000000 */
[----:B----4-:R-:W-:Y:S02]  /*5ae0*/  IADD3 R190, P0, R191, R9, RZ ;  /* 0x00000009bfbe7210 */ /* 0x010fe40007f1e0ff */
[----:B------:R-:W4:Y:S01]  /*5af0*/  LDL R191, [R1+0x74] ;  /* 0x0000740001bf7983 */ /* 0x000f220000100800 */
[----:B------:R-:W-:-:S02]  /*5b00*/  PRMT R223, RZ, 0x7610, R223 ;  /* 0x00007610ffdf7816 */ /* 0x000fc400000000df */
[----:B------:R-:W-:Y:S02]  /*5b10*/  LOP3.LUT R193, R193, 0x8, RZ, 0xfc, !PT ;  /* 0x00000008c1c17812 */ /* 0x000fe400078efcff */
[----:B------:R-:W-:Y:S02]  /*5b20*/  PRMT R222, RZ, 0x7610, R222 ;  /* 0x00007610ffde7816 */ /* 0x000fe400000000de */
[----:B------:R-:W-:Y:S02]  /*5b30*/  LEA.HI R7, R7, 0xc, RZ, 0x1a ;  /* 0x0000000c07077811 */ /* 0x000fe400078fd0ff */
[----:B------:R-:W-:Y:S02]  /*5b40*/  PRMT R221, RZ, 0x7610, R221 ;  /* 0x00007610ffdd7816 */ /* 0x000fe400000000dd */
[----:B----4-:R-:W-:-:S05]  /*5b50*/  LEA.HI.X.SX32 R191, R191, R8, 0x1, P0 ;  /* 0x00000008bfbf7211 */ /* 0x010fca00000f0eff */
[----:B------:R2:W4:Y:S01]  /*5b60*/  @!P1 LDG.E.U8 R223, desc[UR8][R190.64] ;  /* 0x00000008bedf9981 */ /* 0x000522000c1e1100 */
[----:B------:R-:W-:-:S03]  /*5b70*/  ISETP.GE.AND P1, PT, R193, UR10, PT ;  /* 0x0000000ac1007c0c */ /* 0x000fc6000bf26270 */
[----:B------:R-:W3:Y:S01]  /*5b80*/  LDL R193, [R1+0x80] ;  /* 0x0000800001c17983 */ /* 0x000ee20000100800 */
[----:B--2---:R-:W-:-:S04]  /*5b90*/  IADD3 R190, P0, R192, R9, RZ ;  /* 0x00000009c0be7210 */ /* 0x004fc80007f1e0ff */
[----:B------:R-:W-:Y:S02]  /*5ba0*/  LEA.HI.X.SX32 R191, R192, R8, 0x1, P0 ;  /* 0x00000008c0bf7211 */ /* 0x000fe400000f0eff */
[----:B------:R-:W0:Y:S03]  /*5bb0*/  LDC R192, c[0x0][0x238] ;  /* 0x00008e00ffc07b82 */ /* 0x000e260000000800 */
[----:B------:R1:W2:Y:S02]  /*5bc0*/  @!P1 LDG.E.U8 R222, desc[UR8][R190.64] ;  /* 0x00000008bede9981 */ /* 0x0002a4000c1e1100 */
[----:B-1----:R-:W1:Y:S01]  /*5bd0*/  S2R R191, SR_TID.X ;  /* 0x0000000000bf7919 */ /* 0x002e620000002100 */
[----:B0-----:R-:W-:Y:S02]  /*5be0*/  IMAD R192, R7, R192, RZ ;  /* 0x000000c007c07224 */ /* 0x001fe400078e02ff */
[----:B------:R-:W2:Y:S03]  /*5bf0*/  LDL.LU R7, [R1+0xb4] ;  /* 0x0000b40001077983 */ /* 0x000ea60000300800 */
[----:B------:R-:W-:-:S02]  /*5c00*/  IADD3 R190, P0, R192, R9, RZ ;  /* 0x00000009c0be7210 */ /* 0x000fc40007f1e0ff */
[----:B-1----:R-:W-:-:S04]  /*5c10*/  LEA.HI R191, R191, 0xc, RZ, 0x1a ;  /* 0x0000000cbfbf7811 */ /* 0x002fc800078fd0ff */
[----:B------:R-:W-:Y:S02]  /*5c20*/  ISETP.GE.AND P1, PT, R191, UR10, PT ;  /* 0x0000000abf007c0c */ /* 0x000fe4000bf26270 */
[----:B------:R-:W-:Y:S02]  /*5c30*/  LEA.HI.X.SX32 R191, R192, R8, 0x1, P0 ;  /* 0x00000008c0bf7211 */ /* 0x000fe400000f0eff */
[----:B------:R-:W4:Y:S09]  /*5c40*/  LDL R192, [R1+0x84] ;  /* 0x0000840001c07983 */ /* 0x000f320000100800 */
[----:B------:R0:W2:Y:S02]  /*5c50*/  @!P1 LDG.E.U8 R221, desc[UR8][R190.64] ;  /* 0x00000008bedd9981 */ /* 0x0000a4000c1e1100 */
[----:B0-----:R-:W0:Y:S02]  /*5c60*/  S2R R191, SR_TID.X ;  /* 0x0000000000bf7919 */ /* 0x001e240000002100 */
[----:B0-----:R-:W-:-:S04]  /*5c70*/  SHF.R.U32.HI R191, RZ, 0x6, R191 ;  /* 0x00000006ffbf7819 */ /* 0x001fc800000116bf */
[----:B------:R-:W-:-:S04]  /*5c80*/  SGXT.U32 R191, R191, 0x2 ;  /* 0x00000002bfbf781a */ /* 0x000fc80000000000 */
[----:B------:R-:W-:Y:S02]  /*5c90*/  LOP3.LUT R190, R191, 0x10, RZ, 0xfc, !PT ;  /* 0x00000010bfbe7812 */ /* 0x000fe400078efcff */
[----:B------:R-:W3:Y:S02]  /*5ca0*/  LDL R191, [R1+0x7c] ;  /* 0x00007c0001bf7983 */ /* 0x000ee40000100800 */
[----:B------:R-:W-:Y:S02]  /*5cb0*/  ISETP.GE.AND P1, PT, R190, UR10, PT ;  /* 0x0000000abe007c0c */ /* 0x000fe4000bf26270 */
[----:B---3--:R-:W-:Y:S02]  /*5cc0*/  IADD3 R190, P0, R191, R9, RZ ;  /* 0x00000009bfbe7210 */ /* 0x008fe40007f1e0ff */
[----:B------:R-:W3:Y:S01]  /*5cd0*/  LDL R191, [R1+0x7c] ;  /* 0x00007c0001bf7983 */ /* 0x000ee20000100800 */
[----:B------:R-:W-:Y:S02]  /*5ce0*/  PRMT R229, RZ, 0x7610, R229 ;  /* 0x00007610ffe57816 */ /* 0x000fe400000000e5 */
[----:B------:R-:W-:-:S02]  /*5cf0*/  PRMT R228, RZ, 0x7610, R228 ;  /* 0x00007610ffe47816 */ /* 0x000fc400000000e4 */
[----:B------:R-:W-:Y:S02]  /*5d00*/  PRMT R227, RZ, 0x7610, R227 ;  /* 0x00007610ffe37816 */ /* 0x000fe400000000e3 */
[----:B---3--:R-:W-:-:S05]  /*5d10*/  LEA.HI.X.SX32 R191, R191, R8, 0x1, P0 ;  /* 0x00000008bfbf7211 */ /* 0x008fca00000f0eff */
[----:B------:R0:W3:Y:S02]  /*5d20*/  @!P1 LDG.E.U8 R229, desc[UR8][R190.64] ;  /* 0x00000008bee59981 */ /* 0x0000e4000c1e1100 */
[----:B0-----:R-:W0:Y:S01]  /*5d30*/  S2R R191, SR_TID.X ;  /* 0x0000000000bf7919 */ /* 0x001e220000002100 */
[----:B------:R-:W-:Y:S02]  /*5d40*/  IADD3 R190, P0, R193, R9, RZ ;  /* 0x00000009c1be7210 */ /* 0x000fe40007f1e0ff */
[----:B0-----:R-:W-:-:S04]  /*5d50*/  SHF.R.U32.HI R191, RZ, 0x6, R191 ;  /* 0x00000006ffbf7819 */ /* 0x001fc800000116bf */
[----:B------:R-:W-:-:S04]  /*5d60*/  SGXT.U32 R191, R191, 0x2 ;  /* 0x00000002bfbf781a */ /* 0x000fc80000000000 */
[----:B------:R-:W-:-:S04]  /*5d70*/  LOP3.LUT R191, R191, 0x14, RZ, 0xfc, !PT ;  /* 0x00000014bfbf7812 */ /* 0x000fc800078efcff */
[----:B------:R-:W-:Y:S02]  /*5d80*/  ISETP.GE.AND P1, PT, R191, UR10, PT ;  /* 0x0000000abf007c0c */ /* 0x000fe4000bf26270 */
[----:B------:R-:W-:Y:S02]  /*5d90*/  LEA.HI.X.SX32 R191, R193, R8, 0x1, P0 ;  /* 0x00000008c1bf7211 */ /* 0x000fe400000f0eff */
[----:B------:R-:W-:Y:S02]  /*5da0*/  LOP3.LUT R193, R6, 0x18, RZ, 0xfc, !PT ;  /* 0x0000001806c17812 */ /* 0x000fe400078efcff */
[----:B------:R-:W0:Y:S07]  /*5db0*/  S2R R6, SR_TID.X ;  /* 0x0000000000067919 */ /* 0x000e2e0000002100 */
[----:B------:R4:W3:Y:S02]  /*5dc0*/  @!P1 LDG.E.U8 R228, desc[UR8][R190.64] ;  /* 0x00000008bee49981 */ /* 0x0008e4000c1e1100 */
[----:B----4-:R-:W-:-:S04]  /*5dd0*/  IADD3 R190, P0, R192, R9, RZ ;  /* 0x00000009c0be7210 */ /* 0x010fc80007f1e0ff */
[----:B------:R-:W-:Y:S02]  /*5de0*/  LEA.HI.X.SX32 R191, R192, R8, 0x1, P0 ;  /* 0x00000008c0bf7211 */ /* 0x000fe400000f0eff */
[----:B------:R-:W1:Y:S01]  /*5df0*/  LDC R192, c[0x0][0x238] ;  /* 0x00008e00ffc07b82 */ /* 0x000e620000000800 */
[----:B------:R-:W-:Y:S02]  /*5e00*/  ISETP.GE.AND P1, PT, R193, UR10, PT ;  /* 0x0000000ac1007c0c */ /* 0x000fe4000bf26270 */
[----:B------:R-:W4:Y:S01]  /*5e10*/  LDL R193, [R1+0x68] ;  /* 0x0000680001c17983 */ /* 0x000f220000100800 */
[----:B0-----:R-:W-:-:S10]  /*5e20*/  LEA.HI R6, R6, 0x1c, RZ, 0x1a ;  /* 0x0000001c06067811 */ /* 0x001fd400078fd0ff */
[----:B------:R0:W3:Y:S01]  /*5e30*/  @!P1 LDG.E.U8 R227, desc[UR8][R190.64] ;  /* 0x00000008bee39981 */ /* 0x0000e2000c1e1100 */
[----:B-1----:R-:W-:Y:S01]  /*5e40*/  IMAD R192, R6, R192, RZ ;  /* 0x000000c006c07224 */ /* 0x002fe200078e02ff */
[----:B0-----:R-:W0:Y:S01]  /*5e50*/  S2R R191, SR_TID.X ;  /* 0x0000000000bf7919 */ /* 0x001e220000002100 */
[----:B------:R-:W1:Y:S03]  /*5e60*/  S2R R6, SR_TID.X ;  /* 0x0000000000067919 */ /* 0x000e660000002100 */
[----:B------:R-:W-:Y:S01]  /*5e70*/  IADD3 R190, P0, R192, R9, RZ ;  /* 0x00000009c0be7210 */ /* 0x000fe20007f1e0ff */
[----:B------:R2:W-:Y:S04]  /*5e80*/  STL [R1+0x94], R9 ;  /* 0x0000940901007387 */ /* 0x0005e80000100800 */
[----:B--2---:R-:W2:Y:S04]  /*5e90*/  LDL.LU R9, [R1+0x60] ;  /* 0x0000600001097983 */ /* 0x004ea80000300800 */
[----:B------:R1:W-:Y:S01]  /*5ea0*/  STL [R1+0x88], R8 ;  /* 0x0000880801007387 */ /* 0x0003e20000100800 */
[----:B0-----:R-:W-:-:S02]  /*5eb0*/  LEA.HI R191, R191, 0x1c, RZ, 0x1a ;  /* 0x0000001cbfbf7811 */ /* 0x001fc400078fd0ff */
[----:B-1----:R-:W-:Y:S02]  /*5ec0*/  LOP3.LUT R6, R6, 0x1f, RZ, 0xc0, !PT ;  /* 0x0000001f06067812 */ /* 0x002fe400078ec0ff */
[----:B------:R-:W-:Y:S02]  /*5ed0*/  ISETP.GE.AND P1, PT, R191, UR10, PT ;  /* 0x0000000abf007c0c */ /* 0x000fe4000bf26270 */
[----:B------:R-:W-:Y:S02]  /*5ee0*/  LEA.HI.X.SX32 R191, R192, R8, 0x1, P0 ;  /* 0x00000008c0bf7211 */ /* 0x000fe400000f0eff */
[----:B------:R-:W3:Y:S01]  /*5ef0*/  LDL R8, [R1+0x5c] ;  /* 0x00005c0001087983 */ /* 0x000ee20000100800 */
[----:B------:R-:W-:-:S03]  /*5f00*/  ISETP.GE.AND P0, PT, R6, UR10, PT ;  /* 0x0000000a06007c0c */ /* 0x000fc6000bf06270 */
[----:B------:R-:W2:Y:S01]  /*5f10*/  LDL.LU R6, [R1+0x64] ;  /* 0x0000640001067983 */ /* 0x000ea20000300800 */
[----:B------:R-:W-:-:S06]  /*5f20*/  PRMT R226, RZ, 0x7610, R226 ;  /* 0x00007610ffe27816 */ /* 0x000fcc00000000e2 */
[----:B------:R4:W3:Y:S01]  /*5f30*/  @!P1 LDG.E.U8 R226, desc[UR8][R190.64] ;  /* 0x00000008bee29981 */ /* 0x0008e2000c1e1100 */
[----:B------:R-:W-:Y:S01]  /*5f40*/  BAR.SYNC.DEFER_BLOCKING 0x0 ;  /* 0x0000000000007b1d */ /* 0x000fe20000010000 */
[----:B------:R-:W-:Y:S02]  /*5f50*/  SHF.R.S32.HI R192, RZ, 0x1f, R2 ;  /* 0x0000001fffc07819 */ /* 0x000fe40000011402 */
[----:B------:R-:W-:Y:S02]  /*5f60*/  PRMT R225, RZ, 0x7610, R225 ;  /* 0x00007610ffe17816 */ /* 0x000fe400000000e1 */
[----:B------:R-:W-:Y:S02]  /*5f70*/  PRMT R189, RZ, 0x7610, R189 ;  /* 0x00007610ffbd7816 */ /* 0x000fe400000000bd */
[----:B----4-:R-:W-:-:S05]  /*5f80*/  IADD3 R190, P1, R2, R193, RZ ;  /* 0x000000c102be7210 */ /* 0x010fca0007f3e0ff */
[----:B--2---:R-:W-:Y:S01]  /*5f90*/  IMAD.X R191, R192, 0x1, R6, P1 ;  /* 0x00000001c0bf7824 */ /* 0x004fe200008e0606 */
[----:B------:R0:W-:Y:S01]  /*5fa0*/  STL [R1+0x8c], R6 ;  /* 0x00008c0601007387 */ /* 0x0001e20000100800 */
[----:B------:R-:W-:-:S03]  /*5fb0*/  IADD3 R192, P1, R2, R9, RZ ;  /* 0x0000000902c07210 */ /* 0x000fc60007f3e0ff */
[----:B------:R1:W2:Y:S04]  /*5fc0*/  @!P0 LDG.E.U8 R225, desc[UR8][R190.64] ;  /* 0x00000008bee18981 */ /* 0x0002a8000c1e1100 */
[----:B0-----:R-:W4:Y:S04]  /*5fd0*/  LDL R6, [R1+0x54] ;  /* 0x0000540001067983 */ /* 0x001f280000100800 */
[----:B------:R0:W-:Y:S02]  /*5fe0*/  STL [R1+0xa0], R9 ;  /* 0x0000a00901007387 */ /* 0x0001e40000100800 */
[----:B0-----:R-:W-:-:S05]  /*5ff0*/  SHF.R.S32.HI R9, RZ, 0x1f, R2 ;  /* 0x0000001fff097819 */ /* 0x001fca0000011402 */
[C---:B---3--:R-:W-:Y:S01]  /*6000*/  IMAD.X R193, R9.reuse, 0x1, R8, P1 ;  /* 0x0000000109c17824 */ /* 0x048fe200008e0608 */
[----:B-1----:R-:W-:Y:S01]  /*6010*/  IADD3 R190, P1, R2, R5, RZ ;  /* 0x0000000502be7210 */ /* 0x002fe20007f3e0ff */
[----:B------:R-:W3:Y:S04]  /*6020*/  LDL.LU R8, [R1+0x44] ;  /* 0x0000440001087983 */ /* 0x000ee80000300800 */
[----:B------:R-:W-:-:S05]  /*6030*/  IMAD.X R191, R9, 0x1, R177, P1 ;  /* 0x0000000109bf7824 */ /* 0x000fca00008e06b1 */
[----:B------:R-:W2:Y:S04]  /*6040*/  @!P0 LDG.E.U8 R189, desc[UR8][R190.64] ;  /* 0x00000008bebd8981 */ /* 0x000ea8000c1e1100 */
[----:B------:R-:W4:Y:S01]  /*6050*/  LDL R191, [R1+0x58] ;  /* 0x0000580001bf7983 */ /* 0x000f220000100800 */
[----:B------:R-:W-:-:S06]  /*6060*/  PRMT R224, RZ, 0x7610, R224 ;  /* 0x00007610ffe07816 */ /* 0x000fcc00000000e0 */
[----:B------:R0:W2:Y:S02]  /*6070*/  @!P0 LDG.E.U8 R224, desc[UR8][R192.64] ;  /* 0x00000008c0e08981 */ /* 0x0000a4000c1e1100 */
[----:B0-----:R-:W-:Y:S02]  /*6080*/  PRMT R193, RZ, 0x7610, R193 ;  /* 0x00007610ffc17816 */ /* 0x001fe400000000c1 */
[----:B----4-:R-:W-:-:S05]  /*6090*/  IADD3 R190, P1, R2, R191, RZ ;  /* 0x000000bf02be7210 */ /* 0x010fca0007f3e0ff */
[----:B------:R-:W-:Y:S02]  /*60a0*/  IMAD.X R191, R9, 0x1, R6, P1 ;  /* 0x0000000109bf7824 */ /* 0x000fe400008e0606 */
[----:B------:R-:W4:Y:S04]  /*60b0*/  LDL.LU R6, [R1+0x34] ;  /* 0x0000340001067983 */ /* 0x000f280000300800 */
[----:B------:R0:W2:Y:S04]  /*60c0*/  @!P0 LDG.E.U8 R193, desc[UR8][R190.64] ;  /* 0x00000008bec18981 */ /* 0x0000a8000c1e1100 */
[----:B------:R-:W0:Y:S02]  /*60d0*/  LDL R191, [R1+0x50] ;  /* 0x0000500001bf7983 */ /* 0x000e240000100800 */
[----:B0-----:R-:W-:-:S02]  /*60e0*/  IADD3 R190, P1, R2, R191, RZ ;  /* 0x000000bf02be7210 */ /* 0x001fc40007f3e0ff */
[----:B------:R-:W3:Y:S01]  /*60f0*/  LDL R191, [R1+0x4c] ;  /* 0x00004c0001bf7983 */ /* 0x000ee20000100800 */
[----:B------:R-:W-:Y:S02]  /*6100*/  PRMT R192, RZ, 0x7610, R192 ;  /* 0x00007610ffc07816 */ /* 0x000fe400000000c0 */
[----:B---3--:R-:W-:-:S05]  /*6110*/  IMAD.X R191, R9, 0x1, R191, P1 ;  /* 0x0000000109bf7824 */ /* 0x008fca00008e06bf */
[----:B------:R0:W3:Y:S04]  /*6120*/  @!P0 LDG.E.U8 R192, desc[UR8][R190.64] ;  /* 0x00000008bec08981 */ /* 0x0000e8000c1e1100 */
[----:B------:R-:W0:Y:S04]  /*6130*/  LDL R191, [R1+0x48] ;  /* 0x0000480001bf7983 */ /* 0x000e280000100800 */
[----:B-----5:R1:W-:Y:S04]  /*6140*/  STS.U8 [R4+UR4+0x4000], R230 ;  /* 0x004000e604007988 */ /* 0x0203e80008000004 */
[----:B------:R4:W-:Y:S01]  /*6150*/  STL [R1+0x98], R8 ;  /* 0x0000980801007387 */ /* 0x0009e20000100800 */
[----:B-1----:R-:W-:-:S02]  /*6160*/  PRMT R230, RZ, 0x7610, R230 ;  /* 0x00007610ffe67816 */ /* 0x002fc400000000e6 */
[----:B0-----:R-:W-:-:S05]  /*6170*/  IADD3 R190, P1, R2, R191, RZ ;  /* 0x000000bf02be7210 */ /* 0x001fca0007f3e0ff */
[----:B------:R-:W-:Y:S02]  /*6180*/  IMAD.X R191, R9, 0x1, R8, P1 ;  /* 0x0000000109bf7824 */ /* 0x000fe400008e0608 */
[----:B----4-:R-:W4:Y:S04]  /*6190*/  LDL R8, [R1+0x3c] ;  /* 0x00003c0001087983 */ /* 0x010f280000100800 */
[----:B------:R0:W3:Y:S04]  /*61a0*/  @!P0 LDG.E.U8 R230, desc[UR8][R190.64] ;  /* 0x00000008bee68981 */ /* 0x0000e8000c1e1100 */
[----:B------:R-:W0:Y:S04]  /*61b0*/  LDL R191, [R1+0x40] ;  /* 0x0000400001bf7983 */ /* 0x000e280000100800 */
[----:B------:R1:W-:Y:S02]  /*61c0*/  STS.U8 [R4+UR4+0x4004], R223 ;  /* 0x004004df04007988 */ /* 0x0003e40008000004 */
[----:B-1----:R-:W-:-:S02]  /*61d0*/  PRMT R223, RZ, 0x7610, R223 ;  /* 0x00007610ffdf7816 */ /* 0x002fc400000000df */
[----:B0-----:R-:W-:-:S05]  /*61e0*/  IADD3 R190, P1, R2, R191, RZ ;  /* 0x000000bf02be7210 */ /* 0x001fca0007f3e0ff */
[----:B----4-:R-:W-:Y:S02]  /*61f0*/  IMAD.X R191, R9, 0x1, R8, P1 ;  /* 0x0000000109bf7824 */ /* 0x010fe400008e0608 */
[----:B------:R-:W4:Y:S04]  /*6200*/  LDL.LU R9, [R1+0x14] ;  /* 0x0000140001097983 */ /* 0x000f280000300800 */
[----:B------:R-:W2:Y:S04]  /*6210*/  LDL.LU R8, [R1+0x24] ;  /* 0x0000240001087983 */ /* 0x000ea80000300800 */
[----:B------:R0:W3:Y:S04]  /*6220*/  @!P0 LDG.E.U8 R223, desc[UR8][R190.64] ;  /* 0x00000008bedf8981 */ /* 0x0000e8000c1e1100 */
[----:B------:R-:W0:Y:S04]  /*6230*/  LDL R191, [R1+0x38] ;  /* 0x0000380001bf7983 */ /* 0x000e280000100800 */
[----:B------:R1:W-:Y:S04]  /*6240*/  STS.U8 [R4+UR4+0x4008], R222 ;  /* 0x004008de04007988 */ /* 0x0003e80008000004 */
[----:B------:R0:W-:Y:S01]  /*6250*/  STL [R1+0x9c], R6 ;  /* 0x00009c0601007387 */ /* 0x0001e20000100800 */
[----:B-1----:R-:W-:-:S03]  /*6260*/  PRMT R222, RZ, 0x7610, R222 ;  /* 0x00007610ffde7816 */ /* 0x002fc600000000de */
[----:B------:R-:W-:Y:S01]  /*6270*/  STS.U8 [R4+UR4+0x400c], R221 ;  /* 0x00400cdd04007988 */ /* 0x000fe20008000004 */
[----:B0-----:R-:W-:Y:S02]  /*6280*/  IADD3 R190, P1, R2, R191, RZ ;  /* 0x000000bf02be7210 */ /* 0x001fe40007f3e0ff */
[----:B------:R-:W-:-:S05]  /*6290*/  SHF.R.S32.HI R191, RZ, 0x1f, R2 ;  /* 0x0000001fffbf7819 */ /* 0x000fca0000011402 */
[----:B------:R-:W-:Y:S02]  /*62a0*/  IMAD.X R191, R191, 0x1, R6, P1 ;  /* 0x00000001bfbf7824 */ /* 0x000fe400008e0606 */
[----:B------:R-:W4:Y:S04]  /*62b0*/  LDL.LU R6, [R1+0x1c] ;  /* 0x00001c0001067983 */ /* 0x000f280000300800 */
[----:B------:R0:W3:Y:S04]  /*62c0*/  @!P0 LDG.E.U8 R222, desc[UR8][R190.64] ;  /* 0x00000008bede8981 */ /* 0x0000e8000c1e1100 */
[----:B------:R-:W0:Y:S04]  /*62d0*/  LDL R191, [R1+0x30] ;  /* 0x0000300001bf7983 */ /* 0x000e280000100800 */
[----:B------:R1:W-:Y:S04]  /*62e0*/  STL [R1+0x90], R4 ;  /* 0x0000900401007387 */ /* 0x0003e80000100800 */
[----:B-1----:R-:W2:Y:S01]  /*62f0*/  LDL.LU R4, [R1+0x2c] ;  /* 0x00002c0001047983 */ /* 0x002ea20000300800 */
[----:B------:R-:W-:-:S02]  /*6300*/  PRMT R221, RZ, 0x7610, R221 ;  /* 0x00007610ffdd7816 */ /* 0x000fc400000000dd */
[----:B0-----:R-:W-:Y:S02]  /*6310*/  IADD3 R190, P1, R2, R191, RZ ;  /* 0x000000bf02be7210 */ /* 0x001fe40007f3e0ff */
[----:B------:R-:W-:-:S05]  /*6320*/  SHF.R.S32.HI R191, RZ, 0x1f, R2 ;  /* 0x0000001fffbf7819 */ /* 0x000fca0000011402 */
[----:B--2---:R-:W-:Y:S01]  /*6330*/  IMAD.X R191, R191, 0x1, R4, P1 ;  /* 0x00000001bfbf7824 */ /* 0x004fe200008e0604 */
[----:B------:R0:W-:Y:S04]  /*6340*/  STL [R1+0xa4], R4 ;  /* 0x0000a40401007387 */ /* 0x0001e80000100800 */
[----:B------:R1:W2:Y:S04]  /*6350*/  @!P0 LDG.E.U8 R221, desc[UR8][R190.64] ;  /* 0x00000008bedd8981 */ /* 0x0002a8000c1e1100 */
[----:B0-----:R-:W3:Y:S04]  /*6360*/  LDL.LU R4, [R1+0xc] ;  /* 0x00000c0001047983 */ /* 0x001ee80000300800 */
[----:B------:R-:W1:Y:S04]  /*6370*/  LDL R191, [R1+0x28] ;  /* 0x0000280001bf7983 */ /* 0x000e680000100800 */
[----:B------:R0:W-:Y:S04]  /*6380*/  STS.U8 [R0+UR4+0x4000], R229 ;  /* 0x004000e500007988 */ /* 0x0001e80008000004 */
[----:B------:R4:W-:Y:S01]  /*6390*/  STL [R1+0xa8], R8 ;  /* 0x0000a80801007387 */ /* 0x0009e20000100800 */
[----:B0-----:R-:W-:-:S02]  /*63a0*/  PRMT R229, RZ, 0x7610, R229 ;  /* 0x00007610ffe57816 */ /* 0x001fc400000000e5 */
[----:B-1----:R-:W-:Y:S02]  /*63b0*/  IADD3 R190, P1, R2, R191, RZ ;  /* 0x000000bf02be7210 */ /* 0x002fe40007f3e0ff */
[----:B------:R-:W-:-:S05]  /*63c0*/  SHF.R.S32.HI R191, RZ, 0x1f, R2 ;  /* 0x0000001fffbf7819 */ /* 0x000fca0000011402 */
[----:B------:R-:W-:Y:S02]  /*63d0*/  IMAD.X R191, R191, 0x1, R8, P1 ;  /* 0x00000001bfbf7824 */ /* 0x000fe400008e0608 */
[----:B----4-:R-:W4:Y:S04]  /*63e0*/  LDL.LU R8, [R1+0x4] ;  /* 0x0000040001087983 */ /* 0x010f280000300800 */
[----:B------:R0:W2:Y:S04]  /*63f0*/  @!P0 LDG.E.U8 R229, desc[UR8][R190.64] ;  /* 0x00000008bee58981 */ /* 0x0000a8000c1e1100 */
[----:B------:R-:W0:Y:S04]  /*6400*/  LDL R191, [R1+0x20] ;  /* 0x0000200001bf7983 */ /* 0x000e280000100800 */
[----:B------:R1:W-:Y:S04]  /*6410*/  STS.U8 [R0+UR4+0x4004], R228 ;  /* 0x004004e400007988 */ /* 0x0003e80008000004 */
[----:B------:R3:W-:Y:S01]  /*6420*/  STL [R1+0xac], R6 ;  /* 0x0000ac0601007387 */ /* 0x0007e20000100800 */
[----:B-1----:R-:W-:-:S02]  /*6430*/  PRMT R228, RZ, 0x7610, R228 ;  /* 0x00007610ffe47816 */ /* 0x002fc400000000e4 */
[----:B0-----:R-:W-:Y:S02]  /*6440*/  IADD3 R190, P1, R2, R191, RZ ;  /* 0x000000bf02be7210 */ /* 0x001fe40007f3e0ff */
[----:B------:R-:W-:-:S05]  /*6450*/  SHF.R.S32.HI R191, RZ, 0x1f, R2 ;  /* 0x0000001fffbf7819 */ /* 0x000fca0000011402 */
[----:B------:R-:W-:Y:S02]  /*6460*/  IMAD.X R191, R191, 0x1, R6, P1 ;  /* 0x00000001bfbf7824 */ /* 0x000fe400008e0606 */
[----:B---3--:R-:W3:Y:S04]  /*6470*/  LDL.LU R6, [R1+0x10] ;  /* 0x0000100001067983 */ /* 0x008ee80000300800 */
[----:B------:R0:W2:Y:S04]  /*6480*/  @!P0 LDG.E.U8 R228, desc[UR8][R190.64] ;  /* 0x00000008bee48981 */ /* 0x0000a8000c1e1100 */
[----:B------:R-:W0:Y:S04]  /*6490*/  LDL R191, [R1+0x18] ;  /* 0x0000180001bf7983 */ /* 0x000e280000100800 */
[----:B------:R1:W-:Y:S02]  /*64a0*/  STS.U8 [R0+UR4+0x4008], R227 ;  /* 0x004008e300007988 */ /* 0x0003e40008000004 */
[----:B-1----:R-:W-:-:S02]  /*64b0*/  PRMT R227, RZ, 0x7610, R227 ;  /* 0x00007610ffe37816 */ /* 0x002fc400000000e3 */
[----:B------:R1:W-:Y:S04]  /*64c0*/  STS.U8 [R0+UR4+0x400c], R226 ;  /* 0x00400ce200007988 */ /* 0x0003e80008000004 */
[----:B------:R4:W-:Y:S01]  /*64d0*/  STL [R1+0xb0], R9 ;  /* 0x0000b00901007387 */ /* 0x0009e20000100800 */
[----:B-1----:R-:W-:Y:S02]  /*64e0*/  PRMT R226, RZ, 0x7610, R226 ;  /* 0x00007610ffe27816 */ /* 0x002fe400000000e2 */
[----:B0-----:R-:W-:Y:S02]  /*64f0*/  IADD3 R190, P1, R2, R191, RZ ;  /* 0x000000bf02be7210 */ /* 0x001fe40007f3e0ff */
[----:B------:R-:W-:-:S05]  /*6500*/  SHF.R.S32.HI R191, RZ, 0x1f, R2 ;  /* 0x0000001fffbf7819 */ /* 0x000fca0000011402 */
[----:B------:R-:W-:Y:S02]  /*6510*/  IMAD.X R191, R191, 0x1, R9, P1 ;  /* 0x00000001bfbf7824 */ /* 0x000fe400008e0609 */
[----:B----4-:R-:W4:Y:S04]  /*6520*/  LDL.LU R9, [R1] ;  /* 0x0000000001097983 */ /* 0x010f280000300800 */
[----:B------:R3:W2:Y:S02]  /*6530*/  @!P0 LDG.E.U8 R227, desc[UR8][R190.64] ;  /* 0x00000008bee38981 */ /* 0x0006a4000c1e1100 */
[----:B---3--:R-:W-:Y:S02]  /*6540*/  IADD3 R190, P1, R2, R6, RZ ;  /* 0x0000000602be7210 */ /* 0x008fe40007f3e0ff */
[----:B------:R-:W-:-:S05]  /*6550*/  SHF.R.S32.HI R191, RZ, 0x1f, R2 ;  /* 0x0000001fffbf7819 */ /* 0x000fca0000011402 */
[----:B------:R-:W-:-:S05]  /*6560*/  IMAD.X R191, R191, 0x1, R4, P1 ;  /* 0x00000001bfbf7824 */ /* 0x000fca00008e0604 */
[----:B------:R0:W3:Y:S04]  /*6570*/  @!P0 LDG.E.U8 R226, desc[UR8][R190.64] ;  /* 0x00000008bee28981 */ /* 0x0000e8000c1e1100 */
[----:B------:R-:W0:Y:S04]  /*6580*/  LDL R191, [R1+0x8] ;  /* 0x0000080001bf7983 */ /* 0x000e280000100800 */
[----:B------:R1:W-:Y:S02]  /*6590*/  STS.U8 [R3+UR4], R225 ;  /* 0x000000e103007988 */ /* 0x0003e40008000004 */
[----:B-1----:R-:W-:-:S02]  /*65a0*/  PRMT R225, RZ, 0x7610, R225 ;  /* 0x00007610ffe17816 */ /* 0x002fc400000000e1 */
[----:B------:R1:W-:Y:S02]  /*65b0*/  STS.U8 [R3+UR4+0x100], R224 ;  /* 0x000100e003007988 */ /* 0x0003e40008000004 */
[----:B-1----:R-:W-:Y:S02]  /*65c0*/  PRMT R224, RZ, 0x7610, R224 ;  /* 0x00007610ffe07816 */ /* 0x002fe400000000e0 */
[----:B------:R1:W-:Y:S02]  /*65d0*/  STS.U8 [R3+UR4+0x200], R193 ;  /* 0x000200c103007988 */ /* 0x0003e40008000004 */
[----:B-1----:R-:W-:Y:S02]  /*65e0*/  PRMT R193, RZ, 0x7610, R193 ;  /* 0x00007610ffc17816 */ /* 0x002fe400000000c1 */
[----:B------:R1:W-:Y:S02]  /*65f0*/  STS.U8 [R3+UR4+0x300], R192 ;  /* 0x000300c003007988 */ /* 0x0003e40008000004 */
[----:B-1----:R-:W-:-:S02]  /*6600*/  PRMT R192, RZ, 0x7610, R192 ;  /* 0x00007610ffc07816 */ /* 0x002fc400000000c0 */
[----:B------:R1:W-:Y:S02]  /*6610*/  STS.U8 [R3+UR4+0x400], R230 ;  /* 0x000400e603007988 */ /* 0x0003e40008000004 */
[----:B-1----:R-:W-:Y:S02]  /*6620*/  PRMT R230, RZ, 0x7610, R230 ;  /* 0x00007610ffe67816 */ /* 0x002fe400000000e6 */
[----:B------:R1:W-:Y:S01]  /*6630*/  STS.U8 [R3+UR4+0x500], R223 ;  /* 0x000500df03007988 */ /* 0x0003e20008000004 */
[----:B0-----:R-:W-:Y:S02]  /*6640*/  IADD3 R190, P1, R2, R191, RZ ;  /* 0x000000bf02be7210 */ /* 0x001fe40007f3e0ff */
[----:B------:R-:W-:-:S05]  /*6650*/  SHF.R.S32.HI R191, RZ, 0x1f, R2 ;  /* 0x0000001fffbf7819 */ /* 0x000fca0000011402 */
[----:B------:R-:W-:-:S05]  /*6660*/  IMAD.X R191, R191, 0x1, R8, P1 ;  /* 0x00000001bfbf7824 */ /* 0x000fca00008e0608 */
[----:B------:R4:W3:Y:S02]  /*6670*/  @!P0 LDG.E.U8 R225, desc[UR8][R190.64] ;  /* 0x00000008bee18981 */ /* 0x0008e4000c1e1100 */
[----:B----4-:R-:W-:Y:S02]  /*6680*/  IADD3 R190, P1, R2, R9, RZ ;  /* 0x0000000902be7210 */ /* 0x010fe40007f3e0ff */
[----:B------:R-:W-:-:S05]  /*6690*/  SHF.R.S32.HI R191, RZ, 0x1f, R2 ;  /* 0x0000001fffbf7819 */ /* 0x000fca0000011402 */
[----:B------:R-:W-:-:S05]  /*66a0*/  IMAD.X R191, R191, 0x1, R252, P1 ;  /* 0x00000001bfbf7824 */ /* 0x000fca00008e06fc */
[----:B------:R0:W4:Y:S02]  /*66b0*/  @!P0 LDG.E.U8 R224, desc[UR8][R190.64] ;  /* 0x00000008bee08981 */ /* 0x000124000c1e1100 */
[----:B0-----:R-:W-:Y:S02]  /*66c0*/  IADD3 R190, P1, R2, R251, RZ ;  /* 0x000000fb02be7210 */ /* 0x001fe40007f3e0ff */
        /* <DEDUP_REMOVED lines=10> */
[----:B------:R0:W4:Y:S01]  /*6770*/  @!P0 LDG.E.U8 R230, desc[UR8][R190.64] ;  /* 0x00000008bee68981 */ /* 0x000122000c1e1100 */
[----:B-1----:R-:W-:Y:S02]  /*6780*/  PRMT R223, RZ, 0x7610, R223 ;  /* 0x00007610ffdf7816 */ /* 0x002fe400000000df */
[----:B0-----:R-:W-:Y:S02]  /*6790*/  IADD3 R190, P1, R2, R245, RZ ;  /* 0x000000f502be7210 */ /* 0x001fe40007f3e0ff */
[----:B------:R-:W-:-:S05]  /*67a0*/  SHF.R.S32.HI R191, RZ, 0x1f, R2 ;  /* 0x0000001fffbf7819 */ /* 0x000fca0000011402 */
[----:B------:R-:W-:Y:S01]  /*67b0*/  IMAD.X R191, R191, 0x1, R244, P1 ;  /* 0x00000001bfbf7824 */ /* 0x000fe200008e06f4 */
[----:B------:R0:W-:Y:S04]  /*67c0*/  STS.U8 [R3+UR4+0x600], R222 ;  /* 0x000600de03007988 */ /* 0x0001e80008000004 */
[----:B------:R1:W4:Y:S01]  /*67d0*/  @!P0 LDG.E.U8 R223, desc[UR8][R190.64] ;  /* 0x00000008bedf8981 */ /* 0x000322000c1e1100 */
[----:B0-----:R-:W-:Y:S02]  /*67e0*/  PRMT R222, RZ, 0x7610, R222 ;  /* 0x00007610ffde7816 */ /* 0x001fe400000000de */
[----:B-1----:R-:W-:Y:S02]  /*67f0*/  IADD3 R190, P1, R2, R243, RZ ;  /* 0x000000f302be7210 */ /* 0x002fe40007f3e0ff */
[----:B------:R-:W-:-:S05]  /*6800*/  SHF.R.S32.HI R191, RZ, 0x1f, R2 ;  /* 0x0000001fffbf7819 */ /* 0x000fca0000011402 */
[----:B------:R-:W-:Y:S01]  /*6810*/  IMAD.X R191, R191, 0x1, R242, P1 ;  /* 0x00000001bfbf7824 */ /* 0x000fe200008e06f2 */
[----:B--2---:R0:W-:Y:S04]  /*6820*/  STS.U8 [R3+UR4+0x700], R221 ;  /* 0x000700dd03007988 */ /* 0x0041e80008000004 */
[----:B------:R1:W2:Y:S01]  /*6830*/  @!P0 LDG.E.U8 R222, desc[UR8][R190.64] ;  /* 0x00000008bede8981 */ /* 0x0002a2000c1e1100 */
[----:B0-----:R-:W-:Y:S02]  /*6840*/  PRMT R221, RZ, 0x7610, R221 ;  /* 0x00007610ffdd7816 */ /* 0x001fe400000000dd */
[----:B-1----:R-:W-:Y:S02]  /*6850*/  IADD3 R190, P1, R2, R241, RZ ;  /* 0x000000f102be7210 */ /* 0x002fe40007f3e0ff */
[----:B------:R-:W-:-:S05]  /*6860*/  SHF.R.S32.HI R191, RZ, 0x1f, R2 ;  /* 0x0000001fffbf7819 */ /* 0x000fca0000011402 */
[----:B------:R-:W-:Y:S01]  /*6870*/  IMAD.X R191, R191, 0x1, R240, P1 ;  /* 0x00000001bfbf7824 */ /* 0x000fe200008e06f0 */
[----:B------:R0:W-:Y:S04]  /*6880*/  STS.U8 [R3+UR4+0x800], R229 ;  /* 0x000800e503007988 */ /* 0x0001e80008000004 */
        /* <DEDUP_REMOVED lines=17> */
[----:B---3--:R0:W-:Y:S04]  /*69a0*/  STS.U8 [R3+UR4+0xb00], R226 ;  /* 0x000b00e203007988 */ /* 0x0081e80008000004 */
[----:B------:R1:W3:Y:S01]  /*69b0*/  @!P0 LDG.E.U8 R227, desc[UR8][R190.64] ;  /* 0x00000008bee38981 */ /* 0x0002e2000c1e1100 */
[----:B0-----:R-:W-:Y:S02]  /*69c0*/  PRMT R226, RZ, 0x7610, R226 ;  /* 0x00007610ffe27816 */ /* 0x001fe400000000e2 */
[----:B-1----:R-:W-:Y:S02]  /*69d0*/  IADD3 R190, P1, R2, R233, RZ ;  /* 0x000000e902be7210 */ /* 0x002fe40007f3e0ff */
[----:B------:R-:W-:-:S05]  /*69e0*/  SHF.R.S32.HI R191, RZ, 0x1f, R2 ;  /* 0x0000001fffbf7819 */ /* 0x000fca0000011402 */
[----:B------:R-:W-:-:S05]  /*69f0*/  IMAD.X R191, R191, 0x1, R232, P1 ;  /* 0x00000001bfbf7824 */ /* 0x000fca00008e06e8 */
[----:B------:R0:W3:Y:S02]  /*6a00*/  @!P0 LDG.E.U8 R226, desc[UR8][R190.64] ;  /* 0x00000008bee28981 */ /* 0x0000e4000c1e1100 */
[----:B0-----:R-:W-:Y:S02]  /*6a10*/  IADD3 R190, P1, R2, R231, RZ ;  /* 0x000000e702be7210 */ /* 0x001fe40007f3e0ff */
[----:B------:R-:W-:-:S05]  /*6a20*/  SHF.R.S32.HI R191, RZ, 0x1f, R2 ;  /* 0x0000001fffbf7819 */ /* 0x000fca0000011402 */
[----:B------:R-:W-:Y:S01]  /*6a30*/  IMAD.X R191, R191, 0x1, R220, P1 ;  /* 0x00000001bfbf7824 */ /* 0x000fe200008e06dc */
[----:B------:R0:W-:Y:S02]  /*6a40*/  STS.U8 [R3+UR4+0xc00], R225 ;  /* 0x000c00e103007988 */ /* 0x0001e40008000004 */
[----:B0-----:R-:W-:-:S06]  /*6a50*/  PRMT R225, RZ, 0x7610, R225 ;  /* 0x00007610ffe17816 */ /* 0x001fcc00000000e1 */
[----:B------:R0:W3:Y:S04]  /*6a60*/  @!P0 LDG.E.U8 R225, desc[UR8][R190.64] ;  /* 0x00000008bee18981 */ /* 0x0000e8000c1e1100 */
[----:B----4-:R1:W-:Y:S01]  /*6a70*/  STS.U8 [R3+UR4+0xd00], R224 ;  /* 0x000d00e003007988 */ /* 0x0103e20008000004 */
[----:B0-----:R-:W-:Y:S02]  /*6a80*/  IADD3 R190, P1, R2, R219, RZ ;  /* 0x000000db02be7210 */ /* 0x001fe40007f3e0ff */
[----:B------:R-:W-:Y:S02]  /*6a90*/  SHF.R.S32.HI R191, RZ, 0x1f, R2 ;  /* 0x0000001fffbf7819 */ /* 0x000fe40000011402 */
[----:B-1----:R-:W-:-:S03]  /*6aa0*/  PRMT R224, RZ, 0x7610, R224 ;  /* 0x00007610ffe07816 */ /* 0x002fc600000000e0 */
[----:B------:R-:W-:-:S05]  /*6ab0*/  IMAD.X R191, R191, 0x1, R218, P1 ;  /* 0x00000001bfbf7824 */ /* 0x000fca00008e06da */
[----:B------:R0:W4:Y:S04]  /*6ac0*/  @!P0 LDG.E.U8 R224, desc[UR8][R190.64] ;  /* 0x00000008bee08981 */ /* 0x000128000c1e1100 */
[----:B------:R1:W-:Y:S01]  /*6ad0*/  STS.U8 [R3+UR4+0xe00], R193 ;  /* 0x000e00c103007988 */ /* 0x0003e20008000004 */
        /* <DEDUP_REMOVED lines=23> */
[----:B--2---:R1:W-:Y:S01]  /*6c50*/  STS.U8 [R3+UR4+0x1200], R222 ;  /* 0x001200de03007988 */ /* 0x0043e20008000004 */
[----:B0-----:R-:W-:Y:S02]  /*6c60*/  IADD3 R190, P1, R2, R209, RZ ;  /* 0x000000d102be7210 */ /* 0x001fe40007f3e0ff */
[----:B------:R-:W-:Y:S02]  /*6c70*/  SHF.R.S32.HI R191, RZ, 0x1f, R2 ;  /* 0x0000001fffbf7819 */ /* 0x000fe40000011402 */
[----:B-1----:R-:W-:-:S03]  /*6c80*/  PRMT R222, RZ, 0x7610, R222 ;  /* 0x00007610ffde7816 */ /* 0x002fc600000000de */
[----:B------:R-:W-:-:S05]  /*6c90*/  IMAD.X R191, R191, 0x1, R208, P1 ;  /* 0x00000001bfbf7824 */ /* 0x000fca00008e06d0 */
[----:B------:R0:W2:Y:S04]  /*6ca0*/  @!P0 LDG.E.U8 R222, desc[UR8][R190.64] ;  /* 0x00000008bede8981 */ /* 0x0000a8000c1e1100 */
[----:B------:R1:W-:Y:S01]  /*6cb0*/  STS.U8 [R3+UR4+0x1300], R221 ;  /* 0x001300dd03007988 */ /* 0x0003e20008000004 */
        /* <DEDUP_REMOVED lines=17> */
[----:B---3--:R1:W-:Y:S01]  /*6dd0*/  STS.U8 [R3+UR4+0x1600], R227 ;  /* 0x001600e303007988 */ /* 0x0083e20008000004 */
[----:B0-----:R-:W-:Y:S02]  /*6de0*/  IADD3 R190, P1, R2, R201, RZ ;  /* 0x000000c902be7210 */ /* 0x001fe40007f3e0ff */
[----:B------:R-:W-:Y:S02]  /*6df0*/  SHF.R.S32.HI R191, RZ, 0x1f, R2 ;  /* 0x0000001fffbf7819 */ /* 0x000fe40000011402 */
[----:B-1----:R-:W-:-:S03]  /*6e00*/  PRMT R227, RZ, 0x7610, R227 ;  /* 0x00007610ffe37816 */ /* 0x002fc600000000e3 */
[----:B------:R-:W-:-:S05]  /*6e10*/  IMAD.X R191, R191, 0x1, R200, P1 ;  /* 0x00000001bfbf7824 */ /* 0x000fca00008e06c8 */
[----:B------:R0:W3:Y:S04]  /*6e20*/  @!P0 LDG.E.U8 R227, desc[UR8][R190.64] ;  /* 0x00000008bee38981 */ /* 0x0000e8000c1e1100 */
[----:B------:R1:W-:Y:S01]  /*6e30*/  STS.U8 [R3+UR4+0x1700], R226 ;  /* 0x001700e203007988 */ /* 0x0003e20008000004 */
[----:B0-----:R-:W-:Y:S02]  /*6e40*/  IADD3 R190, P1, R2, R199, RZ ;  /* 0x000000c702be7210 */ /* 0x001fe40007f3e0ff */
[----:B------:R-:W-:Y:S02]  /*6e50*/  SHF.R.S32.HI R191, RZ, 0x1f, R2 ;  /* 0x0000001fffbf7819 */ /* 0x000fe40000011402 */
[----:B-1----:R-:W-:-:S03]  /*6e60*/  PRMT R226, RZ, 0x7610, R226 ;  /* 0x00007610ffe27816 */ /* 0x002fc600000000e2 */
        /* <DEDUP_REMOVED lines=164> */
[----:B------:R-:W0:Y:S04]  /*78b0*/  LDL.LU R191, [R1+0x8] ;  /* 0x0000080001bf7983 */ /* 0x000e280000300800 */
[----:B------:R1:W-:Y:S04]  /*78c0*/  STS.U8 [R3+UR4+0x3f00], R189 ;  /* 0x003f00bd03007988 */ /* 0x0003e80008000004 */
[----:B-1----:R-:W4:Y:S04]  /*78d0*/  LDL.LU R189, [R1+0x58] ;  /* 0x0000580001bd7983 */ /* 0x002f280000300800 */
[----:B--2---:R1:W-:Y:S04]  /*78e0*/  STS.U8 [R3+UR4+0x3600], R222 ;  /* 0x003600de03007988 */ /* 0x0043e80008000004 */
[----:B-1----:R-:W2:Y:S04]  /*78f0*/  LDL.LU R222, [R1+0x50] ;  /* 0x0000500001de7983 */ /* 0x002ea80000300800 */
[----:B------:R1:W-:Y:S04]  /*7900*/  STS.U8 [R3+UR4+0x3700], R221 ;  /* 0x003700dd03007988 */ /* 0x0003e80008000004 */
[----:B-1----:R-:W2:Y:S04]  /*7910*/  LDL.LU R221, [R1+0x48] ;  /* 0x0000480001dd7983 */ /* 0x002ea80000300800 */
[----:B------:R1:W-:Y:S04]  /*7920*/  STS.U8 [R3+UR4+0x3800], R229 ;  /* 0x003800e503007988 */ /* 0x0003e80008000004 */
[----:B-1----:R-:W2:Y:S04]  /*7930*/  LDL.LU R229, [R1+0x40] ;  /* 0x0000400001e57983 */ /* 0x002ea80000300800 */
[----:B------:R1:W-:Y:S04]  /*7940*/  STS.U8 [R3+UR4+0x3900], R228 ;  /* 0x003900e403007988 */ /* 0x0003e80008000004 */
[----:B-1----:R-:W2:Y:S04]  /*7950*/  LDL.LU R228, [R1+0x38] ;  /* 0x0000380001e47983 */ /* 0x002ea80000300800 */
[----:B---3--:R1:W-:Y:S04]  /*7960*/  STS.U8 [R3+UR4+0x3a00], R227 ;  /* 0x003a00e303007988 */ /* 0x0083e80008000004 */
[----:B-1----:R-:W3:Y:S04]  /*7970*/  LDL.LU R227, [R1+0x30] ;  /* 0x0000300001e37983 */ /* 0x002ee80000300800 */
[----:B------:R1:W-:Y:S04]  /*7980*/  STS.U8 [R3+UR4+0x3b00], R226 ;  /* 0x003b00e203007988 */ /* 0x0003e80008000004 */
[----:B-1----:R-:W2:Y:S04]  /*7990*/  LDL.LU R226, [R1+0x28] ;  /* 0x0000280001e27983 */ /* 0x002ea80000300800 */
[----:B------:R1:W-:Y:S04]  /*79a0*/  STS.U8 [R3+UR4+0x3c00], R225 ;  /* 0x003c00e103007988 */ /* 0x0003e80008000004 */
[----:B-1----:R-:W3:Y:S04]  /*79b0*/  LDL.LU R225, [R1+0x20] ;  /* 0x0000200001e17983 */ /* 0x002ee80000300800 */
[----:B----4-:R1:W-:Y:S04]  /*79c0*/  STS.U8 [R3+UR4+0x3d00], R224 ;  /* 0x003d00e003007988 */ /* 0x0103e80008000004 */
[----:B-1----:R-:W4:Y:S01]  /*79d0*/  LDL.LU R224, [R1+0x18] ;  /* 0x0000180001e07983 */ /* 0x002f220000300800 */
[----:B------:R-:W-:-:S02]  /*79e0*/  IADD3 R171, P6, R171, UR16, RZ ;  /* 0x00000010abab7c10 */ /* 0x000fc4000ffde0ff */
[----:B------:R-:W-:Y:S02]  /*79f0*/  IADD3 R172, P0, R172, UR16, RZ ;  /* 0x00000010acac7c10 */ /* 0x000fe4000ff1e0ff */
[----:B------:R-:W-:Y:S02]  /*7a00*/  IADD3.X R179, R179, UR17, RZ, P6, !PT ;  /* 0x00000011b3b37c10 */ /* 0x000fe4000b7fe4ff */
[----:B------:R-:W-:Y:S02]  /*7a10*/  IADD3 R173, P1, R173, UR16, RZ ;  /* 0x00000010adad7c10 */ /* 0x000fe4000ff3e0ff */
[----:B------:R-:W-:Y:S02]  /*7a20*/  IADD3 R180, P6, R180, UR16, RZ ;  /* 0x00000010b4b47c10 */ /* 0x000fe4000ffde0ff */
[----:B------:R-:W-:Y:S02]  /*7a30*/  IADD3.X R181, R181, UR17, RZ, P0, !PT ;  /* 0x00000011b5b57c10 */ /* 0x000fe400087fe4ff */
[----:B------:R-:W-:-:S02]  /*7a40*/  IADD3 R182, P0, R182, UR16, RZ ;  /* 0x00000010b6b67c10 */ /* 0x000fc4000ff1e0ff */
[----:B------:R-:W-:Y:S02]  /*7a50*/  IADD3.X R183, R183, UR17, RZ, P1, !PT ;  /* 0x00000011b7b77c10 */ /* 0x000fe40008ffe4ff */
        /* <DEDUP_REMOVED lines=33> */
[----:B------:R-:W-:Y:S02]  /*7c70*/  IADD3 R5, P5, R5, UR16, RZ ;  /* 0x0000001005057c10 */ /* 0x000fe4000ffbe0ff */
[----:B------:R-:W-:-:S02]  /*7c80*/  IADD3 R174, P2, R174, UR16, RZ ;  /* 0x00000010aeae7c10 */ /* 0x000fc4000ff5e0ff */
[----:B------:R-:W-:Y:S01]  /*7c90*/  IADD3.X R240, R240, UR17, RZ, P0, !PT ;  /* 0x00000011f0f07c10 */ /* 0x000fe200087fe4ff */
[----:B------:R1:W-:Y:S01]  /*7ca0*/  STL [R1], R9 ;  /* 0x0000000901007387 */ /* 0x0003e20000100800 */
[----:B------:R-:W-:Y:S02]  /*7cb0*/  IADD3 R175, P3, R175, UR16, RZ ;  /* 0x00000010afaf7c10 */ /* 0x000fe4000ff7e0ff */
[----:B0-----:R-:W-:Y:S02]  /*7cc0*/  IADD3 R191, P0, R191, UR16, RZ ;  /* 0x00000010bfbf7c10 */ /* 0x001fe4000ff1e0ff */
[----:B------:R-:W-:Y:S01]  /*7cd0*/  IADD3.X R242, R242, UR17, RZ, P1, !PT ;  /* 0x00000011f2f27c10 */ /* 0x000fe20008ffe4ff */
[----:B------:R0:W-:Y:S01]  /*7ce0*/  STS.U8 [R3+UR4+0x3500], R223 ;  /* 0x003500df03007988 */ /* 0x0001e20008000004 */
[----:B------:R-:W-:Y:S02]  /*7cf0*/  IADD3 R176, P4, R176, UR16, RZ ;  /* 0x00000010b0b07c10 */ /* 0x000fe4000ff9e0ff */
[----:B------:R-:W-:Y:S01]  /*7d00*/  IADD3.X R177, R177, UR17, RZ, P5, !PT ;  /* 0x00000011b1b17c10 */ /* 0x000fe2000affe4ff */
[----:B-1----:R-:W4:Y:S01]  /*7d10*/  LDL.LU R9, [R1+0xb0] ;  /* 0x0000b00001097983 */ /* 0x002f220000300800 */
[----:B------:R-:W-:-:S02]  /*7d20*/  IADD3 R6, P1, R6, UR16, RZ ;  /* 0x0000001006067c10 */ /* 0x000fc4000ff3e0ff */
[----:B------:R-:W-:Y:S01]  /*7d30*/  IADD3 R178, P5, R178, UR16, RZ ;  /* 0x00000010b2b27c10 */ /* 0x000fe2000ffbe0ff */
[----:B------:R1:W-:Y:S01]  /*7d40*/  STS.U8 [R3+UR4+0x3400], R230 ;  /* 0x003400e603007988 */ /* 0x0003e20008000004 */
[----:B------:R-:W-:Y:S02]  /*7d50*/  IADD3.X R185, R185, UR17, RZ, P2, !PT ;  /* 0x00000011b9b97c10 */ /* 0x000fe400097fe4ff */
[----:B------:R-:W-:Y:S01]  /*7d60*/  IADD3 R186, P2, R186, UR16, RZ ;  /* 0x00000010baba7c10 */ /* 0x000fe2000ff5e0ff */
[----:B0-----:R-:W4:Y:S01]  /*7d70*/  LDL.LU R223, [R1+0x68] ;  /* 0x0000680001df7983 */ /* 0x001f220000300800 */
[----:B------:R-:W-:Y:S02]  /*7d80*/  IADD3.X R187, R187, UR17, RZ, P3, !PT ;  /* 0x00000011bbbb7c10 */ /* 0x000fe40009ffe4ff */
[----:B------:R-:W-:Y:S02]  /*7d90*/  IADD3 R188, P3, R188, UR16, RZ ;  /* 0x00000010bcbc7c10 */ /* 0x000fe4000ff7e0ff */
[----:B------:R-:W-:Y:S01]  /*7da0*/  IADD3.X R170, R170, UR17, RZ, P4, !PT ;  /* 0x00000011aaaa7c10 */ /* 0x000fe2000a7fe4ff */
[----:B-1----:R-:W4:Y:S01]  /*7db0*/  LDL.LU R230, [R1+0x3c] ;  /* 0x00003c0001e67983 */ /* 0x002f220000300800 */
[----:B------:R-:W-:-:S02]  /*7dc0*/  IADD3 R169, P4, R169, UR16, RZ ;  /* 0x00000010a9a97c10 */ /* 0x000fc4000ff9e0ff */
[----:B------:R-:W-:Y:S01]  /*7dd0*/  IADD3.X R168, R168, UR17, RZ, P5, !PT ;  /* 0x00000011a8a87c10 */ /* 0x000fe2000affe4ff */
[----:B------:R-:W-:Y:S01]  /*7de0*/  STL [R1+0x8], R191 ;  /* 0x000008bf01007387 */ /* 0x000fe20000100800 */
[----:B------:R-:W-:-:S03]  /*7df0*/  IADD3 R167, P5, R167, UR16, RZ ;  /* 0x00000010a7a77c10 */ /* 0x000fc6000ffbe0ff */
[----:B------:R0:W-:Y:S01]  /*7e00*/  STL [R1+0x10], R6 ;  /* 0x0000100601007387 */ /* 0x0001e20000100800 */
[----:B------:R-:W-:Y:S02]  /*7e10*/  IADD3.X R160, R160, UR17, RZ, P2, !PT ;  /* 0x00000011a0a07c10 */ /* 0x000fe400097fe4ff */
[----:B------:R-:W-:Y:S02]  /*7e20*/  IADD3 R159, P2, R159, UR16, RZ ;  /* 0x000000109f9f7c10 */ /* 0x000fe4000ff5e0ff */
[----:B------:R-:W-:Y:S02]  /*7e30*/  IADD3.X R158, R158, UR17, RZ, P3, !PT ;  /* 0x000000119e9e7c10 */ /* 0x000fe40009ffe4ff */
[----:B------:R-:W-:Y:S01]  /*7e40*/  IADD3 R157, P3, R157, UR16, RZ ;  /* 0x000000109d9d7c10 */ /* 0x000fe2000ff7e0ff */
[----:B0-----:R-:W4:Y:S01]  /*7e50*/  LDL.LU R6, [R1+0xac] ;  /* 0x0000ac0001067983 */ /* 0x001f220000300800 */
[----:B------:R-:W-:Y:S02]  /*7e60*/  IADD3.X R156, R156, UR17, RZ, P4, !PT ;  /* 0x000000119c9c7c10 */ /* 0x000fe4000a7fe4ff */
[----:B------:R-:W-:-:S02]  /*7e70*/  IADD3 R155, P4, R155, UR16, RZ ;  /* 0x000000109b9b7c10 */ /* 0x000fc4000ff9e0ff */
[----:B------:R-:W-:Y:S02]  /*7e80*/  IADD3.X R154, R154, UR17, RZ, P5, !PT ;  /* 0x000000119a9a7c10 */ /* 0x000fe4000affe4ff */
[----:B------:R-:W-:Y:S02]  /*7e90*/  IADD3 R153, P5, R153, UR16, RZ ;  /* 0x0000001099997c10 */ /* 0x000fe4000ffbe0ff */
[----:B------:R-:W-:Y:S02]  /*7ea0*/  IADD3.X R18, R18, UR17, RZ, P2, !PT ;  /* 0x0000001112127c10 */ /* 0x000fe400097fe4ff */
[----:B------:R-:W-:Y:S02]  /*7eb0*/  IADD3 R17, P2, R17, UR16, RZ ;  /* 0x0000001011117c10 */ /* 0x000fe4000ff5e0ff */
        /* <DEDUP_REMOVED lines=30> */
[----:B------:R-:W-:Y:S01]  /*80a0*/  IADD3.X R244, R244, UR17, RZ, P2, !PT ;  /* 0x00000011f4f47c10 */ /* 0x000fe200097fe4ff */
[----:B------:R0:W-:Y:S01]  /*80b0*/  STS.U8 [R3+UR4+0x3300], R192 ;  /* 0x003300c003007988 */ /* 0x0001e20008000004 */
[----:B------:R-:W-:-:S02]  /*80c0*/  IADD3.X R246, R246, UR17, RZ, P3, !PT ;  /* 0x00000011f6f67c10 */ /* 0x000fc40009ffe4ff */
[----:B------:R-:W-:Y:S02]  /*80d0*/  IADD3.X R248, R248, UR17, RZ, P4, !PT ;  /* 0x00000011f8f87c10 */ /* 0x000fe4000a7fe4ff */
[----:B--2---:R-:W-:Y:S02]  /*80e0*/  IADD3 R226, P4, R226, UR16, RZ ;  /* 0x00000010e2e27c10 */ /* 0x004fe4000ff9e0ff */
[----:B------:R-:W-:Y:S02]  /*80f0*/  IADD3.X R250, R250, UR17, RZ, P5, !PT ;  /* 0x00000011fafa7c10 */ /* 0x000fe4000affe4ff */
[----:B---3--:R-:W-:Y:S01]  /*8100*/  IADD3 R227, P5, R227, UR16, RZ ;  /* 0x00000010e3e37c10 */ /* 0x008fe2000ffbe0ff */
[----:B0-----:R-:W2:Y:S01]  /*8110*/  LDL.LU R192, [R1+0x4c] ;  /* 0x00004c0001c07983 */ /* 0x001ea20000300800 */
[----:B------:R-:W-:-:S03]  /*8120*/  IADD3.X R8, R8, UR17, RZ, P0, !PT ;  /* 0x0000001108087c10 */ /* 0x000fc600087fe4ff */
[----:B------:R-:W3:Y:S04]  /*8130*/  LDL.LU R190, [R1+0x54] ;  /* 0x0000540001be7983 */ /* 0x000ee80000300800 */
[----:B------:R-:W3:Y:S01]  /*8140*/  LDL.LU R191, [R1+0x5c] ;  /* 0x00005c0001bf7983 */ /* 0x000ee20000300800 */
[----:B------:R-:W-:Y:S02]  /*8150*/  IADD3 R225, P3, R225, UR16, RZ ;  /* 0x00000010e1e17c10 */ /* 0x000fe4000ff7e0ff */
[----:B----4-:R-:W-:-:S05]  /*8160*/  IADD3 R224, P2, R224, UR16, RZ ;  /* 0x00000010e0e07c10 */ /* 0x010fca000ff5e0ff */
[----:B------:R-:W-:Y:S04]  /*8170*/  STL [R1+0x18], R224 ;  /* 0x000018e001007387 */ /* 0x000fe80000100800 */
[----:B------:R-:W-:Y:S04]  /*8180*/  STL [R1+0x20], R225 ;  /* 0x000020e101007387 */ /* 0x000fe80000100800 */
[----:B------:R-:W-:Y:S04]  /*8190*/  STL [R1+0x28], R226 ;  /* 0x000028e201007387 */ /* 0x000fe80000100800 */
[----:B------:R-:W-:Y:S04]  /*81a0*/  STL [R1+0x30], R227 ;  /* 0x000030e301007387 */ /* 0x000fe80000100800 */
[----:B------:R0:W-:Y:S04]  /*81b0*/  STL [R1+0x4], R8 ;  /* 0x0000040801007387 */ /* 0x0001e80000100800 */
[----:B0-----:R-:W4:Y:S01]  /*81c0*/  LDL.LU R8, [R1+0xa8] ;  /* 0x0000a80001087983 */ /* 0x001f220000300800 */
[----:B------:R-:W-:-:S02]  /*81d0*/  IADD3.X R252, R252, UR17, RZ, P6, !PT ;  /* 0x00000011fcfc7c10 */ /* 0x000fc4000b7fe4ff */
[----:B------:R-:W-:Y:S02]  /*81e0*/  IADD3 R228, P6, R228, UR16, RZ ;  /* 0x00000010e4e47c10 */ /* 0x000fe4000ffde0ff */
[----:B------:R-:W-:Y:S02]  /*81f0*/  IADD3.X R4, R4, UR17, RZ, P1, !PT ;  /* 0x0000001104047c10 */ /* 0x000fe40008ffe4ff */
[----:B------:R-:W-:Y:S01]  /*8200*/  IADD3 R229, P0, R229, UR16, RZ ;  /* 0x00000010e5e57c10 */ /* 0x000fe2000ff1e0ff */
[----:B------:R-:W-:Y:S01]  /*8210*/  STL [R1+0x38], R228 ;  /* 0x000038e401007387 */ /* 0x000fe20000100800 */
[----:B------:R-:W-:-:S03]  /*8220*/  IADD3 R221, P1, R221, UR16, RZ ;  /* 0x00000010dddd7c10 */ /* 0x000fc6000ff3e0ff */
[----:B------:R0:W-:Y:S04]  /*8230*/  STL [R1+0xc], R4 ;  /* 0x00000c0401007387 */ /* 0x0001e80000100800 */
[----:B0-----:R-:W2:Y:S04]  /*8240*/  LDL.LU R4, [R1+0xa4] ;  /* 0x0000a40001047983 */ /* 0x001ea80000300800 */
[----:B------:R-:W-:Y:S01]  /*8250*/  STL [R1+0x40], R229 ;  /* 0x000040e501007387 */ /* 0x000fe20000100800 */
[----:B------:R-:W-:-:S05]  /*8260*/  IADD3.X R9, R9, UR17, RZ, P2, !PT ;  /* 0x0000001109097c10 */ /* 0x000fca00097fe4ff */
[----:B------:R0:W-:Y:S04]  /*8270*/  STL [R1+0x14], R9 ;  /* 0x0000140901007387 */ /* 0x0001e80000100800 */
[----:B0-----:R-:W3:Y:S04]  /*8280*/  LDL.LU R9, [R1+0xa0] ;  /* 0x0000a00001097983 */ /* 0x001ee80000300800 */
[----:B------:R-:W-:Y:S01]  /*8290*/  STL [R1+0x48], R221 ;  /* 0x000048dd01007387 */ /* 0x000fe20000100800 */
[----:B------:R-:W-:-:S05]  /*82a0*/  IADD3.X R6, R6, UR17, RZ, P3, !PT ;  /* 0x0000001106067c10 */ /* 0x000fca0009ffe4ff */
[----:B------:R0:W-:Y:S04]  /*82b0*/  STL [R1+0x1c], R6 ;  /* 0x00001c0601007387 */ /* 0x0001e80000100800 */
[----:B0-----:R-:W3:Y:S01]  /*82c0*/  LDL.LU R6, [R1+0x9c] ;  /* 0x00009c0001067983 */ /* 0x001ee20000300800 */
[----:B------:R-:W-:-:S05]  /*82d0*/  IADD3 R222, P2, R222, UR16, RZ ;  /* 0x00000010dede7c10 */ /* 0x000fca000ff5e0ff */
[----:B------:R-:W-:Y:S01]  /*82e0*/  STL [R1+0x50], R222 ;  /* 0x000050de01007387 */ /* 0x000fe20000100800 */
[----:B----4-:R-:W-:-:S05]  /*82f0*/  IADD3.X R8, R8, UR17, RZ, P4, !PT ;  /* 0x0000001108087c10 */ /* 0x010fca000a7fe4ff */
[----:B------:R0:W-:Y:S04]  /*8300*/  STL [R1+0x24], R8 ;  /* 0x0000240801007387 */ /* 0x0001e80000100800 */
[----:B0-----:R-:W4:Y:S01]  /*8310*/  LDL.LU R8, [R1+0x98] ;  /* 0x0000980001087983 */ /* 0x001f220000300800 */
[----:B------:R-:W-:Y:S02]  /*8320*/  IADD3 R189, P3, R189, UR16, RZ ;  /* 0x00000010bdbd7c10 */ /* 0x000fe4000ff7e0ff */
[----:B--2---:R-:W-:-:S03]  /*8330*/  IADD3.X R4, R4, UR17, RZ, P5, !PT ;  /* 0x0000001104047c10 */ /* 0x004fc6000affe4ff */
[----:B------:R0:W-:Y:S01]  /*8340*/  STL [R1+0x58], R189 ;  /* 0x000058bd01007387 */ /* 0x0001e20000100800 */
[----:B------:R-:W-:Y:S02]  /*8350*/  IADD3 R223, P5, R223, UR16, RZ ;  /* 0x00000010dfdf7c10 */ /* 0x000fe4000ffbe0ff */
[----:B------:R-:W-:Y:S02]  /*8360*/  IADD3.X R230, R230, UR17, RZ, P0, !PT ;  /* 0x00000011e6e67c10 */ /* 0x000fe400087fe4ff */
[----:B---3--:R-:W-:Y:S01]  /*8370*/  IADD3.X R6, R6, UR17, RZ, P6, !PT ;  /* 0x0000001106067c10 */ /* 0x008fe2000b7fe4ff */
[----:B------:R-:W-:Y:S01]  /*8380*/  STS.U8 [R3+UR4+0x3e00], R193 ;  /* 0x003e00c103007988 */ /* 0x000fe20008000004 */
[----:B------:R-:W-:Y:S01]  /*8390*/  IADD3 R9, P4, R9, UR16, RZ ;  /* 0x0000001009097c10 */ /* 0x000fe2000ff9e0ff */
[----:B------:R-:W-:Y:S01]  /*83a0*/  USHF.L.U32 UR6, UR11, 0x7, URZ ;  /* 0x000000070b067899 */ /* 0x000fe2000800063f */
[----:B------:R-:W-:Y:S01]  /*83b0*/  UMOV UR13, 0xc0000010 ;  /* 0xc0000010000d7882 */ /* 0x000fe20000000000 */
[----:B------:R1:W-:Y:S06]  /*83c0*/  MEMBAR.ALL.CTA ;  /* 0x0000000000007992 */ /* 0x0003ec0000008000 */
[----:B-1----:R-:W1:Y:S01]  /*83d0*/  FENCE.VIEW.ASYNC.S ;  /* 0x00000000000073c6 */ /* 0x002e620000000000 */
[----:B------:R-:W-:Y:S01]  /*83e0*/  UMOV UR15, 0xc0000010 ;  /* 0xc0000010000f7882 */ /* 0x000fe20000000000 */
[----:B------:R-:W-:Y:S01]  /*83f0*/  IADD3.X R192, R192, UR17, RZ, P2, !PT ;  /* 0x00000011c0c07c10 */ /* 0x000fe200097fe4ff */
[----:B0-----:R-:W0:Y:S01]  /*8400*/  LDC R189, c[0x0][0x238] ;  /* 0x00008e00ffbd7b82 */ /* 0x001e220000000800 */
[----:B------:R2:W-:Y:S04]  /*8410*/  STL [R1+0x60], R9 ;  /* 0x0000600901007387 */ /* 0x0005e80000100800 */
[----:B--2---:R-:W2:Y:S04]  /*8420*/  LDL.LU R9, [R1+0x94] ;  /* 0x0000940001097983 */ /* 0x004ea80000300800 */
[----:B------:R3:W-:Y:S01]  /*8430*/  STL [R1+0x2c], R4 ;  /* 0x00002c0401007387 */ /* 0x0007e20000100800 */
[----:B-1----:R-:W-:Y:S06]  /*8440*/  BAR.SYNC.DEFER_BLOCKING 0x0 ;  /* 0x0000000000007b1d */ /* 0x002fec0000010000 */
[----:B---3--:R1:W5:Y:S04]  /*8450*/  LDL.LU R4, [R1+0x90] ;  /* 0x0000900001047983 */ /* 0x0083680000300800 */
[----:B------:R3:W-:Y:S04]  /*8460*/  STL [R1+0x34], R6 ;  /* 0x0000340601007387 */ /* 0x0007e80000100800 */
[----:B---3--:R-:W3:Y:S04]  /*8470*/  LDL.LU R6, [R1+0x8c] ;  /* 0x00008c0001067983 */ /* 0x008ee80000300800 */
[----:B------:R-:W-:Y:S01]  /*8480*/  STL [R1+0x68], R223 ;  /* 0x000068df01007387 */ /* 0x000fe20000100800 */
[----:B------:R-:W-:-:S04]  /*8490*/  ULOP3.LUT UR6, UR6, 0x200, URZ, 0xc0, !UPT ;  /* 0x0000020006067892 */ /* 0x000fc8000f8ec03f */
[----:B------:R-:W-:Y:S01]  /*84a0*/  ULEA.HI UR6, UR4, UR6, URZ, 0x1c ;  /* 0x0000000604067291 */ /* 0x000fe2000f8fe03f */
[----:B------:R-:W-:-:S03]  /*84b0*/  WARPGROUP.ARRIVE ;  /* 0x00000000000079c5 */ /* 0x000fc60000000000 */
[----:B------:R-:W-:-:S09]  /*84c0*/  ULOP3.LUT UR14, UR6, 0x3fff, URZ, 0xc0, !UPT ;  /* 0x00003fff060e7892 */ /* 0x000fd2000f8ec03f */
[----:B------:R-:W-:Y:S01]  /*84d0*/  QGMMA.64x256x32.F32.E4M3.E4M3 R24, gdesc[UR12], R24, gsb0 ;  /* 0x03e000000c1879f3 */ /* 0x000fe20008000818 */
[----:B----4-:R-:W-:-:S05]  /*84e0*/  IADD3.X R8, R8, UR17, RZ, P1, !PT ;  /* 0x0000001108087c10 */ /* 0x010fca0008ffe4ff */
[----:B------:R4:W-:Y:S04]  /*84f0*/  STL [R1+0x44], R8 ;  /* 0x0000440801007387 */ /* 0x0009e80000100800 */
[----:B------:R-:W-:Y:S04]  /*8500*/  STL [R1+0x3c], R230 ;  /* 0x00003ce601007387 */ /* 0x000fe80000100800 */
[----:B----4-:R-:W4:Y:S04]  /*8510*/  LDL.LU R8, [R1+0x88] ;  /* 0x0000880001087983 */ /* 0x010f280000300800 */
[----:B------:R-:W-:Y:S01]  /*8520*/  STL [R1+0x4c], R192 ;  /* 0x00004cc001007387 */ /* 0x000fe20000100800 */
[----:B------:R-:W-:-:S02]  /*8530*/  IADD3.X R190, R190, UR17, RZ, P3, !PT ;  /* 0x00000011bebe7c10 */ /* 0x000fc40009ffe4ff */
[----:B------:R-:W-:Y:S01]  /*8540*/  IADD3.X R191, R191, UR17, RZ, P4, !PT ;  /* 0x00000011bfbf7c10 */ /* 0x000fe2000a7fe4ff */
[----:B------:R-:W-:-:S05]  /*8550*/  VIADD R7, R7, 0xffffffff ;  /* 0xffffffff07077836 */ /* 0x000fca0000000000 */
[----:B------:R-:W-:Y:S01]  /*8560*/  ISETP.NE.U32.AND P0, PT, R7, RZ, PT ;  /* 0x000000ff0700720c */ /* 0x000fe20003f05070 */
[----:B0-----:R-:W-:Y:S01]  /*8570*/  IMAD.SHL.U32 R189, R189, 0x20, RZ ;  /* 0x00000020bdbd7824 */ /* 0x001fe200078e00ff */
[----:B------:R-:W-:Y:S01]  /*8580*/  UIADD3 UR10, UR10, -0x20, URZ ;  /* 0xffffffe00a0a7890 */ /* 0x000fe2000fffe03f */
[----:B---3--:R-:W-:-:S05]  /*8590*/  IADD3.X R6, R6, UR17, RZ, P5, !PT ;  /* 0x0000001106067c10 */ /* 0x008fca000affe4ff */
[----:B------:R0:W-:Y:S02]  /*85a0*/  STL [R1+0x64], R6 ;  /* 0x0000640601007387 */ /* 0x0001e40000100800 */
[----:B0-----:R-:W0:Y:S02]  /*85b0*/  S2R R6, SR_TID.X ;  /* 0x0000000000067919 */ /* 0x001e240000002100 */
[----:B------:R1:W-:Y:S04]  /*85c0*/  STL [R1+0x54], R190 ;  /* 0x000054be01007387 */ /* 0x0003e80000100800 */
[----:B------:R1:W-:Y:S01]  /*85d0*/  STL [R1+0x5c], R191 ;  /* 0x00005cbf01007387 */ /* 0x0003e20000100800 */
[----:B--2---:R-:W-:Y:S01]  /*85e0*/  IADD3 R9, P6, R189, R9, RZ ;  /* 0x00000009bd097210 */ /* 0x004fe20007fde0ff */
[----:B------:R-:W-:-:S02]  /*85f0*/  WARPGROUP.DEPBAR.LE gsb0, 0x0 ;  /* 0x00008000000079c5 */ /* 0x000fc40000010000 */
[----:B0-----:R-:W-:Y:S02]  /*8600*/  LOP3.LUT R6, R6, 0x1f, RZ, 0xc0, !PT ;  /* 0x0000001f06067812 */ /* 0x001fe400078ec0ff */
[----:B----4-:R-:W-:Y:S01]  /*8610*/  LEA.HI.X.SX32 R8, R189, R8, 0x1, P6 ;  /* 0x00000008bd087211 */ /* 0x010fe200030f0eff */
[----:B-1----:R-:W-:Y:S07]  /*8620*/  @P0 BRA `(.L_x_2) ;  /* 0xffffffd000cc0947 */ /* 0x002fee000383ffff */
.L_x_1:
[----:B------:R-:W2:Y:S01]  /*8630*/  LDL.LU R191, [R1+0x70] ;  /* 0x0000700001bf7983 */ /* 0x000ea20000300800 */
[----:B------:R-:W-:Y:S01]  /*8640*/  F2FP.SATFINITE.E4M3.F32.PACK_AB_MERGE_C R25, R25, R24, RZ ;  /* 0x000000181919723e */ /* 0x000fe200048070ff */
[----:B------:R-:W-:Y:S01]  /*8650*/  ULDC.64 UR10, c[0x0][0x228] ;  /* 0x00008a00000a7ab9 */ /* 0x000fe20000000a00 */
[----:B------:R-:W-:Y:S01]  /*8660*/  F2FP.SATFINITE.E4M3.F32.PACK_AB_MERGE_C R28, R29, R28, RZ ;  /* 0x0000001c1d1c723e */ /* 0x000fe200048070ff */
[----:B------:R-:W3:Y:S01]  /*8670*/  LDL.LU R190, [R1+0x6c] ;  /* 0x00006c0001be7983 */ /* 0x000ee20000300800 */
[----:B------:R-:W-:Y:S01]  /*8680*/  F2FP.SATFINITE.E4M3.F32.PACK_AB_MERGE_C R32, R33, R32, RZ ;  /* 0x000000202120723e */ /* 0x000fe200048070ff */
[----:B------:R-:W-:Y:S01]  /*8690*/  ULDC UR6, c[0x0][0x22c] ;  /* 0x00008b0000067ab9 */ /* 0x000fe20000000800 */
[----:B------:R-:W-:Y:S01]  /*86a0*/  F2FP.SATFINITE.E4M3.F32.PACK_AB_MERGE_C R56, R57, R56, RZ ;  /* 0x000000383938723e */ /* 0x000fe200048070ff */
[----:B------:R-:W0:Y:S01]  /*86b0*/  S2R R189, SR_TID.X ;  /* 0x0000000000bd7919 */ /* 0x000e220000002100 */
[----:B------:R-:W-:Y:S01]  /*86c0*/  F2FP.SATFINITE.E4M3.F32.PACK_AB_MERGE_C R60, R61, R60, RZ ;  /* 0x0000003c3d3c723e */ /* 0x000fe200048070ff */
[----:B------:R-:W-:Y:S01]  /*86d0*/  ULDC.64 UR12, c[0x0][0x220] ;  /* 0x00008800000c7ab9 */ /* 0x000fe20000000a00 */
[----:B------:R-:W-:-:S02]  /*86e0*/  F2FP.SATFINITE.E4M3.F32.PACK_AB_MERGE_C R64, R65, R64, RZ ;  /* 0x000000404140723e */ /* 0x000fc400048070ff */
[----:B------:R-:W-:Y:S02]  /*86f0*/  F2FP.SATFINITE.E4M3.F32.PACK_AB_MERGE_C R40, R41, R40, RZ ;  /* 0x000000282928723e */ /* 0x000fe400048070ff */
[----:B------:R-:W-:Y:S02]  /*8700*/  F2FP.SATFINITE.E4M3.F32.PACK_AB_MERGE_C R44, R45, R44, RZ ;  /* 0x0000002c2d2c723e */ /* 0x000fe400048070ff */
[----:B------:R-:W-:Y:S02]  /*8710*/  F2FP.SATFINITE.E4M3.F32.PACK_AB_MERGE_C R48, R49, R48, RZ ;  /* 0x000000303130723e */ /* 0x000fe400048070ff */
[----:B------:R-:W-:Y:S02]  /*8720*/  LOP3.LUT R25, R25, 0xffff, RZ, 0xc0, !PT ;  /* 0x0000ffff19197812 */ /* 0x000fe400078ec0ff */
[----:B------:R-:W-:Y:S02]  /*8730*/  LOP3.LUT R14, R28, 0xffff, RZ, 0xc0, !PT ;  /* 0x0000ffff1c0e7812 */ /* 0x000fe400078ec0ff */
[----:B------:R-:W-:-:S02]  /*8740*/  LOP3.LUT R16, R32, 0xffff, RZ, 0xc0, !PT ;  /* 0x0000ffff20107812 */ /* 0x000fc400078ec0ff */
[----:B------:R-:W-:Y:S02]  /*8750*/  LOP3.LUT R56, R56, 0xffff, RZ, 0xc0, !PT ;  /* 0x0000ffff38387812 */ /* 0x000fe400078ec0ff */
[----:B------:R-:W-:Y:S02]  /*8760*/  LOP3.LUT R21, R60, 0xffff, RZ, 0xc0, !PT ;  /* 0x0000ffff3c157812 */ /* 0x000fe400078ec0ff */
[----:B------:R-:W-:Y:S02]  /*8770*/  LOP3.LUT R64, R64, 0xffff, RZ, 0xc0, !PT ;  /* 0x0000ffff40407812 */ /* 0x000fe400078ec0ff */
[----:B------:R-:W-:Y:S02]  /*8780*/  F2FP.SATFINITE.E4M3.F32.PACK_AB_MERGE_C R26, R27, R26, RZ ;  /* 0x0000001a1b1a723e */ /* 0x000fe400048070ff */
[----:B------:R-:W-:Y:S02]  /*8790*/  F2FP.SATFINITE.E4M3.F32.PACK_AB_MERGE_C R30, R31, R30, RZ ;  /* 0x0000001e1f1e723e */ /* 0x000fe400048070ff */
[----:B------:R-:W-:-:S02]  /*87a0*/  F2FP.SATFINITE.E4M3.F32.PACK_AB_MERGE_C R34, R35, R34, RZ ;  /* 0x000000222322723e */ /* 0x000fc400048070ff */
[----:B------:R-:W-:Y:S02]  /*87b0*/  LOP3.LUT R15, R40, 0xffff, RZ, 0xc0, !PT ;  /* 0x0000ffff280f7812 */ /* 0x000fe400078ec0ff */
[----:B------:R-:W-:Y:S01]  /*87c0*/  LOP3.LUT R18, R44, 0xffff, RZ, 0xc0, !PT ;  /* 0x0000ffff2c127812 */ /* 0x000fe200078ec0ff */
[C---:B0-----:R-:W-:Y:S01]  /*87d0*/  IMAD.SHL.U32 R0, R189.reuse, 0x200, RZ ;  /* 0x00000200bd007824 */ /* 0x041fe200078e00ff */
[----:B------:R-:W-:Y:S01]  /*87e0*/  LOP3.LUT R48, R48, 0xffff, RZ, 0xc0, !PT ;  /* 0x0000ffff30307812 */ /* 0x000fe200078ec0ff */
[----:B-----5:R-:W-:Y:S01]  /*87f0*/  IMAD.SHL.U32 R4, R189, 0x800, RZ ;  /* 0x00000800bd047824 */ /* 0x020fe200078e00ff */
[----:B------:R-:W-:Y:S01]  /*8800*/  F2FP.SATFINITE.E4M3.F32.PACK_AB_MERGE_C R42, R43, R42, RZ ;  /* 0x0000002a2b2a723e */ /* 0x000fe200048070ff */
[C---:B------:R-:W-:Y:S01]  /*8810*/  IMAD.SHL.U32 R2, R189.reuse, 0x8, RZ ;  /* 0x00000008bd027824 */ /* 0x040fe200078e00ff */
[----:B------:R-:W-:Y:S01]  /*8820*/  LOP3.LUT R0, R0, 0x3000, RZ, 0xc0, !PT ;  /* 0x0000300000007812 */ /* 0x000fe200078ec0ff */
[C---:B------:R-:W-:Y:S01]  /*8830*/  IMAD.SHL.U32 R5, R189.reuse, 0x10, RZ ;  /* 0x00000010bd057824 */ /* 0x040fe200078e00ff */
[----:B------:R-:W-:Y:S01]  /*8840*/  LOP3.LUT R4, R4, 0x3000, RZ, 0xc0, !PT ;  /* 0x0000300004047812 */ /* 0x000fe200078ec0ff */
[----:B------:R-:W-:Y:S01]  /*8850*/  IMAD.SHL.U32 R3, R189, 0x4, RZ ;  /* 0x00000004bd037824 */ /* 0x000fe200078e00ff */
[----:B------:R-:W-:-:S02]  /*8860*/  LOP3.LUT R2, R2, 0x300, RZ, 0xc0, !PT ;  /* 0x0000030002027812 */ /* 0x000fc400078ec0ff */
[----:B------:R-:W-:Y:S02]  /*8870*/  F2FP.SATFINITE.E4M3.F32.PACK_AB_MERGE_C R46, R47, R46, RZ ;  /* 0x0000002e2f2e723e */ /* 0x000fe400048070ff */
[----:B------:R-:W-:Y:S02]  /*8880*/  F2FP.SATFINITE.E4M3.F32.PACK_AB_MERGE_C R50, R51, R50, RZ ;  /* 0x000000323332723e */ /* 0x000fe400048070ff */
[----:B------:R-:W-:Y:S02]  /*8890*/  F2FP.SATFINITE.E4M3.F32.PACK_AB_MERGE_C R72, R73, R72, RZ ;  /* 0x000000484948723e */ /* 0x000fe400048070ff */
[----:B------:R-:W-:Y:S02]  /*88a0*/  F2FP.SATFINITE.E4M3.F32.PACK_AB_MERGE_C R76, R77, R76, RZ ;  /* 0x0000004c4d4c723e */ /* 0x000fe400048070ff */
[----:B------:R-:W-:Y:S02]  /*88b0*/  F2FP.SATFINITE.E4M3.F32.PACK_AB_MERGE_C R80, R81, R80, RZ ;  /* 0x000000505150723e */ /* 0x000fe400048070ff */
[----:B------:R-:W-:-:S02]  /*88c0*/  LOP3.LUT R24, R4, 0x7f0, R5, 0xf8, !PT ;  /* 0x000007f004187812 */ /* 0x000fc400078ef805 */
[----:B------:R-:W-:Y:S02]  /*88d0*/  LOP3.LUT R3, R2, 0x70, R3, 0xf8, !PT ;  /* 0x0000007002037812 */ /* 0x000fe400078ef803 */
[--C-:B------:R-:W-:Y:S02]  /*88e0*/  PRMT R5, R16, 0x3340, R1.reuse ;  /* 0x0000334010057816 */ /* 0x100fe40000000001 */
[----:B------:R-:W-:Y:S02]  /*88f0*/  PRMT R9, R64, 0x3340, R1 ;  /* 0x0000334040097816 */ /* 0x000fe40000000001 */
[----:B------:R-:W-:Y:S02]  /*8900*/  PRMT R4, R25, 0x3340, R14 ;  /* 0x0000334019047816 */ /* 0x000fe4000000000e */
[----:B------:R-:W-:Y:S02]  /*8910*/  PRMT R6, R56, 0x3340, R21 ;  /* 0x0000334038067816 */ /* 0x000fe40000000015 */
[----:B------:R-:W-:-:S02]  /*8920*/  F2FP.SATFINITE.E4M3.F32.PACK_AB_MERGE_C R36, R37, R36, RZ ;  /* 0x000000242524723e */ /* 0x000fc400048070ff */
[----:B------:R-:W-:Y:S02]  /*8930*/  PRMT R7, R48, 0x3340, R1 ;  /* 0x0000334030077816 */ /* 0x000fe40000000001 */
[----:B------:R-:W-:Y:S02]  /*8940*/  PRMT R2, R15, 0x3340, R18 ;  /* 0x000033400f027816 */ /* 0x000fe40000000012 */
[----:B------:R-:W-:Y:S02]  /*8950*/  LOP3.LUT R17, R26, 0xffff, RZ, 0xc0, !PT ;  /* 0x0000ffff1a117812 */ /* 0x000fe400078ec0ff */
[----:B------:R-:W-:Y:S02]  /*8960*/  LOP3.LUT R40, R30, 0xffff, RZ, 0xc0, !PT ;  /* 0x0000ffff1e287812 */ /* 0x000fe400078ec0ff */
[----:B------:R-:W-:Y:S02]  /*8970*/  LOP3.LUT R44, R34, 0xffff, RZ, 0xc0, !PT ;  /* 0x0000ffff222c7812 */ /* 0x000fe400078ec0ff */
[----:B------:R-:W-:-:S02]  /*8980*/  LOP3.LUT R42, R42, 0xffff, RZ, 0xc0, !PT ;  /* 0x0000ffff2a2a7812 */ /* 0x000fc400078ec0ff */
[----:B------:R-:W-:Y:S02]  /*8990*/  LOP3.LUT R37, R46, 0xffff, RZ, 0xc0, !PT ;  /* 0x0000ffff2e257812 */ /* 0x000fe400078ec0ff */
[----:B------:R-:W-:Y:S02]  /*89a0*/  LOP3.LUT R80, R80, 0xffff, RZ, 0xc0, !PT ;  /* 0x0000ffff50507812 */ /* 0x000fe400078ec0ff */
[----:B------:R-:W-:Y:S02]  /*89b0*/  LOP3.LUT R72, R72, 0xffff, RZ, 0xc0, !PT ;  /* 0x0000ffff48487812 */ /* 0x000fe400078ec0ff */
[----:B------:R-:W-:Y:S02]  /*89c0*/  LOP3.LUT R27, R76, 0xffff, RZ, 0xc0, !PT ;  /* 0x0000ffff4c1b7812 */ /* 0x000fe400078ec0ff */
[----:B------:R-:W-:Y:S02]  /*89d0*/  LOP3.LUT R50, R50, 0xffff, RZ, 0xc0, !PT ;  /* 0x0000ffff32327812 */ /* 0x000fe400078ec0ff */
[----:B------:R-:W-:-:S02]  /*89e0*/  F2FP.SATFINITE.E4M3.F32.PACK_AB_MERGE_C R58, R59, R58, RZ ;  /* 0x0000003a3b3a723e */ /* 0x000fc400048070ff */
[----:B------:R-:W-:Y:S02]  /*89f0*/  F2FP.SATFINITE.E4M3.F32.PACK_AB_MERGE_C R62, R63, R62, RZ ;  /* 0x0000003e3f3e723e */ /* 0x000fe400048070ff */
[----:B------:R-:W-:Y:S02]  /*8a00*/  F2FP.SATFINITE.E4M3.F32.PACK_AB_MERGE_C R66, R67, R66, RZ ;  /* 0x000000424342723e */ /* 0x000fe400048070ff */
[----:B------:R-:W-:Y:S02]  /*8a10*/  F2FP.SATFINITE.E4M3.F32.PACK_AB_MERGE_C R74, R75, R74, RZ ;  /* 0x0000004a4b4a723e */ /* 0x000fe400048070ff */
[----:B------:R-:W-:Y:S02]  /*8a20*/  F2FP.SATFINITE.E4M3.F32.PACK_AB_MERGE_C R78, R79, R78, RZ ;  /* 0x0000004e4f4e723e */ /* 0x000fe400048070ff */
[----:B------:R-:W-:Y:S02]  /*8a30*/  F2FP.SATFINITE.E4M3.F32.PACK_AB_MERGE_C R82, R83, R82, RZ ;  /* 0x000000525352723e */ /* 0x000fe400048070ff */
[----:B------:R-:W-:-:S02]  /*8a40*/  F2FP.SATFINITE.E4M3.F32.PACK_AB_MERGE_C R104, R105, R104, RZ ;  /* 0x000000686968723e */ /* 0x000fc400048070ff */
[----:B------:R-:W-:Y:S02]  /*8a50*/  F2FP.SATFINITE.E4M3.F32.PACK_AB_MERGE_C R108, R109, R108, RZ ;  /* 0x0000006c6d6c723e */ /* 0x000fe400048070ff */
[----:B------:R-:W-:Y:S02]  /*8a60*/  F2FP.SATFINITE.E4M3.F32.PACK_AB_MERGE_C R112, R113, R112, RZ ;  /* 0x000000707170723e */ /* 0x000fe400048070ff */
[----:B------:R-:W-:Y:S02]  /*8a70*/  PRMT R4, R4, 0x5410, R5 ;  /* 0x0000541004047816 */ /* 0x000fe40000000005 */
[----:B------:R-:W-:Y:S02]  /*8a80*/  PRMT R6, R6, 0x5410, R9 ;  /* 0x0000541006067816 */ /* 0x000fe40000000009 */
[----:B------:R-:W-:Y:S02]  /*8a90*/  PRMT R5, R2, 0x5410, R7 ;  /* 0x0000541002057816 */ /* 0x000fe40000000007 */
[----:B------:R-:W-:-:S02]  /*8aa0*/  PRMT R9, R17, 0x3340, R40 ;  /* 0x0000334011097816 */ /* 0x000fc40000000028 */
[----:B------:R-:W-:Y:S02]  /*8ab0*/  F2FP.SATFINITE.E4M3.F32.PACK_AB_MERGE_C R38, R39, R38, RZ ;  /* 0x000000262726723e */ /* 0x000fe400048070ff */
[----:B------:R-:W-:Y:S02]  /*8ac0*/  PRMT R2, R80, 0x3340, R1 ;  /* 0x0000334050027816 */ /* 0x000fe40000000001 */
[----:B------:R-:W-:Y:S02]  /*8ad0*/  PRMT R7, R72, 0x3340, R27 ;  /* 0x0000334048077816 */ /* 0x000fe4000000001b */
[----:B------:R-:W-:Y:S02]  /*8ae0*/  PRMT R12, R50, 0x3340, R1 ;  /* 0x00003340320c7816 */ /* 0x000fe40000000001 */
[----:B------:R-:W-:Y:S02]  /*8af0*/  PRMT R11, R42, 0x3340, R37 ;  /* 0x000033402a0b7816 */ /* 0x000fe40000000025 */
[----:B------:R-:W-:-:S02]  /*8b00*/  LOP3.LUT R58, R58, 0xffff, RZ, 0xc0, !PT ;  /* 0x0000ffff3a3a7812 */ /* 0x000fc400078ec0ff */
[----:B------:R-:W-:Y:S02]  /*8b10*/  LOP3.LUT R39, R62, 0xffff, RZ, 0xc0, !PT ;  /* 0x0000ffff3e277812 */ /* 0x000fe400078ec0ff */
[----:B------:R-:W-:Y:S02]  /*8b20*/  LOP3.LUT R66, R66, 0xffff, RZ, 0xc0, !PT ;  /* 0x0000ffff42427812 */ /* 0x000fe400078ec0ff */
[----:B------:R-:W-:Y:S02]  /*8b30*/  LOP3.LUT R74, R74, 0xffff, RZ, 0xc0, !PT ;  /* 0x0000ffff4a4a7812 */ /* 0x000fe400078ec0ff */
[----:B------:R-:W-:Y:S02]  /*8b40*/  LOP3.LUT R41, R78, 0xffff, RZ, 0xc0, !PT ;  /* 0x0000ffff4e297812 */ /* 0x000fe400078ec0ff */
[----:B------:R-:W-:Y:S02]  /*8b50*/  LOP3.LUT R82, R82, 0xffff, RZ, 0xc0, !PT ;  /* 0x0000ffff52527812 */ /* 0x000fe400078ec0ff */
[----:B------:R-:W-:-:S02]  /*8b60*/  LOP3.LUT R104, R104, 0xffff, RZ, 0xc0, !PT ;  /* 0x0000ffff68687812 */ /* 0x000fc400078ec0ff */
[----:B------:R-:W-:Y:S02]  /*8b70*/  LOP3.LUT R47, R108, 0xffff, RZ, 0xc0, !PT ;  /* 0x0000ffff6c2f7812 */ /* 0x000fe400078ec0ff */
[----:B------:R-:W-:Y:S02]  /*8b80*/  LOP3.LUT R112, R112, 0xffff, RZ, 0xc0, !PT ;  /* 0x0000ffff70707812 */ /* 0x000fe400078ec0ff */
[----:B------:R-:W-:Y:S02]  /*8b90*/  F2FP.SATFINITE.E4M3.F32.PACK_AB_MERGE_C R106, R107, R106, RZ ;  /* 0x0000006a6b6a723e */ /* 0x000fe400048070ff */
[----:B------:R-:W-:Y:S02]  /*8ba0*/  F2FP.SATFINITE.E4M3.F32.PACK_AB_MERGE_C R110, R111, R110, RZ ;  /* 0x0000006e6f6e723e */ /* 0x000fe400048070ff */
[----:B------:R-:W-:Y:S02]  /*8bb0*/  F2FP.SATFINITE.E4M3.F32.PACK_AB_MERGE_C R114, R115, R114, RZ ;  /* 0x000000727372723e */ /* 0x000fe400048070ff */
[----:B------:R-:W-:-:S02]  /*8bc0*/  F2FP.SATFINITE.E4M3.F32.PACK_AB_MERGE_C R120, R121, R120, RZ ;  /* 0x000000787978723e */ /* 0x000fc400048070ff */
[----:B------:R-:W-:Y:S02]  /*8bd0*/  F2FP.SATFINITE.E4M3.F32.PACK_AB_MERGE_C R124, R125, R124, RZ ;  /* 0x0000007c7d7c723e */ /* 0x000fe400048070ff */
[----:B------:R-:W-:Y:S02]  /*8be0*/  F2FP.SATFINITE.E4M3.F32.PACK_AB_MERGE_C R128, R129, R128, RZ ;  /* 0x000000808180723e */ /* 0x000fe400048070ff */
[----:B------:R-:W-:Y:S02]  /*8bf0*/  F2FP.SATFINITE.E4M3.F32.PACK_AB_MERGE_C R136, R137, R136, RZ ;  /* 0x000000888988723e */ /* 0x000fe400048070ff */
[----:B------:R-:W-:Y:S02]  /*8c00*/  F2FP.SATFINITE.E4M3.F32.PACK_AB_MERGE_C R140, R141, R140, RZ ;  /* 0x0000008c8d8c723e */ /* 0x000fe400048070ff */
[----:B------:R-:W-:Y:S02]  /*8c10*/  F2FP.SATFINITE.E4M3.F32.PACK_AB_MERGE_C R144, R145, R144, RZ ;  /* 0x000000909190723e */ /* 0x000fe400048070ff */
[----:B------:R-:W-:-:S02]  /*8c20*/  PRMT R7, R7, 0x5410, R2 ;  /* 0x0000541007077816 */ /* 0x000fc40000000002 */
[----:B------:R-:W-:Y:S02]  /*8c30*/  F2FP.SATFINITE.E4M3.F32.PACK_AB_MERGE_C R52, R53, R52, RZ ;  /* 0x000000343534723e */ /* 0x000fe400048070ff */
[----:B------:R-:W-:Y:S02]  /*8c40*/  F2FP.SATFINITE.E4M3.F32.PACK_AB_MERGE_C R54, R55, R54, RZ ;  /* 0x000000363736723e */ /* 0x000fe400048070ff */
[----:B------:R-:W-:Y:S02]  /*8c50*/  PRMT R2, R82, 0x3340, R1 ;  /* 0x0000334052027816 */ /* 0x000fe40000000001 */
[----:B------:R-:W-:Y:S02]  /*8c60*/  PRMT R29, R104, 0x3340, R47 ;  /* 0x00003340681d7816 */ /* 0x000fe4000000002f */
[----:B------:R-:W-:Y:S02]  /*8c70*/  LOP3.LUT R106, R106, 0xffff, RZ, 0xc0, !PT ;  /* 0x0000ffff6a6a7812 */ /* 0x000fe400078ec0ff */
        /* <DEDUP_REMOVED lines=8> */
[----:B------:R-:W-:Y:S02]  /*8d00*/  F2FP.SATFINITE.E4M3.F32.PACK_AB_MERGE_C R88, R89, R88, RZ ;  /* 0x000000585958723e */ /* 0x000fe400048070ff */
[----:B------:R-:W-:Y:S02]  /*8d10*/  F2FP.SATFINITE.E4M3.F32.PACK_AB_MERGE_C R92, R93, R92, RZ ;  /* 0x0000005c5d5c723e */ /* 0x000fe400048070ff */
[----:B------:R-:W-:Y:S02]  /*8d20*/  F2FP.SATFINITE.E4M3.F32.PACK_AB_MERGE_C R96, R97, R96, RZ ;  /* 0x000000606160723e */ /* 0x000fe400048070ff */
[----:B------:R-:W-:Y:S02]  /*8d30*/  PRMT R30, R120, 0x3340, R49 ;  /* 0x00003340781e7816 */ /* 0x000fe40000000031 */
[----:B------:R-:W-:-:S02]  /*8d40*/  PRMT R31, R136, 0x3340, R53 ;  /* 0x00003340881f7816 */ /* 0x000fc40000000035 */
[----:B------:R-:W-:Y:S02]  /*8d50*/  PRMT R33, R106, 0x3340, R55 ;  /* 0x000033406a217816 */ /* 0x000fe40000000037 */
[----:B------:R-:W-:Y:S02]  /*8d60*/  LOP3.LUT R88, R88, 0xffff, RZ, 0xc0, !PT ;  /* 0x0000ffff58587812 */ /* 0x000fe400078ec0ff */
[----:B------:R-:W-:Y:S02]  /*8d70*/  LOP3.LUT R43, R92, 0xffff, RZ, 0xc0, !PT ;  /* 0x0000ffff5c2b7812 */ /* 0x000fe400078ec0ff */
[----:B------:R-:W-:Y:S02]  /*8d80*/  LOP3.LUT R96, R96, 0xffff, RZ, 0xc0, !PT ;  /* 0x0000ffff60607812 */ /* 0x000fe400078ec0ff */
[----:B------:R-:W-:Y:S02]  /*8d90*/  F2FP.SATFINITE.E4M3.F32.PACK_AB_MERGE_C R90, R91, R90, RZ ;  /* 0x0000005a5b5a723e */ /* 0x000fe400048070ff */
[----:B------:R-:W-:-:S02]  /*8da0*/  F2FP.SATFINITE.E4M3.F32.PACK_AB_MERGE_C R94, R95, R94, RZ ;  /* 0x0000005e5f5e723e */ /* 0x000fc400048070ff */
[----:B------:R-:W-:Y:S02]  /*8db0*/  F2FP.SATFINITE.E4M3.F32.PACK_AB_MERGE_C R98, R99, R98, RZ ;  /* 0x000000626362723e */ /* 0x000fe400048070ff */
[----:B------:R-:W-:Y:S02]  /*8dc0*/  PRMT R13, R96, 0x3340, R1 ;  /* 0x00003340600d7816 */ /* 0x000fe40000000001 */
[----:B------:R-:W-:Y:S02]  /*8dd0*/  PRMT R28, R88, 0x3340, R43 ;  /* 0x00003340581c7816 */ /* 0x000fe4000000002b */
[----:B------:R-:W-:Y:S02]  /*8de0*/  LOP3.LUT R90, R90, 0xffff, RZ, 0xc0, !PT ;  /* 0x0000ffff5a5a7812 */ /* 0x000fe400078ec0ff */
[----:B------:R-:W-:Y:S02]  /*8df0*/  LOP3.LUT R51, R94, 0xffff, RZ, 0xc0, !PT ;  /* 0x0000ffff5e337812 */ /* 0x000fe400078ec0ff */
[----:B------:R-:W-:-:S02]  /*8e00*/  LOP3.LUT R98, R98, 0xffff, RZ, 0xc0, !PT ;  /* 0x0000ffff62627812 */ /* 0x000fc400078ec0ff */
[----:B------:R-:W-:Y:S02]  /*8e10*/  F2FP.SATFINITE.E4M3.F32.PACK_AB_MERGE_C R122, R123, R122, RZ ;  /* 0x0000007a7b7a723e */ /* 0x000fe400048070ff */
[----:B------:R-:W-:Y:S02]  /*8e20*/  F2FP.SATFINITE.E4M3.F32.PACK_AB_MERGE_C R126, R127, R126, RZ ;  /* 0x0000007e7f7e723e */ /* 0x000fe400048070ff */
[----:B------:R-:W-:Y:S02]  /*8e30*/  F2FP.SATFINITE.E4M3.F32.PACK_AB_MERGE_C R130, R131, R130, RZ ;  /* 0x000000828382723e */ /* 0x000fe400048070ff */
[----:B------:R-:W-:Y:S02]  /*8e40*/  F2FP.SATFINITE.E4M3.F32.PACK_AB_MERGE_C R138, R139, R138, RZ ;  /* 0x0000008a8b8a723e */ /* 0x000fe400048070ff */
[----:B------:R-:W-:Y:S02]  /*8e50*/  F2FP.SATFINITE.E4M3.F32.PACK_AB_MERGE_C R142, R143, R142, RZ ;  /* 0x0000008e8f8e723e */ /* 0x000fe400048070ff */
[----:B------:R-:W-:-:S02]  /*8e60*/  F2FP.SATFINITE.E4M3.F32.PACK_AB_MERGE_C R146, R147, R146, RZ ;  /* 0x000000929392723e */ /* 0x000fc400048070ff */
[----:B------:R-:W-:Y:S02]  /*8e70*/  PRMT R28, R28, 0x5410, R13 ;  /* 0x000054101c1c7816 */ /* 0x000fe4000000000d */
[----:B------:R-:W-:Y:S02]  /*8e80*/  PRMT R13, R98, 0x3340, R1 ;  /* 0x00003340620d7816 */ /* 0x000fe40000000001 */
[----:B------:R-:W-:Y:S02]  /*8e90*/  PRMT R32, R90, 0x3340, R51 ;  /* 0x000033405a207816 */ /* 0x000fe40000000033 */
[----:B------:R-:W-:Y:S02]  /*8ea0*/  LOP3.LUT R122, R122, 0xffff, RZ, 0xc0, !PT ;  /* 0x0000ffff7a7a7812 */ /* 0x000fe400078ec0ff */
[----:B------:R-:W-:Y:S02]  /*8eb0*/  LOP3.LUT R57, R126, 0xffff, RZ, 0xc0, !PT ;  /* 0x0000ffff7e397812 */ /* 0x000fe400078ec0ff */
[----:B------:R-:W-:-:S02]  /*8ec0*/  LOP3.LUT R130, R130, 0xffff, RZ, 0xc0, !PT ;  /* 0x0000ffff82827812 */ /* 0x000fc400078ec0ff */
[----:B------:R-:W-:Y:S02]  /*8ed0*/  LOP3.LUT R138, R138, 0xffff, RZ, 0xc0, !PT ;  /* 0x0000ffff8a8a7812 */ /* 0x000fe400078ec0ff */
[----:B------:R-:W-:Y:S02]  /*8ee0*/  LOP3.LUT R59, R142, 0xffff, RZ, 0xc0, !PT ;  /* 0x0000ffff8e3b7812 */ /* 0x000fe400078ec0ff */
[----:B------:R-:W-:Y:S02]  /*8ef0*/  LOP3.LUT R146, R146, 0xffff, RZ, 0xc0, !PT ;  /* 0x0000ffff92927812 */ /* 0x000fe400078ec0ff */
[----:B------:R-:W-:Y:S02]  /*8f00*/  PRMT R32, R32, 0x5410, R13 ;  /* 0x0000541020207816 */ /* 0x000fe4000000000d */
[----:B------:R-:W-:Y:S02]  /*8f10*/  PRMT R13, R130, 0x3340, R1 ;  /* 0x00003340820d7816 */ /* 0x000fe40000000001 */
[----:B------:R-:W-:-:S02]  /*8f20*/  PRMT R34, R122, 0x3340, R57 ;  /* 0x000033407a227816 */ /* 0x000fc40000000039 */
[----:B------:R-:W-:Y:S02]  /*8f30*/  PRMT R35, R138, 0x3340, R59 ;  /* 0x000033408a237816 */ /* 0x000fe4000000003b */
[----:B------:R-:W-:Y:S02]  /*8f40*/  PRMT R34, R34, 0x5410, R13 ;  /* 0x0000541022227816 */ /* 0x000fe4000000000d */
[----:B------:R-:W-:Y:S02]  /*8f50*/  SHF.R.U32.HI R13, RZ, 0x8, R56 ;  /* 0x00000008ff0d7819 */ /* 0x000fe40000011638 */
[----:B------:R-:W-:Y:S02]  /*8f60*/  F2FP.SATFINITE.E4M3.F32.PACK_AB_MERGE_C R68, R69, R68, RZ ;  /* 0x000000444544723e */ /* 0x000fe400048070ff */
[----:B------:R-:W-:Y:S02]  /*8f70*/  LOP3.LUT R13, R13, 0xffff, RZ, 0xc0, !PT ;  /* 0x0000ffff0d0d7812 */ /* 0x000fe400078ec0ff */
[----:B------:R-:W-:-:S02]  /*8f80*/  F2FP.SATFINITE.E4M3.F32.PACK_AB_MERGE_C R84, R85, R84, RZ ;  /* 0x000000545554723e */ /* 0x000fc400048070ff */
[----:B------:R-:W-:Y:S02]  /*8f90*/  LOP3.LUT R52, R52, 0xffff, RZ, 0xc0, !PT ;  /* 0x0000ffff34347812 */ /* 0x000fe400078ec0ff */
[----:B------:R-:W-:Y:S02]  /*8fa0*/  LOP3.LUT R84, R84, 0xffff, RZ, 0xc0, !PT ;  /* 0x0000ffff54547812 */ /* 0x000fe400078ec0ff */
[----:B------:R-:W-:Y:S02]  /*8fb0*/  F2FP.SATFINITE.E4M3.F32.PACK_AB_MERGE_C R70, R71, R70, RZ ;  /* 0x000000464746723e */ /* 0x000fe400048070ff */
[----:B------:R-:W-:Y:S02]  /*8fc0*/  F2FP.SATFINITE.E4M3.F32.PACK_AB_MERGE_C R86, R87, R86, RZ ;  /* 0x000000565756723e */ /* 0x000fe400048070ff */
[----:B------:R-:W-:Y:S02]  /*8fd0*/  PRMT R5, R5, 0x4210, R52 ;  /* 0x0000421005057816 */ /* 0x000fe40000000034 */
[----:B------:R-:W-:-:S02]  /*8fe0*/  PRMT R7, R7, 0x4210, R84 ;  /* 0x0000421007077816 */ /* 0x000fc40000000054 */
[----:B------:R-:W-:Y:S02]  /*8ff0*/  LOP3.LUT R54, R54, 0xffff, RZ, 0xc0, !PT ;  /* 0x0000ffff36367812 */ /* 0x000fe400078ec0ff */
[----:B------:R-:W-:Y:S02]  /*9000*/  LOP3.LUT R86, R86, 0xffff, RZ, 0xc0, !PT ;  /* 0x0000ffff56567812 */ /* 0x000fe400078ec0ff */
[----:B------:R-:W-:Y:S02]  /*9010*/  F2FP.SATFINITE.E4M3.F32.PACK_AB_MERGE_C R100, R101, R100, RZ ;  /* 0x000000646564723e */ /* 0x000fe400048070ff */
[----:B------:R-:W-:Y:S02]  /*9020*/  F2FP.SATFINITE.E4M3.F32.PACK_AB_MERGE_C R116, R117, R116, RZ ;  /* 0x000000747574723e */ /* 0x000fe400048070ff */
[----:B------:R-:W-:Y:S02]  /*9030*/  F2FP.SATFINITE.E4M3.F32.PACK_AB_MERGE_C R132, R133, R132, RZ ;  /* 0x000000848584723e */ /* 0x000fe400048070ff */
[----:B--2---:R-:W-:Y:S01]  /*9040*/  LOP3.LUT R8, R0, 0x60, R191, 0xf8, !PT ;  /* 0x0000006000087812 */ /* 0x004fe200078ef8bf */
[----:B------:R-:W-:Y:S01]  /*9050*/  IMAD.U32 R0, RZ, RZ, UR5 ;  /* 0x00000005ff007e24 */ /* 0x000fe2000f8e00ff */
[----:B------:R-:W0:Y:S01]  /*9060*/  S2R R191, SR_TID.X ;  /* 0x0000000000bf7919 */ /* 0x000e220000002100 */
[----:B---3--:R-:W-:Y:S01]  /*9070*/  ISETP.GE.AND P0, PT, R190, UR10, PT ;  /* 0x0000000abe007c0c */ /* 0x008fe2000bf06270 */
[----:B------:R-:W-:Y:S01]  /*9080*/  ULDC UR10, c[0x0][0x244] ;  /* 0x00009100000a7ab9 */ /* 0x000fe20000000800 */
[----:B------:R-:W-:-:S02]  /*9090*/  LOP3.LUT R26, R8, R3, RZ, 0x3c, !PT ;  /* 0x00000003081a7212 */ /* 0x000fc400078e3cff */
[----:B------:R-:W-:Y:S02]  /*90a0*/  PRMT R3, R66, 0x3340, R1 ;  /* 0x0000334042037816 */ /* 0x000fe40000000001 */
[----:B------:R-:W-:Y:S02]  /*90b0*/  F2FP.SATFINITE.E4M3.F32.PACK_AB_MERGE_C R148, R149, R148, RZ ;  /* 0x000000949594723e */ /* 0x000fe400048070ff */
[----:B------:R-:W-:Y:S02]  /*90c0*/  LOP3.LUT R116, R116, 0xffff, RZ, 0xc0, !PT ;  /* 0x0000ffff74747812 */ /* 0x000fe400078ec0ff */
[----:B------:R-:W-:Y:S02]  /*90d0*/  LOP3.LUT R148, R148, 0xffff, RZ, 0xc0, !PT ;  /* 0x0000ffff94947812 */ /* 0x000fe400078ec0ff */
[----:B------:R-:W-:Y:S02]  /*90e0*/  F2FP.SATFINITE.E4M3.F32.PACK_AB_MERGE_C R102, R103, R102, RZ ;  /* 0x000000666766723e */ /* 0x000fe400048070ff */
[----:B------:R-:W-:-:S02]  /*90f0*/  F2FP.SATFINITE.E4M3.F32.PACK_AB_MERGE_C R118, R119, R118, RZ ;  /* 0x000000767776723e */ /* 0x000fc400048070ff */
[----:B------:R-:W-:Y:S02]  /*9100*/  F2FP.SATFINITE.E4M3.F32.PACK_AB_MERGE_C R134, R135, R134, RZ ;  /* 0x000000868786723e */ /* 0x000fe400048070ff */
[----:B------:R-:W-:Y:S02]  /*9110*/  F2FP.SATFINITE.E4M3.F32.PACK_AB_MERGE_C R150, R151, R150, RZ ;  /* 0x000000969796723e */ /* 0x000fe400048070ff */
[----:B------:R-:W-:Y:S02]  /*9120*/  LOP3.LUT R118, R118, 0xffff, RZ, 0xc0, !PT ;  /* 0x0000ffff76767812 */ /* 0x000fe400078ec0ff */
[----:B------:R-:W-:Y:S02]  /*9130*/  LOP3.LUT R150, R150, 0xffff, RZ, 0xc0, !PT ;  /* 0x0000ffff96967812 */ /* 0x000fe400078ec0ff */
[----:B0-----:R-:W-:-:S04]  /*9140*/  SHF.R.U32.HI R191, RZ, 0x6, R191 ;  /* 0x00000006ffbf7819 */ /* 0x001fc800000116bf */
[----:B------:R-:W-:-:S04]  /*9150*/  SGXT.U32 R191, R191, 0x2 ;  /* 0x00000002bfbf781a */ /* 0x000fc80000000000 */
[C-C-:B------:R-:W-:Y:S02]  /*9160*/  LOP3.LUT R10, R0.reuse, 0x20, R191.reuse, 0xfe, !PT ;  /* 0x00000020000a7812 */ /* 0x140fe400078efebf */
[----:B------:R-:W-:Y:S02]  /*9170*/  LOP3.LUT R95, R0, 0x10, R191, 0xfe, !PT ;  /* 0x00000010005f7812 */ /* 0x000fe400078efebf */
[----:B------:R-:W-:Y:S01]  /*9180*/  ISETP.LT.AND P2, PT, R10, UR6, !P0 ;  /* 0x000000060a007c0c */ /* 0x000fe2000c741270 */
[----:B------:R-:W-:Y:S01]  /*9190*/  ULEA UR6, UR7, UR4, 0x4 ;  /* 0x0000000407067291 */ /* 0x000fe2000f8e203f */
[----:B------:R-:W-:Y:S01]  /*91a0*/  PRMT R10, R44, 0x3340, R1 ;  /* 0x000033402c0a7816 */ /* 0x000fe20000000001 */
[----:B------:R-:W-:Y:S01]  /*91b0*/  USHF.R.U32.HI UR7, URZ, 0x2, UR7 ;  /* 0x000000023f077899 */ /* 0x000fe20008011607 */
[----:B------:R-:W-:Y:S02]  /*91c0*/  LOP3.LUT R94, R0, 0x14, R191, 0xfe, !PT ;  /* 0x00000014005e7812 */ /* 0x000fe400078efebf */
[----:B------:R-:W-:-:S02]  /*91d0*/  PRMT R8, R9, 0x5410, R10 ;  /* 0x0000541009087816 */ /* 0x000fc4000000000a */
[----:B------:R-:W-:Y:S02]  /*91e0*/  PRMT R9, R11, 0x5410, R12 ;  /* 0x000054100b097816 */ /* 0x000fe4000000000c */
[----:B------:R-:W-:Y:S02]  /*91f0*/  PRMT R12, R112, 0x3340, R1 ;  /* 0x00003340700c7816 */ /* 0x000fe40000000001 */
[----:B------:R-:W-:Y:S02]  /*9200*/  PRMT R10, R58, 0x3340, R39 ;  /* 0x000033403a0a7816 */ /* 0x000fe40000000027 */
[----:B------:R-:W-:Y:S02]  /*9210*/  PRMT R11, R74, 0x3340, R41 ;  /* 0x000033404a0b7816 */ /* 0x000fe40000000029 */
[----:B------:R-:W-:Y:S02]  /*9220*/  PRMT R10, R10, 0x5410, R3 ;  /* 0x000054100a0a7816 */ /* 0x000fe40000000003 */
[----:B------:R-:W-:-:S02]  /*9230*/  PRMT R11, R11, 0x5410, R2 ;  /* 0x000054100b0b7816 */ /* 0x000fc40000000002 */
[----:B------:R-:W-:Y:S02]  /*9240*/  PRMT R29, R29, 0x5410, R12 ;  /* 0x000054101d1d7816 */ /* 0x000fe4000000000c */
[--C-:B------:R-:W-:Y:S02]  /*9250*/  PRMT R3, R128, 0x3340, R1.reuse ;  /* 0x0000334080037816 */ /* 0x100fe40000000001 */
[--C-:B------:R-:W-:Y:S02]  /*9260*/  PRMT R2, R144, 0x3340, R1.reuse ;  /* 0x0000334090027816 */ /* 0x100fe40000000001 */
[----:B------:R-:W-:Y:S02]  /*9270*/  PRMT R12, R114, 0x3340, R1 ;  /* 0x00003340720c7816 */ /* 0x000fe40000000001 */
[----:B------:R-:W-:Y:S02]  /*9280*/  PRMT R30, R30, 0x5410, R3 ;  /* 0x000054101e1e7816 */ /* 0x000fe40000000003 */
[----:B------:R-:W-:-:S02]  /*9290*/  PRMT R31, R31, 0x5410, R2 ;  /* 0x000054101f1f7816 */ /* 0x000fc40000000002 */
[----:B------:R-:W-:Y:S02]  /*92a0*/  PRMT R33, R33, 0x5410, R12 ;  /* 0x0000541021217816 */ /* 0x000fe4000000000c */
[----:B------:R-:W-:Y:S02]  /*92b0*/  SHF.R.U32.HI R2, RZ, 0x8, R25 ;  /* 0x00000008ff027819 */ /* 0x000fe40000011619 */
[----:B------:R-:W-:Y:S02]  /*92c0*/  SHF.R.U32.HI R3, RZ, 0x8, R14 ;  /* 0x00000008ff037819 */ /* 0x000fe4000001160e */
[----:B------:R-:W-:Y:S02]  /*92d0*/  SHF.R.U32.HI R12, RZ, 0x8, R16 ;  /* 0x00000008ff0c7819 */ /* 0x000fe40000011610 */
[----:B------:R-:W-:Y:S02]  /*92e0*/  LOP3.LUT R3, R3, 0xffff, RZ, 0xc0, !PT ;  /* 0x0000ffff03037812 */ /* 0x000fe400078ec0ff */
[----:B------:R-:W-:-:S02]  /*92f0*/  LOP3.LUT R2, R2, 0xffff, RZ, 0xc0, !PT ;  /* 0x0000ffff02027812 */ /* 0x000fc400078ec0ff */
[----:B------:R-:W-:Y:S02]  /*9300*/  LOP3.LUT R12, R12, 0xffff, RZ, 0xc0, !PT ;  /* 0x0000ffff0c0c7812 */ /* 0x000fe400078ec0ff */
[----:B------:R-:W-:Y:S02]  /*9310*/  PRMT R16, R2, 0x3340, R3 ;  /* 0x0000334002107816 */ /* 0x000fe40000000003 */
[----:B------:R-:W-:Y:S02]  /*9320*/  PRMT R19, R12, 0x3340, R1 ;  /* 0x000033400c137816 */ /* 0x000fe40000000001 */
[----:B------:R-:W-:Y:S02]  /*9330*/  SHF.R.U32.HI R2, RZ, 0x8, R15 ;  /* 0x00000008ff027819 */ /* 0x000fe4000001160f */
[----:B------:R-:W-:Y:S02]  /*9340*/  SHF.R.U32.HI R3, RZ, 0x8, R18 ;  /* 0x00000008ff037819 */ /* 0x000fe40000011612 */
[----:B------:R-:W-:-:S02]  /*9350*/  SHF.R.U32.HI R12, RZ, 0x8, R48 ;  /* 0x00000008ff0c7819 */ /* 0x000fc40000011630 */
[----:B------:R-:W-:Y:S02]  /*9360*/  PRMT R14, R146, 0x3340, R1 ;  /* 0x00003340920e7816 */ /* 0x000fe40000000001 */
[----:B------:R-:W-:Y:S02]  /*9370*/  SHF.R.U32.HI R15, RZ, 0x8, R64 ;  /* 0x00000008ff0f7819 */ /* 0x000fe40000011640 */
[----:B------:R-:W-:Y:S02]  /*9380*/  LOP3.LUT R3, R3, 0xffff, RZ, 0xc0, !PT ;  /* 0x0000ffff03037812 */ /* 0x000fe400078ec0ff */
[----:B------:R-:W-:Y:S02]  /*9390*/  LOP3.LUT R2, R2, 0xffff, RZ, 0xc0, !PT ;  /* 0x0000ffff02027812 */ /* 0x000fe400078ec0ff */
[----:B------:R-:W-:Y:S02]  /*93a0*/  LOP3.LUT R12, R12, 0xffff, RZ, 0xc0, !PT ;  /* 0x0000ffff0c0c7812 */ /* 0x000fe400078ec0ff */
[----:B------:R-:W-:-:S02]  /*93b0*/  PRMT R35, R35, 0x5410, R14 ;  /* 0x0000541023237816 */ /* 0x000fc4000000000e */
[----:B------:R-:W-:Y:S02]  /*93c0*/  SHF.R.U32.HI R14, RZ, 0x8, R21 ;  /* 0x00000008ff0e7819 */ /* 0x000fe40000011615 */
[----:B------:R-:W-:Y:S02]  /*93d0*/  LOP3.LUT R15, R15, 0xffff, RZ, 0xc0, !PT ;  /* 0x0000ffff0f0f7812 */ /* 0x000fe400078ec0ff */
[----:B------:R-:W-:Y:S02]  /*93e0*/  PRMT R18, R2, 0x3340, R3 ;  /* 0x0000334002127816 */ /* 0x000fe40000000003 */
[----:B------:R-:W-:Y:S02]  /*93f0*/  PRMT R21, R12, 0x3340, R1 ;  /* 0x000033400c157816 */ /* 0x000fe40000000001 */
[----:B------:R-:W-:Y:S02]  /*9400*/  SHF.R.U32.HI R2, RZ, 0x8, R17 ;  /* 0x00000008ff027819 */ /* 0x000fe40000011611 */
[----:B------:R-:W-:-:S02]  /*9410*/  SHF.R.U32.HI R3, RZ, 0x8, R40 ;  /* 0x00000008ff037819 */ /* 0x000fc40000011628 */
[----:B------:R-:W-:Y:S02]  /*9420*/  SHF.R.U32.HI R12, RZ, 0x8, R44 ;  /* 0x00000008ff0c7819 */ /* 0x000fe4000001162c */
[----:B------:R-:W-:Y:S02]  /*9430*/  LOP3.LUT R14, R14, 0xffff, RZ, 0xc0, !PT ;  /* 0x0000ffff0e0e7812 */ /* 0x000fe400078ec0ff */
[----:B------:R-:W-:Y:S02]  /*9440*/  PRMT R23, R15, 0x3340, R22 ;  /* 0x000033400f177816 */ /* 0x000fe40000000016 */
[----:B------:R-:W-:Y:S02]  /*9450*/  SHF.R.U32.HI R15, RZ, 0x8, R80 ;  /* 0x00000008ff0f7819 */ /* 0x000fe40000011650 */
[----:B------:R-:W-:Y:S02]  /*9460*/  LOP3.LUT R3, R3, 0xffff, RZ, 0xc0, !PT ;  /* 0x0000ffff03037812 */ /* 0x000fe400078ec0ff */
[----:B------:R-:W-:-:S02]  /*9470*/  LOP3.LUT R2, R2, 0xffff, RZ, 0xc0, !PT ;  /* 0x0000ffff02027812 */ /* 0x000fc400078ec0ff */
[----:B------:R-:W-:Y:S02]  /*9480*/  LOP3.LUT R12, R12, 0xffff, RZ, 0xc0, !PT ;  /* 0x0000ffff0c0c7812 */ /* 0x000fe400078ec0ff */
[----:B------:R-:W-:Y:S02]  /*9490*/  PRMT R20, R13, 0x3340, R14 ;  /* 0x000033400d147816 */ /* 0x000fe4000000000e */
[----:B------:R-:W-:Y:S02]  /*94a0*/  SHF.R.U32.HI R13, RZ, 0x8, R72 ;  /* 0x00000008ff0d7819 */ /* 0x000fe40000011648 */
[----:B------:R-:W-:Y:S02]  /*94b0*/  SHF.R.U32.HI R14, RZ, 0x8, R27 ;  /* 0x00000008ff0e7819 */ /* 0x000fe4000001161b */
[----:B------:R-:W-:Y:S02]  /*94c0*/  LOP3.LUT R15, R15, 0xffff, RZ, 0xc0, !PT ;  /* 0x0000ffff0f0f7812 */ /* 0x000fe400078ec0ff */
[----:B------:R-:W-:-:S02]  /*94d0*/  PRMT R27, R2, 0x3340, R3 ;  /* 0x00003340021b7816 */ /* 0x000fc40000000003 */
[----:B------:R-:W-:Y:S02]  /*94e0*/  PRMT R40, R12, 0x3340, R1 ;  /* 0x000033400c287816 */ /* 0x000fe40000000001 */
[----:B------:R-:W-:Y:S02]  /*94f0*/  SHF.R.U32.HI R2, RZ, 0x8, R42 ;  /* 0x00000008ff027819 */ /* 0x000fe4000001162a */
[----:B------:R-:W-:Y:S02]  /*9500*/  SHF.R.U32.HI R3, RZ, 0x8, R37 ;  /* 0x00000008ff037819 */ /* 0x000fe40000011625 */
[----:B------:R-:W-:Y:S02]  /*9510*/  SHF.R.U32.HI R12, RZ, 0x8, R50 ;  /* 0x00000008ff0c7819 */ /* 0x000fe40000011632 */
[----:B------:R-:W-:Y:S02]  /*9520*/  LOP3.LUT R14, R14, 0xffff, RZ, 0xc0, !PT ;  /* 0x0000ffff0e0e7812 */ /* 0x000fe400078ec0ff */
[----:B------:R-:W-:-:S02]  /*9530*/  LOP3.LUT R13, R13, 0xffff, RZ, 0xc0, !PT ;  /* 0x0000ffff0d0d7812 */ /* 0x000fc400078ec0ff */
[----:B------:R-:W-:Y:S02]  /*9540*/  PRMT R25, R15, 0x3340, R152 ;  /* 0x000033400f197816 */ /* 0x000fe40000000098 */
[----:B------:R-:W-:Y:S02]  /*9550*/  SHF.R.U32.HI R15, RZ, 0x8, R66 ;  /* 0x00000008ff0f7819 */ /* 0x000fe40000011642 */
[----:B------:R-:W-:Y:S02]  /*9560*/  LOP3.LUT R3, R3, 0xffff, RZ, 0xc0, !PT ;  /* 0x0000ffff03037812 */ /* 0x000fe400078ec0ff */
[----:B------:R-:W-:Y:S02]  /*9570*/  LOP3.LUT R2, R2, 0xffff, RZ, 0xc0, !PT ;  /* 0x0000ffff02027812 */ /* 0x000fe400078ec0ff */
[----:B------:R-:W-:Y:S02]  /*9580*/  LOP3.LUT R12, R12, 0xffff, RZ, 0xc0, !PT ;  /* 0x0000ffff0c0c7812 */ /* 0x000fe400078ec0ff */
[----:B------:R-:W-:-:S02]  /*9590*/  PRMT R22, R13, 0x3340, R14 ;  /* 0x000033400d167816 */ /* 0x000fc4000000000e */
[----:B------:R-:W-:Y:S02]  /*95a0*/  SHF.R.U32.HI R13, RZ, 0x8, R58 ;  /* 0x00000008ff0d7819 */ /* 0x000fe4000001163a */
[----:B------:R-:W-:Y:S02]  /*95b0*/  SHF.R.U32.HI R14, RZ, 0x8, R39 ;  /* 0x00000008ff0e7819 */ /* 0x000fe40000011627 */
[----:B------:R-:W-:Y:S02]  /*95c0*/  LOP3.LUT R15, R15, 0xffff, RZ, 0xc0, !PT ;  /* 0x0000ffff0f0f7812 */ /* 0x000fe400078ec0ff */
[----:B------:R-:W-:Y:S02]  /*95d0*/  PRMT R37, R2, 0x3340, R3 ;  /* 0x0000334002257816 */ /* 0x000fe40000000003 */
[----:B------:R-:W-:Y:S02]  /*95e0*/  PRMT R42, R12, 0x3340, R1 ;  /* 0x000033400c2a7816 */ /* 0x000fe40000000001 */
[----:B------:R-:W-:-:S02]  /*95f0*/  SHF.R.U32.HI R2, RZ, 0x8, R74 ;  /* 0x00000008ff027819 */ /* 0x000fc4000001164a */
[----:B------:R-:W-:Y:S02]  /*9600*/  SHF.R.U32.HI R3, RZ, 0x8, R41 ;  /* 0x00000008ff037819 */ /* 0x000fe40000011629 */
[----:B------:R-:W-:Y:S02]  /*9610*/  SHF.R.U32.HI R12, RZ, 0x8, R82 ;  /* 0x00000008ff0c7819 */ /* 0x000fe40000011652 */
[----:B------:R-:W-:Y:S02]  /*9620*/  LOP3.LUT R14, R14, 0xffff, RZ, 0xc0, !PT ;  /* 0x0000ffff0e0e7812 */ /* 0x000fe400078ec0ff */
[----:B------:R-:W-:Y:S02]  /*9630*/  LOP3.LUT R13, R13, 0xffff, RZ, 0xc0, !PT ;  /* 0x0000ffff0d0d7812 */ /* 0x000fe400078ec0ff */
[----:B------:R-:W-:Y:S02]  /*9640*/  PRMT R152, R15, 0x3340, R152 ;  /* 0x000033400f987816 */ /* 0x000fe40000000098 */
[----:B------:R-:W-:-:S02]  /*9650*/  SHF.R.U32.HI R15, RZ, 0x8, R96 ;  /* 0x00000008ff0f7819 */ /* 0x000fc40000011660 */
[----:B------:R-:W-:Y:S02]  /*9660*/  LOP3.LUT R3, R3, 0xffff, RZ, 0xc0, !PT ;  /* 0x0000ffff03037812 */ /* 0x000fe400078ec0ff */
[----:B------:R-:W-:Y:S02]  /*9670*/  LOP3.LUT R2, R2, 0xffff, RZ, 0xc0, !PT ;  /* 0x0000ffff02027812 */ /* 0x000fe400078ec0ff */
[----:B------:R-:W-:Y:S02]  /*9680*/  LOP3.LUT R12, R12, 0xffff, RZ, 0xc0, !PT ;  /* 0x0000ffff0c0c7812 */ /* 0x000fe400078ec0ff */
[----:B------:R-:W-:Y:S02]  /*9690*/  PRMT R39, R13, 0x3340, R14 ;  /* 0x000033400d277816 */ /* 0x000fe4000000000e */
[----:B------:R-:W-:Y:S02]  /*96a0*/  SHF.R.U32.HI R13, RZ, 0x8, R88 ;  /* 0x00000008ff0d7819 */ /* 0x000fe40000011658 */
[----:B------:R-:W-:-:S02]  /*96b0*/  SHF.R.U32.HI R14, RZ, 0x8, R43 ;  /* 0x00000008ff0e7819 */ /* 0x000fc4000001162b */
[----:B------:R-:W-:Y:S02]  /*96c0*/  LOP3.LUT R15, R15, 0xffff, RZ, 0xc0, !PT ;  /* 0x0000ffff0f0f7812 */ /* 0x000fe400078ec0ff */
[----:B------:R-:W-:Y:S02]  /*96d0*/  PRMT R41, R2, 0x3340, R3 ;  /* 0x0000334002297816 */ /* 0x000fe40000000003 */
[----:B------:R-:W-:Y:S02]  /*96e0*/  PRMT R44, R12, 0x3340, R1 ;  /* 0x000033400c2c7816 */ /* 0x000fe40000000001 */
[----:B------:R-:W-:Y:S02]  /*96f0*/  SHF.R.U32.HI R2, RZ, 0x8, R104 ;  /* 0x00000008ff027819 */ /* 0x000fe40000011668 */
[----:B------:R-:W-:Y:S02]  /*9700*/  SHF.R.U32.HI R3, RZ, 0x8, R47 ;  /* 0x00000008ff037819 */ /* 0x000fe4000001162f */
[----:B------:R-:W-:-:S02]  /*9710*/  SHF.R.U32.HI R12, RZ, 0x8, R112 ;  /* 0x00000008ff0c7819 */ /* 0x000fc40000011670 */
[----:B------:R-:W-:Y:S02]  /*9720*/  LOP3.LUT R14, R14, 0xffff, RZ, 0xc0, !PT ;  /* 0x0000ffff0e0e7812 */ /* 0x000fe400078ec0ff */
        /* <DEDUP_REMOVED lines=15> */
[----:B------:R-:W-:Y:S02]  /*9820*/  SHF.R.U32.HI R12, RZ, 0x8, R98 ;  /* 0x00000008ff0c7819 */ /* 0x000fe40000011662 */
[----:B------:R-:W-:-:S02]  /*9830*/  LOP3.LUT R14, R14, 0xffff, RZ, 0xc0, !PT ;  /* 0x0000ffff0e0e7812 */ /* 0x000fc400078ec0ff */
[----:B------:R-:W-:Y:S02]  /*9840*/  LOP3.LUT R13, R13, 0xffff, RZ, 0xc0, !PT ;  /* 0x0000ffff0d0d7812 */ /* 0x000fe400078ec0ff */
[----:B------:R-:W-:Y:S02]  /*9850*/  LOP3.LUT R56, R15, 0xffff, RZ, 0xc0, !PT ;  /* 0x0000ffff0f387812 */ /* 0x000fe400078ec0ff */
[----:B------:R-:W-:Y:S02]  /*9860*/  LOP3.LUT R3, R3, 0xffff, RZ, 0xc0, !PT ;  /* 0x0000ffff03037812 */ /* 0x000fe400078ec0ff */
[----:B------:R-:W-:Y:S02]  /*9870*/  LOP3.LUT R2, R2, 0xffff, RZ, 0xc0, !PT ;  /* 0x0000ffff02027812 */ /* 0x000fe400078ec0ff */
[----:B------:R-:W-:Y:S02]  /*9880*/  LOP3.LUT R12, R12, 0xffff, RZ, 0xc0, !PT ;  /* 0x0000ffff0c0c7812 */ /* 0x000fe400078ec0ff */
[----:B------:R-:W-:-:S02]  /*9890*/  PRMT R48, R13, 0x3340, R14 ;  /* 0x000033400d307816 */ /* 0x000fc4000000000e */
[----:B------:R-:W-:Y:S02]  /*98a0*/  SHF.R.U32.HI R14, RZ, 0x8, R53 ;  /* 0x00000008ff0e7819 */ /* 0x000fe40000011635 */
[----:B------:R-:W-:Y:S02]  /*98b0*/  PRMT R51, R56, 0x3340, R1 ;  /* 0x0000334038337816 */ /* 0x000fe40000000001 */
[----:B------:R-:W-:Y:S02]  /*98c0*/  PRMT R53, R2, 0x3340, R3 ;  /* 0x0000334002357816 */ /* 0x000fe40000000003 */
[----:B------:R-:W-:Y:S02]  /*98d0*/  PRMT R56, R12, 0x3340, R1 ;  /* 0x000033400c387816 */ /* 0x000fe40000000001 */
[----:B------:R-:W-:Y:S02]  /*98e0*/  SHF.R.U32.HI R13, RZ, 0x8, R136 ;  /* 0x00000008ff0d7819 */ /* 0x000fe40000011688 */
[----:B------:R-:W-:-:S02]  /*98f0*/  SHF.R.U32.HI R2, RZ, 0x8, R106 ;  /* 0x00000008ff027819 */ /* 0x000fc4000001166a */
[----:B------:R-:W-:Y:S02]  /*9900*/  SHF.R.U32.HI R3, RZ, 0x8, R55 ;  /* 0x00000008ff037819 */ /* 0x000fe40000011637 */
[----:B------:R-:W-:Y:S02]  /*9910*/  SHF.R.U32.HI R12, RZ, 0x8, R114 ;  /* 0x00000008ff0c7819 */ /* 0x000fe40000011672 */
[----:B------:R-:W-:Y:S02]  /*9920*/  LOP3.LUT R14, R14, 0xffff, RZ, 0xc0, !PT ;  /* 0x0000ffff0e0e7812 */ /* 0x000fe400078ec0ff */
[----:B------:R-:W-:Y:S02]  /*9930*/  LOP3.LUT R13, R13, 0xffff, RZ, 0xc0, !PT ;  /* 0x0000ffff0d0d7812 */ /* 0x000fe400078ec0ff */
[----:B------:R-:W-:Y:S02]  /*9940*/  LOP3.LUT R3, R3, 0xffff, RZ, 0xc0, !PT ;  /* 0x0000ffff03037812 */ /* 0x000fe400078ec0ff */
[----:B------:R-:W-:-:S02]  /*9950*/  LOP3.LUT R2, R2, 0xffff, RZ, 0xc0, !PT ;  /* 0x0000ffff02027812 */ /* 0x000fc400078ec0ff */
[----:B------:R-:W-:Y:S02]  /*9960*/  LOP3.LUT R12, R12, 0xffff, RZ, 0xc0, !PT ;  /* 0x0000ffff0c0c7812 */ /* 0x000fe400078ec0ff */
[----:B------:R-:W-:Y:S02]  /*9970*/  PRMT R49, R50, 0x3340, R1 ;  /* 0x0000334032317816 */ /* 0x000fe40000000001 */
[----:B------:R-:W-:Y:S02]  /*9980*/  SHF.R.U32.HI R15, RZ, 0x8, R130 ;  /* 0x00000008ff0f7819 */ /* 0x000fe40000011682 */
[----:B------:R-:W-:Y:S02]  /*9990*/  PRMT R50, R13, 0x3340, R14 ;  /* 0x000033400d327816 */ /* 0x000fe4000000000e */
[----:B------:R-:W-:Y:S02]  /*99a0*/  PRMT R55, R2, 0x3340, R3 ;  /* 0x0000334002377816 */ /* 0x000fe40000000003 */
[----:B------:R-:W-:-:S02]  /*99b0*/  PRMT R58, R12, 0x3340, R1 ;  /* 0x000033400c3a7816 */ /* 0x000fc40000000001 */
[----:B------:R-:W-:Y:S02]  /*99c0*/  SHF.R.U32.HI R13, RZ, 0x8, R122 ;  /* 0x00000008ff0d7819 */ /* 0x000fe4000001167a */
[----:B------:R-:W-:Y:S02]  /*99d0*/  SHF.R.U32.HI R14, RZ, 0x8, R57 ;  /* 0x00000008ff0e7819 */ /* 0x000fe40000011639 */
[----:B------:R-:W-:Y:S02]  /*99e0*/  SHF.R.U32.HI R12, RZ, 0x8, R59 ;  /* 0x00000008ff0c7819 */ /* 0x000fe4000001163b */
[----:B------:R-:W-:Y:S02]  /*99f0*/  SHF.R.U32.HI R2, RZ, 0x8, R138 ;  /* 0x00000008ff027819 */ /* 0x000fe4000001168a */
[----:B------:R-:W-:Y:S02]  /*9a00*/  LOP3.LUT R60, R15, 0xffff, RZ, 0xc0, !PT ;  /* 0x0000ffff0f3c7812 */ /* 0x000fe400078ec0ff */
[----:B------:R-:W-:-:S02]  /*9a10*/  LOP3.LUT R3, R36, 0xffff, RZ, 0xc0, !PT ;  /* 0x0000ffff24037812 */ /* 0x000fc400078ec0ff */
[----:B------:R-:W-:Y:S02]  /*9a20*/  LOP3.LUT R15, R68, 0xffff, RZ, 0xc0, !PT ;  /* 0x0000ffff440f7812 */ /* 0x000fe400078ec0ff */
[----:B------:R-:W-:Y:S02]  /*9a30*/  LOP3.LUT R14, R14, 0xffff, RZ, 0xc0, !PT ;  /* 0x0000ffff0e0e7812 */ /* 0x000fe400078ec0ff */
[----:B------:R-:W-:Y:S02]  /*9a40*/  LOP3.LUT R13, R13, 0xffff, RZ, 0xc0, !PT ;  /* 0x0000ffff0d0d7812 */ /* 0x000fe400078ec0ff */
[----:B------:R-:W-:Y:S02]  /*9a50*/  LOP3.LUT R12, R12, 0xffff, RZ, 0xc0, !PT ;  /* 0x0000ffff0c0c7812 */ /* 0x000fe400078ec0ff */
[----:B------:R-:W-:Y:S02]  /*9a60*/  LOP3.LUT R43, R2, 0xffff, RZ, 0xc0, !PT ;  /* 0x0000ffff022b7812 */ /* 0x000fe400078ec0ff */
[----:B------:R-:W-:-:S02]  /*9a70*/  PRMT R4, R4, 0x4210, R3 ;  /* 0x0000421004047816 */ /* 0x000fc40000000003 */
[----:B------:R-:W-:Y:S01]  /*9a80*/  PRMT R6, R6, 0x4210, R15 ;  /* 0x0000421006067816 */ /* 0x000fe2000000000f */
[----:B------:R-:W-:Y:S01]  /*9a90*/  BAR.SYNC.DEFER_BLOCKING 0x0 ;  /* 0x0000000000007b1d */ /* 0x000fe20000010000 */
[----:B------:R-:W-:Y:S02]  /*9aa0*/  PRMT R57, R13, 0x3340, R14 ;  /* 0x000033400d397816 */ /* 0x000fe4000000000e */
[----:B------:R-:W-:Y:S02]  /*9ab0*/  PRMT R12, R43, 0x3340, R12 ;  /* 0x000033402b0c7816 */ /* 0x000fe4000000000c */
[----:B------:R-:W-:Y:S02]  /*9ac0*/  PRMT R37, R37, 0x5410, R42 ;  /* 0x0000541025257816 */ /* 0x000fe4000000002a */
[----:B------:R-:W-:Y:S02]  /*9ad0*/  LOP3.LUT R13, R38, 0xffff, RZ, 0xc0, !PT ;  /* 0x0000ffff260d7812 */ /* 0x000fe400078ec0ff */
[----:B------:R-:W-:-:S02]  /*9ae0*/  LOP3.LUT R17, R70, 0xffff, RZ, 0xc0, !PT ;  /* 0x0000ffff46117812 */ /* 0x000fc400078ec0ff */
[----:B------:R-:W-:Y:S02]  /*9af0*/  PRMT R16, R16, 0x5410, R19 ;  /* 0x0000541010107816 */ /* 0x000fe40000000013 */
[----:B------:R-:W-:Y:S02]  /*9b00*/  PRMT R21, R18, 0x5410, R21 ;  /* 0x0000541012157816 */ /* 0x000fe40000000015 */
[----:B------:R-:W-:Y:S02]  /*9b10*/  PRMT R20, R20, 0x5410, R23 ;  /* 0x0000541014147816 */ /* 0x000fe40000000017 */
[----:B------:R-:W-:Y:S02]  /*9b20*/  PRMT R25, R22, 0x5410, R25 ;  /* 0x0000541016197816 */ /* 0x000fe40000000019 */
[----:B------:R-:W-:Y:S02]  /*9b30*/  PRMT R40, R27, 0x5410, R40 ;  /* 0x000054101b287816 */ /* 0x000fe40000000028 */
[----:B------:R-:W-:-:S02]  /*9b40*/  PRMT R42, R39, 0x5410, R152 ;  /* 0x00005410272a7816 */ /* 0x000fc40000000098 */
[----:B------:R-:W-:Y:S01]  /*9b50*/  PRMT R43, R41, 0x5410, R44 ;  /* 0x00005410292b7816 */ /* 0x000fe2000000002c */
[----:B------:R0:W-:Y:S01]  /*9b60*/  STS.128 [R26+UR6], R4 ;  /* 0x000000041a007988 */ /* 0x0001e20008000c06 */
[----:B------:R-:W-:Y:S02]  /*9b70*/  PRMT R8, R8, 0x4210, R13 ;  /* 0x0000421008087816 */ /* 0x000fe4000000000d */
[----:B------:R-:W-:Y:S02]  /*9b80*/  PRMT R9, R9, 0x4210, R54 ;  /* 0x0000421009097816 */ /* 0x000fe40000000036 */
[----:B------:R-:W-:Y:S02]  /*9b90*/  PRMT R10, R10, 0x4210, R17 ;  /* 0x000042100a0a7816 */ /* 0x000fe40000000011 */
[----:B------:R-:W-:Y:S02]  /*9ba0*/  PRMT R11, R11, 0x4210, R86 ;  /* 0x000042100b0b7816 */ /* 0x000fe40000000056 */
[----:B------:R-:W-:-:S02]  /*9bb0*/  PRMT R40, R40, 0x5210, R13 ;  /* 0x0000521028287816 */ /* 0x000fc4000000000d */
[----:B------:R-:W-:Y:S01]  /*9bc0*/  PRMT R41, R37, 0x5210, R54 ;  /* 0x0000521025297816 */ /* 0x000fe20000000036 */
[----:B------:R-:W-:Y:S01]  /*9bd0*/  STS.128 [R26+UR6+0x80], R8 ;  /* 0x000080081a007988 */ /* 0x000fe20008000c06 */
[----:B------:R-:W-:Y:S02]  /*9be0*/  PRMT R42, R42, 0x5210, R17 ;  /* 0x000052102a2a7816 */ /* 0x000fe40000000011 */
[----:B------:R-:W-:Y:S02]  /*9bf0*/  PRMT R43, R43, 0x5210, R86 ;  /* 0x000052102b2b7816 */ /* 0x000fe40000000056 */
[----:B0-----:R-:W-:Y:S02]  /*9c00*/  PRMT R4, R16, 0x5210, R3 ;  /* 0x0000521010047816 */ /* 0x001fe40000000003 */
[----:B------:R-:W-:Y:S01]  /*9c10*/  PRMT R5, R21, 0x5210, R52 ;  /* 0x0000521015057816 */ /* 0x000fe20000000034 */
[----:B------:R-:W-:Y:S01]  /*9c20*/  STS.128 [R26+UR6+0x480], R40 ;  /* 0x000480281a007988 */ /* 0x000fe20008000c06 */
[----:B------:R-:W-:-:S02]  /*9c30*/  PRMT R6, R20, 0x5210, R15 ;  /* 0x0000521014067816 */ /* 0x000fc4000000000f */
[----:B------:R-:W-:Y:S01]  /*9c40*/  PRMT R7, R25, 0x5210, R84 ;  /* 0x0000521019077816 */ /* 0x000fe20000000054 */
[----:B------:R-:W-:Y:S01]  /*9c50*/  IMAD R25, R190, UR10, RZ ;  /* 0x0000000abe197c24 */ /* 0x000fe2000f8e02ff */
[----:B------:R-:W-:Y:S01]  /*9c60*/  SHF.R.U32.HI R14, RZ, 0x8, R146 ;  /* 0x00000008ff0e7819 */ /* 0x000fe20000011692 */
[----:B------:R-:W0:Y:S01]  /*9c70*/  S2R R190, SR_TID.X ;  /* 0x0000000000be7919 */ /* 0x000e220000002100 */
[----:B------:R-:W-:Y:S01]  /*9c80*/  LOP3.LUT R24, R24, UR7, RZ, 0x3c, !PT ;  /* 0x0000000718187c12 */ /* 0x000fe2000f8e3cff */
[----:B------:R-:W-:Y:S01]  /*9c90*/  ULDC UR7, c[0x0][0x248] ;  /* 0x0000920000077ab9 */ /* 0x000fe20000000800 */
[----:B------:R-:W-:Y:S01]  /*9ca0*/  LOP3.LUT R14, R14, 0xffff, RZ, 0xc0, !PT ;  /* 0x0000ffff0e0e7812 */ /* 0x000fe200078ec0ff */
[----:B------:R-:W-:Y:S01]  /*9cb0*/  STS.128 [R26+UR6+0x400], R4 ;  /* 0x000400041a007988 */ /* 0x000fe20008000c06 */
[----:B------:R-:W-:Y:S01]  /*9cc0*/  LOP3.LUT R3, R24, 0x40, RZ, 0x3c, !PT ;  /* 0x0000004018037812 */ /* 0x000fe200078e3cff */
[----:B------:R-:W-:Y:S01]  /*9cd0*/  ULDC UR10, c[0x0][0x248] ;  /* 0x00009200000a7ab9 */ /* 0x000fe20000000800 */
[----:B------:R-:W-:Y:S01]  /*9ce0*/  PRMT R59, R14, 0x3340, R1 ;  /* 0x000033400e3b7816 */ /* 0x000fe20000000001 */
[----:B------:R-:W-:Y:S01]  /*9cf0*/  BAR.SYNC.DEFER_BLOCKING 0x0 ;  /* 0x0000000000007b1d */ /* 0x000fe20000010000 */
[----:B------:R-:W-:-:S02]  /*9d00*/  PRMT R154, R45, 0x5410, R154 ;  /* 0x000054102d9a7816 */ /* 0x000fc4000000009a */
[----:B------:R-:W-:Y:S02]  /*9d10*/  PRMT R125, R12, 0x5410, R59 ;  /* 0x000054100c7d7816 */ /* 0x000fe4000000003b */
[----:B------:R-:W-:Y:S02]  /*9d20*/  LOP3.LUT R21, R100, 0xffff, RZ, 0xc0, !PT ;  /* 0x0000ffff64157812 */ /* 0x000fe400078ec0ff */
[----:B------:R-:W-:Y:S02]  /*9d30*/  LOP3.LUT R23, R132, 0xffff, RZ, 0xc0, !PT ;  /* 0x0000ffff84177812 */ /* 0x000fe400078ec0ff */
[----:B------:R-:W-:Y:S02]  /*9d40*/  PRMT R39, R46, 0x5410, R47 ;  /* 0x000054102e277816 */ /* 0x000fe4000000002f */
[----:B------:R-:W-:Y:S02]  /*9d50*/  PRMT R60, R60, 0x3340, R1 ;  /* 0x000033403c3c7816 */ /* 0x000fe40000000001 */
[----:B------:R-:W-:-:S02]  /*9d60*/  PRMT R28, R28, 0x4210, R21 ;  /* 0x000042101c1c7816 */ /* 0x000fc40000000015 */
[----:B------:R-:W-:Y:S02]  /*9d70*/  PRMT R29, R29, 0x4210, R116 ;  /* 0x000042101d1d7816 */ /* 0x000fe40000000074 */
[----:B------:R-:W-:Y:S02]  /*9d80*/  PRMT R30, R30, 0x4210, R23 ;  /* 0x000042101e1e7816 */ /* 0x000fe40000000017 */
[----:B------:R-:W-:Y:S02]  /*9d90*/  PRMT R31, R31, 0x4210, R148 ;  /* 0x000042101f1f7816 */ /* 0x000fe40000000094 */
[----:B------:R-:W-:Y:S02]  /*9da0*/  PRMT R20, R154, 0x5210, R21 ;  /* 0x000052109a147816 */ /* 0x000fe40000000015 */
[----:B------:R-:W-:Y:S01]  /*9db0*/  PRMT R22, R48, 0x5410, R49 ;  /* 0x0000541030167816 */ /* 0x000fe20000000031 */
[----:B------:R-:W1:Y:S01]  /*9dc0*/  LDS.128 R16, [R24+UR4] ;  /* 0x0000000418107984 */ /* 0x000e620008000c00 */
[----:B------:R-:W-:-:S02]  /*9dd0*/  PRMT R21, R39, 0x5210, R116 ;  /* 0x0000521027157816 */ /* 0x000fc40000000074 */
[----:B------:R-:W-:Y:S01]  /*9de0*/  PRMT R121, R50, 0x5410, R51 ;  /* 0x0000541032797816 */ /* 0x000fe20000000033 */
[----:B------:R-:W2:Y:S01]  /*9df0*/  LDS.128 R12, [R3+UR4] ;  /* 0x00000004030c7984 */ /* 0x000ea20008000c00 */
[----:B------:R-:W-:Y:S02]  /*9e00*/  PRMT R38, R53, 0x5410, R56 ;  /* 0x0000541035267816 */ /* 0x000fe40000000038 */
[----:B------:R-:W-:Y:S01]  /*9e10*/  PRMT R123, R55, 0x5410, R58 ;  /* 0x00005410377b7816 */ /* 0x000fe2000000003a */
[----:B------:R-:W-:Y:S01]  /*9e20*/  LDS.128 R4, [R24+UR4+0x800] ;  /* 0x0008000418047984 */ /* 0x000fe20008000c00 */
[----:B------:R-:W-:Y:S02]  /*9e30*/  PRMT R122, R57, 0x5410, R60 ;  /* 0x00005410397a7816 */ /* 0x000fe4000000003c */
[----:B------:R-:W-:Y:S01]  /*9e40*/  LOP3.LUT R37, R102, 0xffff, RZ, 0xc0, !PT ;  /* 0x0000ffff66257812 */ /* 0x000fe200078ec0ff */
[----:B------:R-:W-:Y:S01]  /*9e50*/  LDS.128 R8, [R3+UR4+0x800] ;  /* 0x0008000403087984 */ /* 0x000fe20008000c00 */
[----:B------:R-:W-:-:S02]  /*9e60*/  LOP3.LUT R39, R134, 0xffff, RZ, 0xc0, !PT ;  /* 0x0000ffff86277812 */ /* 0x000fc400078ec0ff */
[----:B------:R-:W-:Y:S01]  /*9e70*/  PRMT R22, R22, 0x5210, R23 ;  /* 0x0000521016167816 */ /* 0x000fe20000000017 */
[----:B------:R-:W-:Y:S01]  /*9e80*/  BAR.SYNC.DEFER_BLOCKING 0x0 ;  /* 0x0000000000007b1d */ /* 0x000fe20000010000 */
[----:B------:R-:W-:Y:S02]  /*9e90*/  PRMT R23, R121, 0x5210, R148 ;  /* 0x0000521079177816 */ /* 0x000fe40000000094 */
[----:B------:R-:W-:Y:S02]  /*9ea0*/  PRMT R32, R32, 0x4210, R37 ;  /* 0x0000421020207816 */ /* 0x000fe40000000025 */
[----:B------:R-:W-:Y:S02]  /*9eb0*/  PRMT R33, R33, 0x4210, R118 ;  /* 0x0000421021217816 */ /* 0x000fe40000000076 */
[----:B------:R-:W-:Y:S02]  /*9ec0*/  PRMT R34, R34, 0x4210, R39 ;  /* 0x0000421022227816 */ /* 0x000fe40000000027 */
[----:B------:R-:W-:-:S02]  /*9ed0*/  PRMT R35, R35, 0x4210, R150 ;  /* 0x0000421023237816 */ /* 0x000fc40000000096 */
[----:B------:R-:W-:Y:S02]  /*9ee0*/  LOP3.LUT R27, R191, UR5, RZ, 0xfc, !PT ;  /* 0x00000005bf1b7c12 */ /* 0x000fe4000f8efcff */
[--C-:B------:R-:W-:Y:S02]  /*9ef0*/  LOP3.LUT R36, R0, 0x4, R191.reuse, 0xfe, !PT ;  /* 0x0000000400247812 */ /* 0x100fe400078efebf */
[C---:B------:R-:W-:Y:S01]  /*9f00*/  ISETP.LT.AND P1, PT, R27.reuse, UR11, !P0 ;  /* 0x0000000b1b007c0c */ /* 0x040fe2000c721270 */
[----:B------:R-:W-:Y:S01]  /*9f10*/  IMAD R100, R27, UR7, RZ ;  /* 0x000000071b647c24 */ /* 0x000fe2000f8e02ff */
[C---:B------:R-:W-:Y:S01]  /*9f20*/  IADD3 R2, P3, R25.reuse, UR12, RZ ;  /* 0x0000000c19027c10 */ /* 0x040fe2000ff7e0ff */
[----:B------:R-:W-:Y:S01]  /*9f30*/  ULDC UR11, c[0x0][0x22c] ;  /* 0x00008b00000b7ab9 */ /* 0x000fe20000000800 */
[----:B------:R-:W-:Y:S01]  /*9f40*/  IMAD R27, R36, UR10, RZ ;  /* 0x0000000a241b7c24 */ /* 0x000fe2000f8e02ff */
[----:B0-----:R-:W-:Y:S01]  /*9f50*/  LEA.HI R190, R190, 0xc, RZ, 0x1a ;  /* 0x0000000cbebe7811 */ /* 0x001fe200078fd0ff */
[----:B------:R-:W-:Y:S01]  /*9f60*/  ULDC UR7, c[0x0][0x22c] ;  /* 0x00008b0000077ab9 */ /* 0x000fe20000000800 */
[----:B------:R-:W-:Y:S01]  /*9f70*/  ISETP.LT.AND P5, PT, R36, UR11, !P0 ;  /* 0x0000000b24007c0c */ /* 0x000fe2000c7a1270 */
[----:B------:R-:W-:Y:S01]  /*9f80*/  ULDC UR10, c[0x0][0x22c] ;  /* 0x00008b00000a7ab9 */ /* 0x000fe20000000800 */
[----:B------:R0:W-:Y:S01]  /*9f90*/  STS.128 [R26+UR6], R28 ;  /* 0x0000001c1a007988 */ /* 0x0001e20008000c06 */
[----:B------:R-:W-:Y:S01]  /*9fa0*/  LEA.HI.X.SX32 R25, R25, UR13, 0x1, P3 ;  /* 0x0000000d19197c11 */ /* 0x000fe200098f0eff */
[----:B------:R-:W-:Y:S01]  /*9fb0*/  ULDC UR11, c[0x0][0x22c] ;  /* 0x00008b00000b7ab9 */ /* 0x000fe20000000800 */
[----:B------:R-:W-:Y:S01]  /*9fc0*/  IADD3 R36, P3, R100, R2, RZ ;  /* 0x0000000264247210 */ /* 0x000fe20007f7e0ff */
[----:B------:R3:W-:Y:S01]  /*9fd0*/  STS.128 [R26+UR6+0x400], R20 ;  /* 0x000400141a007988 */ /* 0x0007e20008000c06 */
[----:B-1----:R-:W-:Y:S01]  /*9fe0*/  PRMT R121, R16, 0x7770, RZ ;  /* 0x0000777010797816 */ /* 0x002fe200000000ff */
[----:B------:R-:W-:Y:S01]  /*9ff0*/  ULDC UR12, c[0x0][0x22c] ;  /* 0x00008b00000c7ab9 */ /* 0x000fe20000000800 */
[C-C-:B------:R-:W-:Y:S01]  /*a000*/  LOP3.LUT R96, R0.reuse, 0x8, R191.reuse, 0xfe, !PT ;  /* 0x0000000800607812 */ /* 0x140fe200078efebf */
[----:B------:R1:W-:Y:S01]  /*a010*/  STS.128 [R26+UR6+0x80], R32 ;  /* 0x000080201a007988 */ /* 0x0003e20008000c06 */
[----:B------:R-:W-:-:S02]  /*a020*/  LOP3.LUT R90, R0, 0x24, R191, 0xfe, !PT ;  /* 0x00000024005a7812 */ /* 0x000fc400078efebf */
[C-C-:B------:R-:W-:Y:S02]  /*a030*/  LOP3.LUT R91, R0.reuse, 0x18, R191.reuse, 0xfe, !PT ;  /* 0x00000018005b7812 */ /* 0x140fe400078efebf */
[C-C-:B------:R-:W-:Y:S02]  /*a040*/  LOP3.LUT R86, R0.reuse, 0x30, R191.reuse, 0xfe, !PT ;  /* 0x0000003000567812 */ /* 0x140fe400078efebf */
[----:B------:R-:W-:Y:S02]  /*a050*/  LOP3.LUT R141, R0, 0x34, R191, 0xfe, !PT ;  /* 0x00000034008d7812 */ /* 0x000fe400078efebf */
[----:B0-----:R-:W-:Y:S02]  /*a060*/  PRMT R28, R38, 0x5210, R37 ;  /* 0x00005210261c7816 */ /* 0x001fe40000000025 */
[----:B------:R-:W-:Y:S01]  /*a070*/  PRMT R29, R123, 0x5210, R118 ;  /* 0x000052107b1d7816 */ /* 0x000fe20000000076 */
[----:B---3--:R-:W-:Y:S01]  /*a080*/  VIADD R21, R190, UR5 ;  /* 0x00000005be157c36 */ /* 0x008fe20008000000 */
[----:B------:R-:W-:Y:S01]  /*a090*/  PRMT R30, R122, 0x5210, R39 ;  /* 0x000052107a1e7816 */ /* 0x000fe20000000027 */
[----:B------:R-:W0:Y:S01]  /*a0a0*/  S2R R190, SR_TID.X ;  /* 0x0000000000be7919 */ /* 0x000e220000002100 */
[----:B------:R-:W-:Y:S01]  /*a0b0*/  PRMT R31, R125, 0x5210, R150 ;  /* 0x000052107d1f7816 */ /* 0x000fe20000000096 */
[----:B-1----:R-:W1:Y:S01]  /*a0c0*/  LDC R35, c[0x0][0x248] ;  /* 0x00009200ff237b82 */ /* 0x002e620000000800 */
[----:B------:R-:W-:-:S02]  /*a0d0*/  IADD3 R38, P4, R27, R2, RZ ;  /* 0x000000021b267210 */ /* 0x000fc40007f9e0ff */
[-C--:B------:R-:W-:Y:S01]  /*a0e0*/  LEA.HI.X.SX32 R37, R100, R25.reuse, 0x1, P3 ;  /* 0x0000001964257211 */ /* 0x080fe200018f0eff */
[----:B------:R3:W-:Y:S01]  /*a0f0*/  STS.128 [R26+UR6+0x480], R28 ;  /* 0x0004801c1a007988 */ /* 0x0007e20008000c06 */
[----:B------:R-:W-:Y:S01]  /*a100*/  LEA.HI.X.SX32 R39, R27, R25, 0x1, P4 ;  /* 0x000000191b277211 */ /* 0x000fe200020f0eff */
[----:B------:R-:W-:Y:S01]  /*a110*/  ULDC UR6, c[0x0][0x248] ;  /* 0x0000920000067ab9 */ /* 0x000fe20000000800 */
[C---:B--2---:R-:W-:Y:S01]  /*a120*/  PRMT R27, R12.reuse, 0x7770, RZ ;  /* 0x000077700c1b7816 */ /* 0x044fe200000000ff */
[----:B------:R-:W-:Y:S01]  /*a130*/  BAR.SYNC.DEFER_BLOCKING 0x0 ;  /* 0x0000000000007b1d */ /* 0x000fe20000010000 */
[----:B------:R-:W-:Y:S02]  /*a140*/  PRMT R33, R12, 0x7771, RZ ;  /* 0x000077710c217816 */ /* 0x000fe400000000ff */
[C-C-:B------:R-:W-:Y:S02]  /*a150*/  LOP3.LUT R88, R0.reuse, 0x28, R191.reuse, 0xfe, !PT ;  /* 0x0000002800587812 */ /* 0x140fe400078efebf */
[----:B------:R-:W-:-:S03]  /*a160*/  LOP3.LUT R140, R0, 0x38, R191, 0xfe, !PT ;  /* 0x00000038008c7812 */ /* 0x000fc600078efebf */
[----:B------:R-:W2:Y:S01]  /*a170*/  LDC R32, c[0x0][0x248] ;  /* 0x00009200ff207b82 */ /* 0x000ea20000000800 */
[C-C-:B------:R-:W-:Y:S02]  /*a180*/  LOP3.LUT R139, R0.reuse, 0x40, R191.reuse, 0xfe, !PT ;  /* 0x00000040008b7812 */ /* 0x140fe400078efebf */
[C-C-:B------:R-:W-:Y:S02]  /*a190*/  LOP3.LUT R138, R0.reuse, 0x44, R191.reuse, 0xfe, !PT ;  /* 0x00000044008a7812 */ /* 0x140fe400078efebf */
[----:B------:R-:W-:Y:S02]  /*a1a0*/  LOP3.LUT R137, R0, 0x48, R191, 0xfe, !PT ;  /* 0x0000004800897812 */ /* 0x000fe400078efebf */
[C---:B---3--:R-:W-:Y:S01]  /*a1b0*/  PRMT R31, R16.reuse, 0x7771, RZ ;  /* 0x00007771101f7816 */ /* 0x048fe200000000ff */
[----:B------:R-:W3:Y:S01]  /*a1c0*/  LDC R34, c[0x0][0x248] ;  /* 0x00009200ff227b82 */ /* 0x000ee20000000800 */
[----:B------:R-:W-:Y:S01]  /*a1d0*/  PRMT R29, R16, 0x7772, RZ ;  /* 0x00007772101d7816 */ /* 0x000fe200000000ff */
[----:B-1----:R-:W-:Y:S01]  /*a1e0*/  IMAD R100, R35, 0x20, R100 ;  /* 0x0000002023647824 */ /* 0x002fe200078e0264 */
[----:B------:R-:W-:-:S02]  /*a1f0*/  PRMT R35, R12, 0x7773, RZ ;  /* 0x000077730c237816 */ /* 0x000fc400000000ff */
[C-C-:B------:R-:W-:Y:S02]  /*a200*/  LOP3.LUT R136, R0.reuse, 0x50, R191.reuse, 0xfe, !PT ;  /* 0x0000005000887812 */ /* 0x140fe400078efebf */
[--C-:B------:R-:W-:Y:S02]  /*a210*/  LOP3.LUT R135, R0, 0x54, R191.reuse, 0xfe, !PT ;  /* 0x0000005400877812 */ /* 0x100fe400078efebf */
[----:B0-----:R-:W-:Y:S01]  /*a220*/  LEA.HI R190, R190, 0x1c, RZ, 0x1a ;  /* 0x0000001cbebe7811 */ /* 0x001fe200078fd0ff */
[----:B------:R0:W-:Y:S01]  /*a230*/  @P1 STG.E.U8 desc[UR8][R36.64], R121 ;  /* 0x0000007924001986 */ /* 0x0001e2000c101108 */
[C---:B------:R-:W-:Y:S01]  /*a240*/  ISETP.LT.AND P1, PT, R21.reuse, UR10, !P0 ;  /* 0x0000000a15007c0c */ /* 0x040fe2000c721270 */
[----:B------:R-:W-:Y:S01]  /*a250*/  ULDC UR10, c[0x0][0x22c] ;  /* 0x00008b00000a7ab9 */ /* 0x000fe20000000800 */
[----:B------:R-:W-:Y:S01]  /*a260*/  LOP3.LUT R133, R0, 0x58, R191, 0xfe, !PT ;  /* 0x0000005800857812 */ /* 0x000fe200078efebf */
[----:B------:R1:W-:Y:S01]  /*a270*/  @P5 STG.E.U8 desc[UR8][R38.64], R27 ;  /* 0x0000001b26005986 */ /* 0x0003e2000c101108 */
[C---:B------:R-:W-:Y:S01]  /*a280*/  ISETP.LT.AND P5, PT, R96.reuse, UR7, !P0 ;  /* 0x0000000760007c0c */ /* 0x040fe2000c7a1270 */
[----:B------:R-:W-:Y:S01]  /*a290*/  IMAD R96, R96, UR6, RZ ;  /* 0x0000000660607c24 */ /* 0x000fe2000f8e02ff */
[----:B------:R-:W-:Y:S01]  /*a2a0*/  ULDC UR6, c[0x0][0x248] ;  /* 0x0000920000067ab9 */ /* 0x000fe20000000800 */
[----:B------:R-:W-:Y:S01]  /*a2b0*/  ULDC UR7, c[0x0][0x248] ;  /* 0x0000920000077ab9 */ /* 0x000fe20000000800 */
[----:B------:R-:W-:Y:S01]  /*a2c0*/  IMAD R23, R21, UR6, RZ ;  /* 0x0000000615177c24 */ /* 0x000fe2000f8e02ff */
[----:B------:R-:W-:Y:S01]  /*a2d0*/  ULDC UR6, c[0x0][0x22c] ;  /* 0x00008b0000067ab9 */ /* 0x000fe20000000800 */
[-C--:B------:R-:W-:Y:S01]  /*a2e0*/  IADD3 R20, P3, R96, R2.reuse, RZ ;  /* 0x0000000260147210 */ /* 0x080fe20007f7e0ff */
[----:B------:R-:W-:Y:S01]  /*a2f0*/  VIADD R28, R190, UR5 ;  /* 0x00000005be1c7c36 */ /* 0x000fe20008000000 */
[----:B0-----:R-:W0:Y:S01]  /*a300*/  LDC R37, c[0x0][0x248] ;  /* 0x00009200ff257b82 */ /* 0x001e220000000800 */
[----:B------:R-:W-:-:S02]  /*a310*/  IADD3 R22, P4, R23, R2, RZ ;  /* 0x0000000217167210 */ /* 0x000fc40007f9e0ff */
[-C--:B------:R-:W-:Y:S02]  /*a320*/  LEA.HI.X.SX32 R21, R96, R25.reuse, 0x1, P3 ;  /* 0x0000001960157211 */ /* 0x080fe400018f0eff */
[C---:B------:R-:W-:Y:S01]  /*a330*/  ISETP.LT.AND P3, PT, R95.reuse, UR11, !P0 ;  /* 0x0000000b5f007c0c */ /* 0x040fe2000c761270 */
[----:B------:R-:W-:Y:S01]  /*a340*/  IMAD R95, R95, UR7, RZ ;  /* 0x000000075f5f7c24 */ /* 0x000fe2000f8e02ff */
[-C--:B------:R-:W-:Y:S01]  /*a350*/  LEA.HI.X.SX32 R23, R23, R25.reuse, 0x1, P4 ;  /* 0x0000001917177211 */ /* 0x080fe200020f0eff */
[----:B------:R4:W-:Y:S01]  /*a360*/  @P5 STG.E.U8 desc[UR8][R20.64], R31 ;  /* 0x0000001f14005986 */ /* 0x0009e2000c101108 */
[----:B------:R-:W-:Y:S01]  /*a370*/  ISETP.LT.AND P5, PT, R90, UR6, !P0 ;  /* 0x000000065a007c0c */ /* 0x000fe2000c7a1270 */
[----:B------:R-:W-:Y:S01]  /*a380*/  ULDC UR6, c[0x0][0x248] ;  /* 0x0000920000067ab9 */ /* 0x000fe20000000800 */
[CC--:B------:R-:W-:Y:S01]  /*a390*/  IADD3 R26, P6, R95.reuse, R2.reuse, RZ ;  /* 0x000000025f1a7210 */ /* 0x0c0fe20007fde0ff */
[----:B------:R2:W-:Y:S01]  /*a3a0*/  @P1 STG.E.U8 desc[UR8][R22.64], R33 ;  /* 0x0000002116001986 */ /* 0x0005e2000c101108 */
[C---:B------:R-:W-:Y:S01]  /*a3b0*/  ISETP.LT.AND P1, PT, R94.reuse, UR10, !P0 ;  /* 0x0000000a5e007c0c */ /* 0x040fe2000c721270 */
[----:B------:R-:W-:Y:S01]  /*a3c0*/  IMAD R94, R94, UR6, RZ ;  /* 0x000000065e5e7c24 */ /* 0x000fe2000f8e02ff */
[----:B-1----:R-:W-:Y:S01]  /*a3d0*/  LEA.HI.X.SX32 R27, R95, R25, 0x1, P6 ;  /* 0x000000195f1b7211 */ /* 0x002fe200030f0eff */
[----:B------:R-:W-:Y:S01]  /*a3e0*/  ULDC UR10, c[0x0][0x22c] ;  /* 0x00008b00000a7ab9 */ /* 0x000fe20000000800 */
[----:B------:R-:W-:Y:S01]  /*a3f0*/  ULDC UR7, c[0x0][0x248] ;  /* 0x0000920000077ab9 */ /* 0x000fe20000000800 */
[----:B------:R-:W-:Y:S01]  /*a400*/  ULDC UR11, c[0x0][0x22c] ;  /* 0x00008b00000b7ab9 */ /* 0x000fe20000000800 */
[----:B------:R-:W-:Y:S01]  /*a410*/  ULDC UR6, c[0x0][0x248] ;  /* 0x0000920000067ab9 */ /* 0x000fe20000000800 */
[----:B----4-:R-:W1:Y:S01]  /*a420*/  LDC R31, c[0x0][0x248] ;  /* 0x00009200ff1f7b82 */ /* 0x010e620000000800 */
[----:B------:R4:W-:Y:S01]  /*a430*/  @P3 STG.E.U8 desc[UR8][R26.64], R29 ;  /* 0x0000001d1a003986 */ /* 0x0009e2000c101108 */
[----:B------:R-:W-:-:S02]  /*a440*/  IADD3 R20, P4, R94, R2, RZ ;  /* 0x000000025e147210 */ /* 0x000fc40007f9e0ff */
[C---:B------:R-:W-:Y:S01]  /*a450*/  ISETP.LT.AND P3, PT, R91.reuse, UR10, !P0 ;  /* 0x0000000a5b007c0c */ /* 0x040fe2000c761270 */
[----:B------:R-:W-:Y:S01]  /*a460*/  IMAD R91, R91, UR7, RZ ;  /* 0x000000075b5b7c24 */ /* 0x000fe2000f8e02ff */
[----:B------:R-:W-:Y:S01]  /*a470*/  LEA.HI.X.SX32 R21, R94, R25, 0x1, P4 ;  /* 0x000000195e157211 */ /* 0x000fe200020f0eff */
[----:B------:R-:W-:Y:S01]  /*a480*/  ULDC UR7, c[0x0][0x22c] ;  /* 0x00008b0000077ab9 */ /* 0x000fe20000000800 */
[C---:B------:R-:W-:Y:S01]  /*a490*/  ISETP.LT.AND P4, PT, R28.reuse, UR11, !P0 ;  /* 0x0000000b1c007c0c */ /* 0x040fe2000c781270 */
[----:B------:R-:W-:Y:S01]  /*a4a0*/  IMAD R28, R28, UR6, RZ ;  /* 0x000000061c1c7c24 */ /* 0x000fe2000f8e02ff */
[----:B--2---:R-:W-:Y:S01]  /*a4b0*/  IADD3 R22, P6, R91, R2, RZ ;  /* 0x000000025b167210 */ /* 0x004fe20007fde0ff */
[----:B------:R-:W2:Y:S01]  /*a4c0*/  LDC R39, c[0x0][0x248] ;  /* 0x00009200ff277b82 */ /* 0x000ea20000000800 */
[----:B------:R-:W-:Y:S01]  /*a4d0*/  PRMT R33, R16, 0x7773, RZ ;  /* 0x0000777310217816 */ /* 0x000fe200000000ff */
[----:B------:R-:W-:Y:S01]  /*a4e0*/  ULDC UR6, c[0x0][0x22c] ;  /* 0x00008b0000067ab9 */ /* 0x000fe20000000800 */
[----:B----4-:R-:W-:-:S02]  /*a4f0*/  PRMT R29, R12, 0x7772, RZ ;  /* 0x000077720c1d7816 */ /* 0x010fc400000000ff */
[-C--:B------:R-:W-:Y:S02]  /*a500*/  LEA.HI.X.SX32 R23, R91, R25.reuse, 0x1, P6 ;  /* 0x000000195b177211 */ /* 0x080fe400030f0eff */
[C---:B------:R-:W-:Y:S01]  /*a510*/  IADD3 R26, P6, R28.reuse, R2, RZ ;  /* 0x000000021c1a7210 */ /* 0x040fe20007fde0ff */
[----:B------:R4:W-:Y:S01]  /*a520*/  @P1 STG.E.U8 desc[UR8][R20.64], R29 ;  /* 0x0000001d14001986 */ /* 0x0009e2000c101108 */
[----:B------:R-:W-:Y:S01]  /*a530*/  LEA.HI R12, R189, UR5, RZ, 0x1a ;  /* 0x00000005bd0c7c11 */ /* 0x000fe2000f8fd0ff */
[----:B------:R-:W-:Y:S01]  /*a540*/  ULDC UR5, c[0x0][0x248] ;  /* 0x0000920000057ab9 */ /* 0x000fe20000000800 */
[----:B------:R-:W-:Y:S01]  /*a550*/  LEA.HI.X.SX32 R27, R28, R25, 0x1, P6 ;  /* 0x000000191c1b7211 */ /* 0x000fe200030f0eff */
[----:B------:R-:W-:Y:S01]  /*a560*/  @P3 STG.E.U8 desc[UR8][R22.64], R33 ;  /* 0x0000002116003986 */ /* 0x000fe2000c101108 */
[----:B-1----:R-:W-:Y:S01]  /*a570*/  IMAD R16, R31, 0x4, R100 ;  /* 0x000000041f107824 */ /* 0x002fe200078e0264 */
[----:B------:R-:W-:Y:S01]  /*a580*/  PRMT R31, R17, 0x7770, RZ ;  /* 0x00007770111f7816 */ /* 0x000fe200000000ff */
[----:B------:R-:W1:Y:S01]  /*a590*/  LDC R91, c[0x0][0x248] ;  /* 0x00009200ff5b7b82 */ /* 0x000e620000000800 */
[----:B------:R0:W-:Y:S01]  /*a5a0*/  @P4 STG.E.U8 desc[UR8][R26.64], R35 ;  /* 0x000000231a004986 */ /* 0x0001e2000c101108 */
[----:B------:R-:W-:Y:S01]  /*a5b0*/  ISETP.LT.AND P3, PT, R86, UR6, !P0 ;  /* 0x0000000656007c0c */ /* 0x000fe2000c761270 */
[----:B------:R-:W-:Y:S01]  /*a5c0*/  ULDC UR6, c[0x0][0x22c] ;  /* 0x00008b0000067ab9 */ /* 0x000fe20000000800 */
[----:B------:R-:W-:-:S02]  /*a5d0*/  ISETP.LT.AND P1, PT, R88, UR12, !P0 ;  /* 0x0000000c58007c0c */ /* 0x000fc4000c721270 */
[CC--:B----4-:R-:W-:Y:S02]  /*a5e0*/  IADD3 R20, P6, R100.reuse, R2.reuse, RZ ;  /* 0x0000000264147210 */ /* 0x0d0fe40007fde0ff */
[----:B------:R-:W-:Y:S01]  /*a5f0*/  ISETP.LT.AND P4, PT, R141, UR6, !P0 ;  /* 0x000000068d007c0c */ /* 0x000fe2000c781270 */
[----:B------:R-:W-:Y:S01]  /*a600*/  ULDC UR6, c[0x0][0x22c] ;  /* 0x00008b0000067ab9 */ /* 0x000fe20000000800 */
[-C--:B------:R-:W-:Y:S01]  /*a610*/  LEA.HI.X.SX32 R21, R100, R25.reuse, 0x1, P6 ;  /* 0x0000001964157211 */ /* 0x080fe200030f0eff */
[----:B------:R-:W4:Y:S01]  /*a620*/  LDC R36, c[0x0][0x248] ;  /* 0x00009200ff247b82 */ /* 0x000f220000000800 */
[CC--:B------:R-:W-:Y:S01]  /*a630*/  IADD3 R28, P6, R16.reuse, R2.reuse, RZ ;  /* 0x00000002101c7210 */ /* 0x0c0fe20007fde0ff */
[----:B0-----:R-:W-:Y:S01]  /*a640*/  IMAD R26, R37, 0x4, R16 ;  /* 0x00000004251a7824 */ /* 0x001fe200078e0210 */
[----:B------:R-:W-:Y:S01]  /*a650*/  PRMT R33, R13, 0x7770, RZ ;  /* 0x000077700d217816 */ /* 0x000fe200000000ff */
[----:B------:R0:W-:Y:S01]  /*a660*/  @P2 STG.E.U8 desc[UR8][R20.64], R31 ;  /* 0x0000001f14002986 */ /* 0x0001e2000c101108 */
[-C--:B------:R-:W-:Y:S01]  /*a670*/  LEA.HI.X.SX32 R29, R16, R25.reuse, 0x1, P6 ;  /* 0x00000019101d7211 */ /* 0x080fe200030f0eff */
[----:B------:R-:W-:Y:S01]  /*a680*/  VIADD R16, R12, 0x2c ;  /* 0x0000002c0c107836 */ /* 0x000fe20000000000 */
[-C--:B------:R-:W-:Y:S01]  /*a690*/  IADD3 R22, P2, R26, R2.reuse, RZ ;  /* 0x000000021a167210 */ /* 0x080fe20007f5e0ff */
[----:B------:R-:W3:Y:S01]  /*a6a0*/  LDC R27, c[0x0][0x248] ;  /* 0x00009200ff1b7b82 */ /* 0x000ee20000000800 */
[----:B------:R-:W-:Y:S01]  /*a6b0*/  LOP3.LUT R131, R0, 0x60, R191, 0xfe, !PT ;  /* 0x0000006000837812 */ /* 0x000fe200078efebf */
[----:B------:R2:W-:Y:S01]  /*a6c0*/  @P5 STG.E.U8 desc[UR8][R28.64], R33 ;  /* 0x000000211c005986 */ /* 0x0005e2000c101108 */
[C---:B------:R-:W-:Y:S01]  /*a6d0*/  ISETP.LT.AND P5, PT, R16.reuse, UR6, !P0 ;  /* 0x0000000610007c0c */ /* 0x040fe2000c7a1270 */
[----:B------:R-:W-:Y:S01]  /*a6e0*/  IMAD R16, R16, UR5, RZ ;  /* 0x0000000510107c24 */ /* 0x000fe2000f8e02ff */
[----:B------:R-:W-:Y:S01]  /*a6f0*/  LEA.HI.X.SX32 R23, R26, R25, 0x1, P2 ;  /* 0x000000191a177211 */ /* 0x000fe200010f0eff */
[----:B------:R-:W-:Y:S01]  /*a700*/  ULDC UR5, c[0x0][0x22c] ;  /* 0x00008b0000057ab9 */ /* 0x000fe20000000800 */
[----:B------:R-:W-:Y:S01]  /*a710*/  ULDC UR6, c[0x0][0x22c] ;  /* 0x00008b0000067ab9 */ /* 0x000fe20000000800 */
[----:B------:R-:W1:Y:S01]  /*a720*/  LDC R35, c[0x0][0x248] ;  /* 0x00009200ff237b82 */ /* 0x000e620000000800 */
[----:B0-----:R-:W-:-:S02]  /*a730*/  IADD3 R20, P6, R16, R2, RZ ;  /* 0x0000000210147210 */ /* 0x001fc40007fde0ff */
[----:B------:R-:W-:Y:S02]  /*a740*/  PRMT R31, R17, 0x7771, RZ ;  /* 0x00007771111f7816 */ /* 0x000fe400000000ff */
[-C--:B------:R-:W-:Y:S01]  /*a750*/  LEA.HI.X.SX32 R21, R16, R25.reuse, 0x1, P6 ;  /* 0x0000001910157211 */ /* 0x080fe200030f0eff */
[----:B--2---:R-:W-:Y:S01]  /*a760*/  IMAD R16, R39, 0x8, R26 ;  /* 0x0000000827107824 */ /* 0x004fe200078e021a */
[----:B------:R-:W-:Y:S01]  /*a770*/  PRMT R29, R13, 0x7771, RZ ;  /* 0x000077710d1d7816 */ /* 0x000fe200000000ff */
[----:B------:R-:W0:Y:S01]  /*a780*/  LDC R37, c[0x0][0x248] ;  /* 0x00009200ff257b82 */ /* 0x000e220000000800 */
[----:B------:R2:W-:Y:S01]  /*a790*/  @P1 STG.E.U8 desc[UR8][R22.64], R31 ;  /* 0x0000001f16001986 */ /* 0x0005e2000c101108 */
[----:B------:R-:W-:Y:S01]  /*a7a0*/  ISETP.LT.AND P2, PT, R140, UR5, !P0 ;  /* 0x000000058c007c0c */ /* 0x000fe2000c741270 */
[----:B------:R-:W-:Y:S01]  /*a7b0*/  ULDC UR5, c[0x0][0x22c] ;  /* 0x00008b0000057ab9 */ /* 0x000fe20000000800 */
[C---:B------:R-:W-:Y:S01]  /*a7c0*/  IADD3 R26, P6, R16.reuse, R2, RZ ;  /* 0x00000002101a7210 */ /* 0x040fe20007fde0ff */
[----:B------:R1:W-:Y:S01]  /*a7d0*/  @P5 STG.E.U8 desc[UR8][R20.64], R29 ;  /* 0x0000001d14005986 */ /* 0x0003e2000c101108 */
[----:B------:R-:W-:Y:S01]  /*a7e0*/  ISETP.LT.AND P1, PT, R139, UR5, !P0 ;  /* 0x000000058b007c0c */ /* 0x000fe2000c721270 */
[----:B------:R-:W-:Y:S01]  /*a7f0*/  ULDC UR5, c[0x0][0x22c] ;  /* 0x00008b0000057ab9 */ /* 0x000fe20000000800 */
[----:B---3--:R-:W-:Y:S01]  /*a800*/  IMAD R28, R27, 0x4, R16 ;  /* 0x000000041b1c7824 */ /* 0x008fe200078e0210 */
[----:B------:R-:W3:Y:S01]  /*a810*/  LDC R39, c[0x0][0x248] ;  /* 0x00009200ff277b82 */ /* 0x000ee20000000800 */
[----:B------:R-:W-:Y:S01]  /*a820*/  LEA.HI.X.SX32 R27, R16, R25, 0x1, P6 ;  /* 0x00000019101b7211 */ /* 0x000fe200030f0eff */
[----:B------:R-:W-:Y:S01]  /*a830*/  VIADD R16, R12, 0x3c ;  /* 0x0000003c0c107836 */ /* 0x000fe20000000000 */
[----:B------:R-:W-:-:S02]  /*a840*/  PRMT R33, R13, 0x7772, RZ ;  /* 0x000077720d217816 */ /* 0x000fc400000000ff */
[----:B--2---:R-:W-:Y:S02]  /*a850*/  PRMT R31, R17, 0x7772, RZ ;  /* 0x00007772111f7816 */ /* 0x004fe400000000ff */
[-C--:B------:R-:W-:Y:S02]  /*a860*/  IADD3 R22, P6, R28, R2.reuse, RZ ;  /* 0x000000021c167210 */ /* 0x080fe40007fde0ff */
[----:B------:R-:W-:Y:S01]  /*a870*/  ISETP.LT.AND P5, PT, R138, UR5, !P0 ;  /* 0x000000058a007c0c */ /* 0x000fe2000c7a1270 */
[----:B------:R2:W-:Y:S01]  /*a880*/  @P3 STG.E.U8 desc[UR8][R26.64], R31 ;  /* 0x0000001f1a003986 */ /* 0x0005e2000c101108 */
[-C--:B------:R-:W-:Y:S01]  /*a890*/  LEA.HI.X.SX32 R23, R28, R25.reuse, 0x1, P6 ;  /* 0x000000191c177211 */ /* 0x080fe200030f0eff */
[----:B-1----:R-:W-:Y:S01]  /*a8a0*/  IMAD R28, R35, 0x4, R28 ;  /* 0x00000004231c7824 */ /* 0x002fe200078e021c */
[----:B------:R-:W-:Y:S01]  /*a8b0*/  ULDC UR5, c[0x0][0x248] ;  /* 0x0000920000057ab9 */ /* 0x000fe20000000800 */
[C---:B------:R-:W-:Y:S01]  /*a8c0*/  ISETP.LT.AND P3, PT, R16.reuse, UR6, !P0 ;  /* 0x0000000610007c0c */ /* 0x040fe2000c761270 */
[----:B------:R-:W-:Y:S01]  /*a8d0*/  IMAD R29, R16, UR5, RZ ;  /* 0x00000005101d7c24 */ /* 0x000fe2000f8e02ff */
[----:B------:R1:W-:Y:S01]  /*a8e0*/  @P4 STG.E.U8 desc[UR8][R22.64], R33 ;  /* 0x0000002116004986 */ /* 0x0003e2000c101108 */
[CC--:B------:R-:W-:Y:S01]  /*a8f0*/  IADD3 R20, P4, R28.reuse, R2.reuse, RZ ;  /* 0x000000021c147210 */ /* 0x0c0fe20007f9e0ff */
[----:B------:R-:W4:Y:S01]  /*a900*/  LDC R35, c[0x0][0x248] ;  /* 0x00009200ff237b82 */ /* 0x000f220000000800 */
[----:B------:R-:W-:Y:S01]  /*a910*/  ULDC UR5, c[0x0][0x22c] ;  /* 0x00008b0000057ab9 */ /* 0x000fe20000000800 */
[----:B------:R-:W-:Y:S01]  /*a920*/  IADD3 R16, P6, R29, R2, RZ ;  /* 0x000000021d107210 */ /* 0x000fe20007fde0ff */
[----:B------:R-:W-:Y:S01]  /*a930*/  ULDC UR6, c[0x0][0x22c] ;  /* 0x00008b0000067ab9 */ /* 0x000fe20000000800 */
[----:B------:R-:W-:Y:S01]  /*a940*/  LEA.HI.X.SX32 R21, R28, R25, 0x1, P4 ;  /* 0x000000191c157211 */ /* 0x000fe200020f0eff */
[----:B0-----:R-:W-:Y:S01]  /*a950*/  IMAD R28, R37, 0x8, R28 ;  /* 0x00000008251c7824 */ /* 0x001fe200078e021c */
[----:B--2---:R-:W-:-:S02]  /*a960*/  PRMT R27, R17, 0x7773, RZ ;  /* 0x00007773111b7816 */ /* 0x004fc400000000ff */
[----:B------:R-:W0:Y:S01]  /*a970*/  LDC R26, c[0x0][0x248] ;  /* 0x00009200ff1a7b82 */ /* 0x000e220000000800 */
[-C--:B------:R-:W-:Y:S02]  /*a980*/  LEA.HI.X.SX32 R17, R29, R25.reuse, 0x1, P6 ;  /* 0x000000191d117211 */ /* 0x080fe400030f0eff */
[----:B------:R-:W-:Y:S01]  /*a990*/  PRMT R31, R13, 0x7773, RZ ;  /* 0x000077730d1f7816 */ /* 0x000fe200000000ff */
[----:B---3--:R-:W-:Y:S01]  /*a9a0*/  IMAD R13, R39, 0x4, R28 ;  /* 0x00000004270d7824 */ /* 0x008fe200078e021c */
[CC--:B-1----:R-:W-:Y:S01]  /*a9b0*/  IADD3 R22, P6, R28.reuse, R2.reuse, RZ ;  /* 0x000000021c167210 */ /* 0x0c2fe20007fde0ff */
[----:B------:R1:W-:Y:S01]  /*a9c0*/  @P2 STG.E.U8 desc[UR8][R20.64], R27 ;  /* 0x0000001b14002986 */ /* 0x0003e2000c101108 */
[----:B------:R-:W-:Y:S01]  /*a9d0*/  ISETP.LT.AND P4, PT, R137, UR5, !P0 ;  /* 0x0000000589007c0c */ /* 0x000fe2000c781270 */
[----:B------:R-:W2:Y:S01]  /*a9e0*/  LDC R33, c[0x0][0x248] ;  /* 0x00009200ff217b82 */ /* 0x000ea20000000800 */
[----:B------:R-:W-:Y:S01]  /*a9f0*/  LEA.HI.X.SX32 R23, R28, R25, 0x1, P6 ;  /* 0x000000191c177211 */ /* 0x000fe200030f0eff */
[----:B------:R-:W-:Y:S01]  /*aa00*/  ULDC UR5, c[0x0][0x22c] ;  /* 0x00008b0000057ab9 */ /* 0x000fe20000000800 */
[----:B------:R-:W-:Y:S01]  /*aa10*/  PRMT R29, R14, 0x7770, RZ ;  /* 0x000077700e1d7816 */ /* 0x000fe200000000ff */
[----:B------:R3:W-:Y:S01]  /*aa20*/  @P3 STG.E.U8 desc[UR8][R16.64], R31 ;  /* 0x0000001f10003986 */ /* 0x0007e2000c101108 */
[----:B------:R-:W-:Y:S01]  /*aa30*/  ISETP.LT.AND P2, PT, R136, UR5, !P0 ;  /* 0x0000000588007c0c */ /* 0x000fe2000c741270 */
[----:B------:R-:W-:Y:S01]  /*aa40*/  ULDC UR5, c[0x0][0x22c] ;  /* 0x00008b0000057ab9 */ /* 0x000fe20000000800 */
[----:B------:R-:W-:Y:S01]  /*aa50*/  LOP3.LUT R130, R0, 0x64, R191, 0xfe, !PT ;  /* 0x0000006400827812 */ /* 0x000fe200078efebf */
[----:B------:R-:W4:Y:S01]  /*aa60*/  LDC R28, c[0x0][0x248] ;  /* 0x00009200ff1c7b82 */ /* 0x000f220000000800 */
[----:B------:R-:W-:Y:S01]  /*aa70*/  ISETP.LT.AND P3, PT, R135, UR5, !P0 ;  /* 0x0000000587007c0c */ /* 0x000fe2000c761270 */
[----:B------:R-:W-:Y:S01]  /*aa80*/  ULDC UR5, c[0x0][0x248] ;  /* 0x0000920000057ab9 */ /* 0x000fe20000000800 */
[----:B-1----:R-:W-:-:S02]  /*aa90*/  IADD3 R20, P6, R13, R2, RZ ;  /* 0x000000020d147210 */ /* 0x002fc40007fde0ff */
[----:B------:R-:W-:Y:S02]  /*aaa0*/  PRMT R27, R18, 0x7770, RZ ;  /* 0x00007770121b7816 */ /* 0x000fe400000000ff */
[-C--:B------:R-:W-:Y:S01]  /*aab0*/  LEA.HI.X.SX32 R21, R13, R25.reuse, 0x1, P6 ;  /* 0x000000190d157211 */ /* 0x080fe200030f0eff */
[----:B0-----:R-:W-:Y:S01]  /*aac0*/  IMAD R26, R26, 0x4, R13 ;  /* 0x000000041a1a7824 */ /* 0x001fe200078e020d */
[----:B---3--:R-:W-:Y:S01]  /*aad0*/  PRMT R31, R14, 0x7772, RZ ;  /* 0x000077720e1f7816 */ /* 0x008fe200000000ff */
[----:B------:R-:W-:Y:S01]  /*aae0*/  VIADD R13, R12, 0x4c ;  /* 0x0000004c0c0d7836 */ /* 0x000fe20000000000 */
[----:B------:R0:W-:Y:S01]  /*aaf0*/  @P1 STG.E.U8 desc[UR8][R22.64], R27 ;  /* 0x0000001b16001986 */ /* 0x0001e2000c101108 */
[--C-:B------:R-:W-:Y:S01]  /*ab00*/  LOP3.LUT R128, R0, 0x70, R191.reuse, 0xfe, !PT ;  /* 0x0000007000807812 */ /* 0x100fe200078efebf */
[----:B------:R-:W1:Y:S01]  /*ab10*/  LDC R37, c[0x0][0x248] ;  /* 0x00009200ff257b82 */ /* 0x000e620000000800 */
[C---:B------:R-:W-:Y:S01]  /*ab20*/  IADD3 R16, P1, R26.reuse, R2, RZ ;  /* 0x000000021a107210 */ /* 0x040fe20007f3e0ff */
[----:B------:R3:W-:Y:S01]  /*ab30*/  @P5 STG.E.U8 desc[UR8][R20.64], R29 ;  /* 0x0000001d14005986 */ /* 0x0007e2000c101108 */
[C---:B------:R-:W-:Y:S01]  /*ab40*/  ISETP.LT.AND P5, PT, R13.reuse, UR6, !P0 ;  /* 0x000000060d007c0c */ /* 0x040fe2000c7a1270 */
[----:B------:R-:W-:Y:S01]  /*ab50*/  IMAD R13, R13, UR5, RZ ;  /* 0x000000050d0d7c24 */ /* 0x000fe2000f8e02ff */
[----:B------:R-:W-:Y:S01]  /*ab60*/  LEA.HI.X.SX32 R17, R26, R25, 0x1, P1 ;  /* 0x000000191a117211 */ /* 0x000fe200008f0eff */
[----:B--2---:R-:W-:Y:S01]  /*ab70*/  IMAD R26, R33, 0x8, R26 ;  /* 0x00000008211a7824 */ /* 0x004fe200078e021a */
[----:B------:R-:W-:Y:S01]  /*ab80*/  ULDC UR5, c[0x0][0x22c] ;  /* 0x00008b0000057ab9 */ /* 0x000fe20000000800 */
[----:B------:R-:W2:Y:S01]  /*ab90*/  LDC R33, c[0x0][0x248] ;  /* 0x00009200ff217b82 */ /* 0x000ea20000000800 */
[----:B------:R-:W-:Y:S01]  /*aba0*/  ISETP.LT.AND P1, PT, R133, UR5, !P0 ;  /* 0x0000000585007c0c */ /* 0x000fe2000c721270 */
[----:B------:R-:W-:Y:S01]  /*abb0*/  ULDC UR5, c[0x0][0x22c] ;  /* 0x00008b0000057ab9 */ /* 0x000fe20000000800 */
[----:B0-----:R-:W-:Y:S01]  /*abc0*/  PRMT R27, R18, 0x7771, RZ ;  /* 0x00007771121b7816 */ /* 0x001fe200000000ff */
[----:B------:R-:W-:Y:S01]  /*abd0*/  ULDC UR6, c[0x0][0x22c] ;  /* 0x00008b0000067ab9 */ /* 0x000fe20000000800 */
[----:B------:R-:W-:-:S02]  /*abe0*/  LOP3.LUT R127, R0, 0x74, R191, 0xfe, !PT ;  /* 0x00000074007f7812 */ /* 0x000fc400078efebf */
[CC--:B---3--:R-:W-:Y:S01]  /*abf0*/  IADD3 R20, P6, R13.reuse, R2.reuse, RZ ;  /* 0x000000020d147210 */ /* 0x0c8fe20007fde0ff */
[----:B------:R0:W-:Y:S01]  /*ac00*/  @P4 STG.E.U8 desc[UR8][R16.64], R27 ;  /* 0x0000001b10004986 */ /* 0x0001e2000c101108 */
[----:B------:R-:W-:Y:S01]  /*ac10*/  PRMT R29, R14, 0x7771, RZ ;  /* 0x000077710e1d7816 */ /* 0x000fe200000000ff */
[----:B------:R-:W3:Y:S01]  /*ac20*/  LDC R39, c[0x0][0x248] ;  /* 0x00009200ff277b82 */ /* 0x000ee20000000800 */
[----:B------:R-:W-:Y:S01]  /*ac30*/  LEA.HI.X.SX32 R21, R13, R25, 0x1, P6 ;  /* 0x000000190d157211 */ /* 0x000fe200030f0eff */
[----:B----4-:R-:W-:Y:S01]  /*ac40*/  IMAD R13, R35, 0x4, R26 ;  /* 0x00000004230d7824 */ /* 0x010fe200078e021a */
[----:B------:R-:W-:Y:S01]  /*ac50*/  ISETP.LT.AND P4, PT, R131, UR5, !P0 ;  /* 0x0000000583007c0c */ /* 0x000fe2000c781270 */
[----:B------:R-:W-:Y:S01]  /*ac60*/  ULDC UR5, c[0x0][0x22c] ;  /* 0x00008b0000057ab9 */ /* 0x000fe20000000800 */
[--C-:B------:R-:W-:Y:S01]  /*ac70*/  LOP3.LUT R129, R0, 0x68, R191.reuse, 0xfe, !PT ;  /* 0x0000006800817812 */ /* 0x100fe200078efebf */
[----:B------:R4:W-:Y:S01]  /*ac80*/  @P5 STG.E.U8 desc[UR8][R20.64], R29 ;  /* 0x0000001d14005986 */ /* 0x0009e2000c101108 */
[----:B------:R-:W-:Y:S01]  /*ac90*/  IADD3 R22, P5, R26, R2, RZ ;  /* 0x000000021a167210 */ /* 0x000fe20007fbe0ff */
[----:B------:R-:W1:Y:S01]  /*aca0*/  LDC R35, c[0x0][0x248] ;  /* 0x00009200ff237b82 */ /* 0x000e620000000800 */
[----:B------:R-:W-:-:S02]  /*acb0*/  LOP3.LUT R124, R0, 0x80, R191, 0xfe, !PT ;  /* 0x00000080007c7812 */ /* 0x000fc400078efebf */
[CC--:B0-----:R-:W-:Y:S02]  /*acc0*/  IADD3 R16, P6, R13.reuse, R2.reuse, RZ ;  /* 0x000000020d107210 */ /* 0x0c1fe40007fde0ff */
[-C--:B------:R-:W-:Y:S01]  /*acd0*/  LEA.HI.X.SX32 R23, R26, R25.reuse, 0x1, P5 ;  /* 0x000000191a177211 */ /* 0x080fe200028f0eff */
[----:B------:R-:W-:Y:S01]  /*ace0*/  IMAD R26, R28, 0x4, R13 ;  /* 0x000000041c1a7824 */ /* 0x000fe200078e020d */
[----:B------:R-:W-:Y:S01]  /*acf0*/  PRMT R27, R18, 0x7772, RZ ;  /* 0x00007772121b7816 */ /* 0x000fe200000000ff */
[----:B------:R-:W0:Y:S01]  /*ad00*/  LDC R28, c[0x0][0x248] ;  /* 0x00009200ff1c7b82 */ /* 0x000e220000000800 */
[-C--:B------:R-:W-:Y:S01]  /*ad10*/  LEA.HI.X.SX32 R17, R13, R25.reuse, 0x1, P6 ;  /* 0x000000190d117211 */ /* 0x080fe200030f0eff */
[----:B------:R-:W-:Y:S01]  /*ad20*/  VIADD R13, R12, 0x5c ;  /* 0x0000005c0c0d7836 */ /* 0x000fe20000000000 */
[----:B------:R-:W-:Y:S01]  /*ad30*/  ISETP.LT.AND P5, PT, R130, UR5, !P0 ;  /* 0x0000000582007c0c */ /* 0x000fe2000c7a1270 */
[----:B------:R-:W-:Y:S01]  /*ad40*/  @P2 STG.E.U8 desc[UR8][R22.64], R27 ;  /* 0x0000001b16002986 */ /* 0x000fe2000c101108 */
[----:B------:R-:W-:Y:S01]  /*ad50*/  ULDC UR5, c[0x0][0x248] ;  /* 0x0000920000057ab9 */ /* 0x000fe20000000800 */
[----:B----4-:R-:W-:Y:S01]  /*ad60*/  PRMT R29, R18, 0x7773, RZ ;  /* 0x00007773121d7816 */ /* 0x010fe200000000ff */
[----:B--2---:R-:W-:Y:S01]  /*ad70*/  IMAD R18, R33, 0x8, R26 ;  /* 0x0000000821127824 */ /* 0x004fe200078e021a */
[C---:B------:R-:W-:Y:S01]  /*ad80*/  ISETP.LT.AND P2, PT, R13.reuse, UR6, !P0 ;  /* 0x000000060d007c0c */ /* 0x040fe2000c741270 */
[----:B------:R-:W-:Y:S01]  /*ad90*/  IMAD R13, R13, UR5, RZ ;  /* 0x000000050d0d7c24 */ /* 0x000fe2000f8e02ff */
[----:B------:R2:W-:Y:S01]  /*ada0*/  @P3 STG.E.U8 desc[UR8][R16.64], R31 ;  /* 0x0000001f10003986 */ /* 0x0005e2000c101108 */
[C---:B------:R-:W-:Y:S01]  /*adb0*/  IADD3 R20, P3, R26.reuse, R2, RZ ;  /* 0x000000021a147210 */ /* 0x040fe20007f7e0ff */
[----:B------:R-:W4:Y:S01]  /*adc0*/  LDC R33, c[0x0][0x248] ;  /* 0x00009200ff217b82 */ /* 0x000f220000000800 */
[----:B------:R-:W-:Y:S01]  /*add0*/  ULDC UR5, c[0x0][0x22c] ;  /* 0x00008b0000057ab9 */ /* 0x000fe20000000800 */
[----:B------:R-:W-:Y:S01]  /*ade0*/  ULDC UR6, c[0x0][0x22c] ;  /* 0x00008b0000067ab9 */ /* 0x000fe20000000800 */
[----:B------:R-:W-:-:S02]  /*adf0*/  LEA.HI.X.SX32 R21, R26, R25, 0x1, P3 ;  /* 0x000000191a157211 */ /* 0x000fc400018f0eff */
[----:B------:R-:W-:Y:S01]  /*ae00*/  ISETP.LT.AND P3, PT, R129, UR7, !P0 ;  /* 0x0000000781007c0c */ /* 0x000fe2000c761270 */
[----:B------:R-:W-:Y:S01]  /*ae10*/  ULDC UR7, c[0x0][0x22c] ;  /* 0x00008b0000077ab9 */ /* 0x000fe20000000800 */
[----:B------:R-:W-:Y:S01]  /*ae20*/  LOP3.LUT R120, R0, 0x84, R191, 0xfe, !PT ;  /* 0x0000008400787812 */ /* 0x000fe200078efebf */
[----:B------:R3:W-:Y:S01]  /*ae30*/  @P1 STG.E.U8 desc[UR8][R20.64], R29 ;  /* 0x0000001d14001986 */ /* 0x0007e2000c101108 */
[----:B------:R-:W-:Y:S01]  /*ae40*/  ISETP.LT.AND P1, PT, R128, UR5, !P0 ;  /* 0x0000000580007c0c */ /* 0x000fe2000c721270 */
[----:B------:R-:W-:Y:S01]  /*ae50*/  ULDC UR5, c[0x0][0x22c] ;  /* 0x00008b0000057ab9 */ /* 0x000fe20000000800 */
[CC--:B--2---:R-:W-:Y:S02]  /*ae60*/  IADD3 R16, P6, R13.reuse, R2.reuse, RZ ;  /* 0x000000020d107210 */ /* 0x0c4fe40007fde0ff */
[----:B------:R-:W-:Y:S02]  /*ae70*/  PRMT R31, R14, 0x7773, RZ ;  /* 0x000077730e1f7816 */ /* 0x000fe400000000ff */
[----:B------:R-:W-:Y:S01]  /*ae80*/  LEA.HI.X.SX32 R17, R13, R25, 0x1, P6 ;  /* 0x000000190d117211 */ /* 0x000fe200030f0eff */
[----:B-1----:R-:W-:Y:S01]  /*ae90*/  IMAD R13, R35, 0x4, R18 ;  /* 0x00000004230d7824 */ /* 0x002fe200078e0212 */
[----:B------:R-:W-:-:S02]  /*aea0*/  IADD3 R22, P6, R18, R2, RZ ;  /* 0x0000000212167210 */ /* 0x000fc40007fde0ff */
[----:B------:R-:W-:Y:S01]  /*aeb0*/  PRMT R35, R19, 0x7772, RZ ;  /* 0x0000777213237816 */ /* 0x000fe200000000ff */
[----:B------:R1:W-:Y:S01]  /*aec0*/  @P2 STG.E.U8 desc[UR8][R16.64], R31 ;  /* 0x0000001f10002986 */ /* 0x0003e2000c101108 */
[-C--:B------:R-:W-:Y:S01]  /*aed0*/  IADD3 R26, P2, R13, R2.reuse, RZ ;  /* 0x000000020d1a7210 */ /* 0x080fe20007f5e0ff */
[----:B0-----:R-:W-:Y:S01]  /*aee0*/  IMAD R14, R28, 0x4, R13 ;  /* 0x000000041c0e7824 */ /* 0x001fe200078e020d */
[-C--:B------:R-:W-:Y:S02]  /*aef0*/  LEA.HI.X.SX32 R23, R18, R25.reuse, 0x1, P6 ;  /* 0x0000001912177211 */ /* 0x080fe400030f0eff */
[----:B---3--:R-:W-:Y:S01]  /*af00*/  PRMT R21, R19, 0x7770, RZ ;  /* 0x0000777013157816 */ /* 0x008fe200000000ff */
[----:B----4-:R-:W-:Y:S01]  /*af10*/  IMAD R18, R33, 0x8, R14 ;  /* 0x0000000821127824 */ /* 0x010fe200078e020e */
[-C--:B------:R-:W-:Y:S01]  /*af20*/  LEA.HI.X.SX32 R27, R13, R25.reuse, 0x1, P2 ;  /* 0x000000190d1b7211 */ /* 0x080fe200010f0eff */
[----:B------:R-:W-:Y:S01]  /*af30*/  VIADD R13, R12, 0x6c ;  /* 0x0000006c0c0d7836 */ /* 0x000fe20000000000 */
[----:B------:R-:W-:Y:S01]  /*af40*/  PRMT R29, R15, 0x7770, RZ ;  /* 0x000077700f1d7816 */ /* 0x000fe200000000ff */
[----:B------:R-:W-:Y:S01]  /*af50*/  @P4 STG.E.U8 desc[UR8][R22.64], R21 ;  /* 0x0000001516004986 */ /* 0x000fe2000c101108 */
[----:B------:R-:W-:Y:S01]  /*af60*/  ISETP.LT.AND P2, PT, R127, UR5, !P0 ;  /* 0x000000057f007c0c */ /* 0x000fe2000c741270 */
[----:B------:R-:W-:Y:S01]  /*af70*/  ULDC UR5, c[0x0][0x248] ;  /* 0x0000920000057ab9 */ /* 0x000fe20000000800 */
[CC--:B-1----:R-:W-:Y:S01]  /*af80*/  IADD3 R16, P6, R14.reuse, R2.reuse, RZ ;  /* 0x000000020e107210 */ /* 0x0c2fe20007fde0ff */
[----:B------:R0:W-:Y:S01]  /*af90*/  @P5 STG.E.U8 desc[UR8][R26.64], R29 ;  /* 0x0000001d1a005986 */ /* 0x0001e2000c101108 */
[C---:B------:R-:W-:Y:S01]  /*afa0*/  ISETP.LT.AND P5, PT, R13.reuse, UR6, !P0 ;  /* 0x000000060d007c0c */ /* 0x040fe2000c7a1270 */
[----:B------:R-:W-:Y:S01]  /*afb0*/  IMAD R13, R13, UR5, RZ ;  /* 0x000000050d0d7c24 */ /* 0x000fe2000f8e02ff */
[----:B------:R-:W-:Y:S01]  /*afc0*/  LEA.HI.X.SX32 R17, R14, R25, 0x1, P6 ;  /* 0x000000190e117211 */ /* 0x000fe200030f0eff */
[----:B------:R-:W1:Y:S01]  /*afd0*/  LDS.128 R20, [R24+UR4] ;  /* 0x0000000418147984 */ /* 0x000e620008000c00 */
[----:B------:R-:W-:Y:S01]  /*afe0*/  PRMT R31, R19, 0x7771, RZ ;  /* 0x00007771131f7816 */ /* 0x000fe200000000ff */
[----:B------:R-:W-:Y:S01]  /*aff0*/  IMAD R14, R37, 0x4, R18 ;  /* 0x00000004250e7824 */ /* 0x000fe200078e0212 */
[----:B------:R-:W-:Y:S01]  /*b000*/  PRMT R33, R19, 0x7773, RZ ;  /* 0x0000777313217816 */ /* 0x000fe200000000ff */
[----:B------:R-:W-:Y:S01]  /*b010*/  ULDC UR5, c[0x0][0x22c] ;  /* 0x00008b0000057ab9 */ /* 0x000fe20000000800 */
[----:B------:R-:W-:Y:S01]  /*b020*/  ULDC UR6, c[0x0][0x22c] ;  /* 0x00008b0000067ab9 */ /* 0x000fe20000000800 */
[----:B------:R2:W-:Y:S01]  /*b030*/  @P3 STG.E.U8 desc[UR8][R16.64], R31 ;  /* 0x0000001f10003986 */ /* 0x0005e2000c101108 */
[----:B------:R-:W-:Y:S01]  /*b040*/  ISETP.LT.AND P3, PT, R124, UR5, !P0 ;  /* 0x000000057c007c0c */ /* 0x000fe2000c761270 */
[----:B------:R-:W-:Y:S01]  /*b050*/  ULDC UR5, c[0x0][0x22c] ;  /* 0x00008b0000057ab9 */ /* 0x000fe20000000800 */
[----:B0-----:R-:W-:-:S02]  /*b060*/  IADD3 R26, P6, R13, R2, RZ ;  /* 0x000000020d1a7210 */ /* 0x001fc40007fde0ff */
[----:B------:R-:W-:Y:S02]  /*b070*/  LOP3.LUT R126, R0, 0x78, R191, 0xfe, !PT ;  /* 0x00000078007e7812 */ /* 0x000fe400078efebf */
[-C--:B------:R-:W-:Y:S02]  /*b080*/  LEA.HI.X.SX32 R27, R13, R25.reuse, 0x1, P6 ;  /* 0x000000190d1b7211 */ /* 0x080fe400030f0eff */
[C---:B------:R-:W-:Y:S02]  /*b090*/  IADD3 R28, P6, R18.reuse, R2, RZ ;  /* 0x00000002121c7210 */ /* 0x040fe40007fde0ff */
[----:B------:R-:W-:Y:S01]  /*b0a0*/  PRMT R13, R15, 0x7771, RZ ;  /* 0x000077710f0d7816 */ /* 0x000fe200000000ff */
[----:B--2---:R-:W-:Y:S01]  /*b0b0*/  IMAD R31, R39, 0x4, R14 ;  /* 0x00000004271f7824 */ /* 0x004fe200078e020e */
[----:B------:R-:W-:Y:S01]  /*b0c0*/  LEA.HI.X.SX32 R29, R18, R25, 0x1, P6 ;  /* 0x00000019121d7211 */ /* 0x000fe200030f0eff */
[----:B------:R-:W0:Y:S01]  /*b0d0*/  LDC R39, c[0x0][0x248] ;  /* 0x00009200ff277b82 */ /* 0x000e220000000800 */
[----:B------:R-:W2:Y:S01]  /*b0e0*/  LDS.128 R16, [R3+UR4] ;  /* 0x0000000403107984 */ /* 0x000ea20008000c00 */
[----:B------:R-:W-:Y:S01]  /*b0f0*/  ISETP.LT.AND P4, PT, R126, UR7, !P0 ;  /* 0x000000077e007c0c */ /* 0x000fe2000c781270 */
[----:B------:R-:W-:Y:S01]  /*b100*/  IMAD R32, R32, 0x8, R31 ;  /* 0x0000000820207824 */ /* 0x000fe200078e021f */
[----:B------:R-:W-:Y:S01]  /*b110*/  PRMT R37, R15, 0x7772, RZ ;  /* 0x000077720f257816 */ /* 0x000fe200000000ff */
[----:B------:R3:W-:Y:S01]  /*b120*/  @P5 STG.E.U8 desc[UR8][R26.64], R13 ;  /* 0x0000000d1a005986 */ /* 0x0007e2000c101108 */
[----:B------:R-:W-:Y:S01]  /*b130*/  ISETP.LT.AND P5, PT, R120, UR5, !P0 ;  /* 0x0000000578007c0c */ /* 0x000fe2000c7a1270 */
[----:B------:R-:W-:Y:S01]  /*b140*/  ULDC UR5, c[0x0][0x248] ;  /* 0x0000920000057ab9 */ /* 0x000fe20000000800 */
[C-C-:B------:R-:W-:Y:S01]  /*b150*/  LOP3.LUT R117, R0.reuse, 0x90, R191.reuse, 0xfe, !PT ;  /* 0x0000009000757812 */ /* 0x140fe200078efebf */
[----:B------:R4:W-:Y:S01]  /*b160*/  @P1 STG.E.U8 desc[UR8][R28.64], R35 ;  /* 0x000000231c001986 */ /* 0x0009e2000c101108 */
[C-C-:B------:R-:W-:Y:S01]  /*b170*/  LOP3.LUT R115, R0.reuse, 0x94, R191.reuse, 0xfe, !PT ;  /* 0x0000009400737812 */ /* 0x140fe200078efebf */
[----:B------:R-:W-:Y:S01]  /*b180*/  ULDC UR7, c[0x0][0x22c] ;  /* 0x00008b0000077ab9 */ /* 0x000fe20000000800 */
[----:B------:R-:W-:-:S02]  /*b190*/  LOP3.LUT R119, R0, 0x88, R191, 0xfe, !PT ;  /* 0x0000008800777812 */ /* 0x000fc400078efebf */
[C-C-:B------:R-:W-:Y:S02]  /*b1a0*/  LOP3.LUT R113, R0.reuse, 0xa0, R191.reuse, 0xfe, !PT ;  /* 0x000000a000717812 */ /* 0x140fe400078efebf */
[--C-:B------:R-:W-:Y:S01]  /*b1b0*/  LOP3.LUT R112, R0, 0xa4, R191.reuse, 0xfe, !PT ;  /* 0x000000a400707812 */ /* 0x100fe200078efebf */
[----:B---3--:R-:W-:Y:S01]  /*b1c0*/  VIADD R13, R12, 0x7c ;  /* 0x0000007c0c0d7836 */ /* 0x008fe20000000000 */
[-C--:B------:R-:W-:Y:S02]  /*b1d0*/  IADD3 R26, P1, R14, R2.reuse, RZ ;  /* 0x000000020e1a7210 */ /* 0x080fe40007f3e0ff */
[----:B------:R-:W-:Y:S02]  /*b1e0*/  LOP3.LUT R111, R0, 0xa8, R191, 0xfe, !PT ;  /* 0x000000a8006f7812 */ /* 0x000fe400078efebf */
[-C--:B------:R-:W-:Y:S02]  /*b1f0*/  LEA.HI.X.SX32 R27, R14, R25.reuse, 0x1, P1 ;  /* 0x000000190e1b7211 */ /* 0x080fe400008f0eff */
[C---:B------:R-:W-:Y:S01]  /*b200*/  ISETP.LT.AND P1, PT, R13.reuse, UR6, !P0 ;  /* 0x000000060d007c0c */ /* 0x040fe2000c721270 */
[----:B------:R-:W-:Y:S01]  /*b210*/  IMAD R13, R13, UR5, RZ ;  /* 0x000000050d0d7c24 */ /* 0x000fe2000f8e02ff */
[-C--:B----4-:R-:W-:Y:S01]  /*b220*/  IADD3 R28, P6, R31, R2.reuse, RZ ;  /* 0x000000021f1c7210 */ /* 0x090fe20007fde0ff */
[----:B------:R1:W-:Y:S01]  /*b230*/  @P2 STG.E.U8 desc[UR8][R26.64], R37 ;  /* 0x000000251a002986 */ /* 0x0003e2000c101108 */
[----:B------:R-:W-:Y:S01]  /*b240*/  PRMT R35, R15, 0x7773, RZ ;  /* 0x000077730f237816 */ /* 0x000fe200000000ff */
[----:B------:R-:W-:Y:S01]  /*b250*/  ULDC UR5, c[0x0][0x22c] ;  /* 0x00008b0000057ab9 */ /* 0x000fe20000000800 */
[----:B------:R-:W-:Y:S01]  /*b260*/  LEA.HI.X.SX32 R29, R31, R25, 0x1, P6 ;  /* 0x000000191f1d7211 */ /* 0x000fe200030f0eff */
[----:B------:R-:W-:Y:S01]  /*b270*/  ULDC UR6, c[0x0][0x22c] ;  /* 0x00008b0000067ab9 */ /* 0x000fe20000000800 */
[----:B------:R-:W-:-:S02]  /*b280*/  IADD3 R30, P6, R13, R2, RZ ;  /* 0x000000020d1e7210 */ /* 0x000fc40007fde0ff */
[----:B------:R-:W-:Y:S01]  /*b290*/  ISETP.LT.AND P2, PT, R119, UR7, !P0 ;  /* 0x0000000777007c0c */ /* 0x000fe2000c741270 */
[----:B------:R0:W-:Y:S01]  /*b2a0*/  @P4 STG.E.U8 desc[UR8][R28.64], R33 ;  /* 0x000000211c004986 */ /* 0x0001e2000c101108 */
[-C--:B------:R-:W-:Y:S01]  /*b2b0*/  LEA.HI.X.SX32 R31, R13, R25.reuse, 0x1, P6 ;  /* 0x000000190d1f7211 */ /* 0x080fe200030f0eff */
[----:B------:R-:W-:Y:S01]  /*b2c0*/  VIADD R13, R12, 0x8c ;  /* 0x0000008c0c0d7836 */ /* 0x000fe20000000000 */
[-C--:B------:R-:W-:Y:S01]  /*b2d0*/  IADD3 R14, P6, R32, R2.reuse, RZ ;  /* 0x00000002200e7210 */ /* 0x080fe20007fde0ff */
[----:B------:R-:W-:Y:S01]  /*b2e0*/  ULDC UR7, c[0x0][0x22c] ;  /* 0x00008b0000077ab9 */ /* 0x000fe20000000800 */
[----:B-1----:R-:W-:Y:S01]  /*b2f0*/  PRMT R37, R20, 0x7770, RZ ;  /* 0x0000777014257816 */ /* 0x002fe200000000ff */
[----:B------:R1:W-:Y:S01]  /*b300*/  @P1 STG.E.U8 desc[UR8][R30.64], R35 ;  /* 0x000000231e001986 */ /* 0x0003e2000c101108 */
[-C--:B------:R-:W-:Y:S01]  /*b310*/  LEA.HI.X.SX32 R15, R32, R25.reuse, 0x1, P6 ;  /* 0x00000019200f7211 */ /* 0x080fe200030f0eff */
[----:B------:R-:W-:Y:S01]  /*b320*/  IMAD R32, R91, 0x4, R32 ;  /* 0x000000045b207824 */ /* 0x000fe200078e0220 */
[----:B------:R-:W-:Y:S01]  /*b330*/  ISETP.LT.AND P4, PT, R117, UR5, !P0 ;  /* 0x0000000575007c0c */ /* 0x000fe2000c781270 */
[----:B------:R-:W-:Y:S01]  /*b340*/  ULDC UR5, c[0x0][0x22c] ;  /* 0x00008b0000057ab9 */ /* 0x000fe20000000800 */
[--C-:B------:R-:W-:Y:S01]  /*b350*/  LOP3.LUT R114, R0, 0x98, R191.reuse, 0xfe, !PT ;  /* 0x0000009800727812 */ /* 0x100fe200078efebf */
[----:B0-----:R-:W-:Y:S01]  /*b360*/  IMAD R33, R39, 0x4, R32 ;  /* 0x0000000427217824 */ /* 0x001fe200078e0220 */
[C---:B------:R-:W-:Y:S01]  /*b370*/  IADD3 R26, P6, R32.reuse, R2, RZ ;  /* 0x00000002201a7210 */ /* 0x040fe20007fde0ff */
[----:B------:R0:W-:Y:S01]  /*b380*/  @P3 STG.E.U8 desc[UR8][R14.64], R37 ;  /* 0x000000250e003986 */ /* 0x0001e2000c101108 */
[----:B------:R-:W-:Y:S01]  /*b390*/  ISETP.LT.AND P1, PT, R115, UR5, !P0 ;  /* 0x0000000573007c0c */ /* 0x000fe2000c721270 */
[----:B------:R-:W-:Y:S01]  /*b3a0*/  ULDC UR5, c[0x0][0x248] ;  /* 0x0000920000057ab9 */ /* 0x000fe20000000800 */
[----:B------:R-:W-:Y:S01]  /*b3b0*/  LEA.HI.X.SX32 R27, R32, R25, 0x1, P6 ;  /* 0x00000019201b7211 */ /* 0x000fe200030f0eff */
[----:B-1----:R-:W1:Y:S01]  /*b3c0*/  LDC R30, c[0x0][0x248] ;  /* 0x00009200ff1e7b82 */ /* 0x002e620000000800 */
[C---:B------:R-:W-:Y:S01]  /*b3d0*/  ISETP.LT.AND P3, PT, R13.reuse, UR6, !P0 ;  /* 0x000000060d007c0c */ /* 0x040fe2000c761270 */
[----:B------:R-:W-:Y:S01]  /*b3e0*/  IMAD R13, R13, UR5, RZ ;  /* 0x000000050d0d7c24 */ /* 0x000fe2000f8e02ff */
[----:B------:R-:W-:Y:S01]  /*b3f0*/  PRMT R31, R20, 0x7771, RZ ;  /* 0x00007771141f7816 */ /* 0x000fe200000000ff */
[----:B------:R-:W-:Y:S01]  /*b400*/  ULDC UR5, c[0x0][0x22c] ;  /* 0x00008b0000057ab9 */ /* 0x000fe20000000800 */
[----:B--2---:R-:W-:Y:S01]  /*b410*/  PRMT R35, R16, 0x7771, RZ ;  /* 0x0000777110237816 */ /* 0x004fe200000000ff */
[----:B------:R-:W-:Y:S01]  /*b420*/  ULDC UR6, c[0x0][0x22c] ;  /* 0x00008b0000067ab9 */ /* 0x000fe20000000800 */
[----:B------:R-:W-:Y:S01]  /*b430*/  LOP3.LUT R110, R0, 0xb0, R191, 0xfe, !PT ;  /* 0x000000b0006e7812 */ /* 0x000fe200078efebf */
[----:B------:R-:W2:Y:S01]  /*b440*/  LDC R39, c[0x0][0x248] ;  /* 0x00009200ff277b82 */ /* 0x000ea20000000800 */
[----:B0-----:R-:W-:-:S02]  /*b450*/  PRMT R37, R16, 0x7770, RZ ;  /* 0x0000777010257816 */ /* 0x001fc400000000ff */
[CC--:B------:R-:W-:Y:S02]  /*b460*/  IADD3 R14, P6, R33.reuse, R2.reuse, RZ ;  /* 0x00000002210e7210 */ /* 0x0c0fe40007fde0ff */
[----:B------:R-:W-:Y:S01]  /*b470*/  LOP3.LUT R109, R0, 0xb4, R191, 0xfe, !PT ;  /* 0x000000b4006d7812 */ /* 0x000fe200078efebf */
[----:B------:R0:W-:Y:S01]  /*b480*/  @P5 STG.E.U8 desc[UR8][R26.64], R37 ;  /* 0x000000251a005986 */ /* 0x0001e2000c101108 */
[-C--:B------:R-:W-:Y:S01]  /*b490*/  LEA.HI.X.SX32 R15, R33, R25.reuse, 0x1, P6 ;  /* 0x00000019210f7211 */ /* 0x080fe200030f0eff */
[----:B------:R-:W-:Y:S01]  /*b4a0*/  IMAD R33, R34, 0x8, R33 ;  /* 0x0000000822217824 */ /* 0x000fe200078e0221 */
[CC--:B------:R-:W-:Y:S01]  /*b4b0*/  IADD3 R28, P6, R13.reuse, R2.reuse, RZ ;  /* 0x000000020d1c7210 */ /* 0x0c0fe20007fde0ff */
[----:B------:R-:W3:Y:S01]  /*b4c0*/  LDC R91, c[0x0][0x248] ;  /* 0x00009200ff5b7b82 */ /* 0x000ee20000000800 */
[----:B------:R-:W-:Y:S01]  /*b4d0*/  ISETP.LT.AND P5, PT, R114, UR7, !P0 ;  /* 0x0000000772007c0c */ /* 0x000fe2000c7a1270 */
[----:B------:R4:W-:Y:S01]  /*b4e0*/  @P2 STG.E.U8 desc[UR8][R14.64], R31 ;  /* 0x0000001f0e002986 */ /* 0x0009e2000c101108 */
[----:B------:R-:W-:Y:S01]  /*b4f0*/  LEA.HI.X.SX32 R29, R13, R25, 0x1, P6 ;  /* 0x000000190d1d7211 */ /* 0x000fe200030f0eff */
[----:B------:R-:W-:Y:S01]  /*b500*/  IMAD R13, R36, 0x4, R33 ;  /* 0x00000004240d7824 */ /* 0x000fe200078e0221 */
[----:B------:R-:W-:Y:S01]  /*b510*/  ISETP.LT.AND P2, PT, R113, UR5, !P0 ;  /* 0x0000000571007c0c */ /* 0x000fe2000c741270 */
[----:B------:R-:W-:Y:S01]  /*b520*/  ULDC UR5, c[0x0][0x22c] ;  /* 0x00008b0000057ab9 */ /* 0x000fe20000000800 */
[----:B------:R-:W-:Y:S01]  /*b530*/  LOP3.LUT R107, R0, 0xc0, R191, 0xfe, !PT ;  /* 0x000000c0006b7812 */ /* 0x000fe200078efebf */
[----:B0-----:R-:W0:Y:S01]  /*b540*/  LDC R37, c[0x0][0x248] ;  /* 0x00009200ff257b82 */ /* 0x001e220000000800 */
[----:B------:R4:W-:Y:S01]  /*b550*/  @P3 STG.E.U8 desc[UR8][R28.64], R35 ;  /* 0x000000231c003986 */ /* 0x0009e2000c101108 */
[-C--:B------:R-:W-:Y:S01]  /*b560*/  IADD3 R26, P3, R33, R2.reuse, RZ ;  /* 0x00000002211a7210 */ /* 0x080fe20007f7e0ff */
[----:B-1----:R-:W-:Y:S01]  /*b570*/  IMAD R30, R30, 0x4, R13 ;  /* 0x000000041e1e7824 */ /* 0x002fe200078e020d */
[----:B------:R-:W-:Y:S01]  /*b580*/  LOP3.LUT R106, R0, 0xc4, R191, 0xfe, !PT ;  /* 0x000000c4006a7812 */ /* 0x000fe200078efebf */
[----:B------:R-:W-:Y:S01]  /*b590*/  ULDC UR7, c[0x0][0x22c] ;  /* 0x00008b0000077ab9 */ /* 0x000fe20000000800 */
[----:B----4-:R-:W-:-:S02]  /*b5a0*/  IADD3 R14, P6, R13, R2, RZ ;  /* 0x000000020d0e7210 */ /* 0x010fc40007fde0ff */
[-C--:B------:R-:W-:Y:S02]  /*b5b0*/  LEA.HI.X.SX32 R27, R33, R25.reuse, 0x1, P3 ;  /* 0x00000019211b7211 */ /* 0x080fe400018f0eff */
[----:B------:R-:W-:Y:S02]  /*b5c0*/  PRMT R31, R20, 0x7772, RZ ;  /* 0x00007772141f7816 */ /* 0x000fe400000000ff */
[-C--:B------:R-:W-:Y:S01]  /*b5d0*/  LEA.HI.X.SX32 R15, R13, R25.reuse, 0x1, P6 ;  /* 0x000000190d0f7211 */ /* 0x080fe200030f0eff */
[----:B------:R-:W-:Y:S01]  /*b5e0*/  VIADD R13, R12, 0x9c ;  /* 0x0000009c0c0d7836 */ /* 0x000fe20000000000 */
[----:B------:R-:W-:Y:S01]  /*b5f0*/  PRMT R35, R16, 0x7772, RZ ;  /* 0x0000777210237816 */ /* 0x000fe200000000ff */
[----:B------:R1:W-:Y:S01]  /*b600*/  @P4 STG.E.U8 desc[UR8][R26.64], R31 ;  /* 0x0000001f1a004986 */ /* 0x0003e2000c101108 */
[----:B------:R-:W-:Y:S01]  /*b610*/  ISETP.LT.AND P3, PT, R112, UR5, !P0 ;  /* 0x0000000570007c0c */ /* 0x000fe2000c761270 */
[----:B------:R-:W-:Y:S01]  /*b620*/  ULDC UR5, c[0x0][0x22c] ;  /* 0x00008b0000057ab9 */ /* 0x000fe20000000800 */
[CC--:B------:R-:W-:Y:S01]  /*b630*/  IADD3 R28, P6, R30.reuse, R2.reuse, RZ ;  /* 0x000000021e1c7210 */ /* 0x0c0fe20007fde0ff */
[----:B------:R4:W-:Y:S01]  /*b640*/  @P1 STG.E.U8 desc[UR8][R14.64], R35 ;  /* 0x000000230e001986 */ /* 0x0009e2000c101108 */
[----:B------:R-:W-:Y:S01]  /*b650*/  ISETP.LT.AND P4, PT, R111, UR5, !P0 ;  /* 0x000000056f007c0c */ /* 0x000fe2000c781270 */
[----:B------:R-:W-:Y:S01]  /*b660*/  ULDC UR5, c[0x0][0x248] ;  /* 0x0000920000057ab9 */ /* 0x000fe20000000800 */
[C---:B------:R-:W-:Y:S01]  /*b670*/  ISETP.LT.AND P1, PT, R13.reuse, UR6, !P0 ;  /* 0x000000060d007c0c */ /* 0x040fe2000c721270 */
[----:B------:R-:W-:Y:S01]  /*b680*/  IMAD R13, R13, UR5, RZ ;  /* 0x000000050d0d7c24 */ /* 0x000fe2000f8e02ff */
[----:B------:R-:W-:Y:S01]  /*b690*/  LEA.HI.X.SX32 R29, R30, R25, 0x1, P6 ;  /* 0x000000191e1d7211 */ /* 0x000fe200030f0eff */
[----:B0-----:R-:W-:Y:S01]  /*b6a0*/  IMAD R30, R37, 0x8, R30 ;  /* 0x00000008251e7824 */ /* 0x001fe200078e021e */
[----:B------:R-:W-:Y:S01]  /*b6b0*/  PRMT R33, R20, 0x7773, RZ ;  /* 0x0000777314217816 */ /* 0x000fe200000000ff */
[----:B------:R-:W0:Y:S01]  /*b6c0*/  LDC R37, c[0x0][0x248] ;  /* 0x00009200ff257b82 */ /* 0x000e220000000800 */
[----:B------:R-:W-:Y:S01]  /*b6d0*/  ULDC UR5, c[0x0][0x22c] ;  /* 0x00008b0000057ab9 */ /* 0x000fe20000000800 */
[----:B-1----:R-:W-:Y:S01]  /*b6e0*/  PRMT R31, R21, 0x7770, RZ ;  /* 0x00007770151f7816 */ /* 0x002fe200000000ff */
[----:B------:R-:W-:Y:S01]  /*b6f0*/  ULDC UR6, c[0x0][0x22c] ;  /* 0x00008b0000067ab9 */ /* 0x000fe20000000800 */
[----:B----4-:R-:W-:Y:S01]  /*b700*/  IADD3 R14, P6, R13, R2, RZ ;  /* 0x000000020d0e7210 */ /* 0x010fe20007fde0ff */
[----:B------:R1:W-:Y:S01]  /*b710*/  @P5 STG.E.U8 desc[UR8][R28.64], R33 ;  /* 0x000000211c005986 */ /* 0x0003e2000c101108 */
[----:B------:R-:W-:-:S02]  /*b720*/  PRMT R35, R16, 0x7773, RZ ;  /* 0x0000777310237816 */ /* 0x000fc400000000ff */
[-C--:B------:R-:W-:Y:S01]  /*b730*/  LEA.HI.X.SX32 R15, R13, R25.reuse, 0x1, P6 ;  /* 0x000000190d0f7211 */ /* 0x080fe200030f0eff */
[----:B------:R-:W-:Y:S01]  /*b740*/  VIADD R13, R12, 0xac ;  /* 0x000000ac0c0d7836 */ /* 0x000fe20000000000 */
[-C--:B------:R-:W-:Y:S01]  /*b750*/  IADD3 R26, P6, R30, R2.reuse, RZ ;  /* 0x000000021e1a7210 */ /* 0x080fe20007fde0ff */
[----:B------:R-:W4:Y:S01]  /*b760*/  LDC R20, c[0x0][0x248] ;  /* 0x00009200ff147b82 */ /* 0x000f220000000800 */
[----:B------:R-:W-:Y:S01]  /*b770*/  ISETP.LT.AND P5, PT, R110, UR5, !P0 ;  /* 0x000000056e007c0c */ /* 0x000fe2000c7a1270 */
[----:B------:R-:W-:Y:S01]  /*b780*/  ULDC UR5, c[0x0][0x22c] ;  /* 0x00008b0000057ab9 */ /* 0x000fe20000000800 */
[-C--:B------:R-:W-:Y:S01]  /*b790*/  LEA.HI.X.SX32 R27, R30, R25.reuse, 0x1, P6 ;  /* 0x000000191e1b7211 */ /* 0x080fe200030f0eff */
[----:B--2---:R-:W-:Y:S01]  /*b7a0*/  IMAD R30, R39, 0x4, R30 ;  /* 0x00000004271e7824 */ /* 0x004fe200078e021e */
[----:B------:R2:W-:Y:S01]  /*b7b0*/  @P1 STG.E.U8 desc[UR8][R14.64], R35 ;  /* 0x000000230e001986 */ /* 0x0005e2000c101108 */
[----:B------:R-:W-:Y:S01]  /*b7c0*/  ISETP.LT.AND P1, PT, R109, UR5, !P0 ;  /* 0x000000056d007c0c */ /* 0x000fe2000c721270 */
[----:B------:R-:W-:Y:S01]  /*b7d0*/  ULDC UR5, c[0x0][0x248] ;  /* 0x0000920000057ab9 */ /* 0x000fe20000000800 */
[----:B------:R-:W3:Y:S01]  /*b7e0*/  LDC R39, c[0x0][0x248] ;  /* 0x00009200ff277b82 */ /* 0x000ee20000000800 */
[CC--:B-1----:R-:W-:Y:S01]  /*b7f0*/  IADD3 R28, P6, R30.reuse, R2.reuse, RZ ;  /* 0x000000021e1c7210 */ /* 0x0c2fe20007fde0ff */
[----:B------:R1:W-:Y:S01]  /*b800*/  @P2 STG.E.U8 desc[UR8][R26.64], R31 ;  /* 0x0000001f1a002986 */ /* 0x0003e2000c101108 */
[C---:B------:R-:W-:Y:S01]  /*b810*/  ISETP.LT.AND P2, PT, R13.reuse, UR6, !P0 ;  /* 0x000000060d007c0c */ /* 0x040fe2000c741270 */
[----:B------:R-:W-:Y:S01]  /*b820*/  IMAD R13, R13, UR5, RZ ;  /* 0x000000050d0d7c24 */ /* 0x000fe2000f8e02ff */
[-C--:B------:R-:W-:Y:S01]  /*b830*/  LEA.HI.X.SX32 R29, R30, R25.reuse, 0x1, P6 ;  /* 0x000000191e1d7211 */ /* 0x080fe200030f0eff */
[----:B0-----:R-:W-:Y:S01]  /*b840*/  IMAD R16, R37, 0x4, R30 ;  /* 0x0000000425107824 */ /* 0x001fe200078e021e */
[C---:B------:R-:W-:Y:S01]  /*b850*/  PRMT R33, R17.reuse, 0x7771, RZ ;  /* 0x0000777111217816 */ /* 0x040fe200000000ff */
[----:B------:R-:W0:Y:S01]  /*b860*/  LDC R37, c[0x0][0x248] ;  /* 0x00009200ff257b82 */ /* 0x000e220000000800 */
[----:B--2---:R-:W-:Y:S01]  /*b870*/  PRMT R35, R17, 0x7770, RZ ;  /* 0x0000777011237816 */ /* 0x004fe200000000ff */
[----:B------:R-:W-:Y:S01]  /*b880*/  ULDC UR5, c[0x0][0x22c] ;  /* 0x00008b0000057ab9 */ /* 0x000fe20000000800 */
[----:B------:R-:W-:Y:S01]  /*b890*/  IADD3 R14, P6, R16, R2, RZ ;  /* 0x00000002100e7210 */ /* 0x000fe20007fde0ff */
[----:B------:R-:W-:Y:S01]  /*b8a0*/  ULDC UR6, c[0x0][0x22c] ;  /* 0x00008b0000067ab9 */ /* 0x000fe20000000800 */
[----:B------:R-:W-:Y:S01]  /*b8b0*/  LOP3.LUT R108, R0, 0xb8, R191, 0xfe, !PT ;  /* 0x000000b8006c7812 */ /* 0x000fe200078efebf */
[----:B------:R2:W-:Y:S01]  /*b8c0*/  @P3 STG.E.U8 desc[UR8][R28.64], R35 ;  /* 0x000000231c003986 */ /* 0x0005e2000c101108 */
[----:B------:R-:W-:-:S02]  /*b8d0*/  LEA.HI.X.SX32 R15, R16, R25, 0x1, P6 ;  /* 0x00000019100f7211 */ /* 0x000fc400030f0eff */
[-C--:B-1----:R-:W-:Y:S02]  /*b8e0*/  IADD3 R26, P6, R13, R2.reuse, RZ ;  /* 0x000000020d1a7210 */ /* 0x082fe40007fde0ff */
[----:B------:R-:W-:Y:S02]  /*b8f0*/  PRMT R31, R21, 0x7771, RZ ;  /* 0x00007771151f7816 */ /* 0x000fe400000000ff */
[-C--:B------:R-:W-:Y:S02]  /*b900*/  LEA.HI.X.SX32 R27, R13, R25.reuse, 0x1, P6 ;  /* 0x000000190d1b7211 */ /* 0x080fe400030f0eff */
[----:B------:R-:W-:Y:S01]  /*b910*/  LOP3.LUT R105, R0, 0xc8, R191, 0xfe, !PT ;  /* 0x000000c800697812 */ /* 0x000fe200078efebf */
[----:B---3--:R-:W-:Y:S01]  /*b920*/  IMAD R16, R39, 0x8, R16 ;  /* 0x0000000827107824 */ /* 0x008fe200078e0210 */
[----:B------:R1:W-:Y:S01]  /*b930*/  @P4 STG.E.U8 desc[UR8][R14.64], R31 ;  /* 0x0000001f0e004986 */ /* 0x0003e2000c101108 */
[----:B--2---:R-:W2:Y:S01]  /*b940*/  LDC R35, c[0x0][0x248] ;  /* 0x00009200ff237b82 */ /* 0x004ea20000000800 */
[----:B------:R-:W-:Y:S01]  /*b950*/  ISETP.LT.AND P4, PT, R107, UR5, !P0 ;  /* 0x000000056b007c0c */ /* 0x000fe2000c781270 */
[----:B------:R-:W-:Y:S01]  /*b960*/  IMAD R13, R91, 0x4, R16 ;  /* 0x000000045b0d7824 */ /* 0x000fe200078e0210 */
[----:B------:R3:W-:Y:S01]  /*b970*/  @P2 STG.E.U8 desc[UR8][R26.64], R33 ;  /* 0x000000211a002986 */ /* 0x0007e2000c101108 */
[----:B------:R-:W-:Y:S01]  /*b980*/  IADD3 R28, P2, R16, R2, RZ ;  /* 0x00000002101c7210 */ /* 0x000fe20007f5e0ff */
[----:B------:R-:W-:Y:S01]  /*b990*/  ULDC UR5, c[0x0][0x22c] ;  /* 0x00008b0000057ab9 */ /* 0x000fe20000000800 */
[----:B------:R-:W-:Y:S01]  /*b9a0*/  ISETP.LT.AND P3, PT, R108, UR7, !P0 ;  /* 0x000000076c007c0c */ /* 0x000fe2000c761270 */
[----:B------:R-:W-:Y:S01]  /*b9b0*/  ULDC UR7, c[0x0][0x22c] ;  /* 0x00008b0000077ab9 */ /* 0x000fe20000000800 */
[----:B------:R-:W-:Y:S01]  /*b9c0*/  LEA.HI.X.SX32 R29, R16, R25, 0x1, P2 ;  /* 0x00000019101d7211 */ /* 0x000fe200010f0eff */
[----:B----4-:R-:W-:Y:S01]  /*b9d0*/  IMAD R16, R20, 0x4, R13 ;  /* 0x0000000414107824 */ /* 0x010fe200078e020d */
[----:B------:R-:W-:Y:S01]  /*b9e0*/  ISETP.LT.AND P2, PT, R106, UR5, !P0 ;  /* 0x000000056a007c0c */ /* 0x000fe2000c741270 */
[----:B------:R-:W-:Y:S01]  /*b9f0*/  ULDC UR5, c[0x0][0x22c] ;  /* 0x00008b0000057ab9 */ /* 0x000fe20000000800 */
[----:B-1----:R-:W-:-:S02]  /*ba00*/  PRMT R31, R21, 0x7772, RZ ;  /* 0x00007772151f7816 */ /* 0x002fc400000000ff */
[-C--:B------:R-:W-:Y:S02]  /*ba10*/  IADD3 R14, P6, R13, R2.reuse, RZ ;  /* 0x000000020d0e7210 */ /* 0x080fe40007fde0ff */
[----:B---3--:R-:W-:Y:S01]  /*ba20*/  PRMT R33, R17, 0x7772, RZ ;  /* 0x0000777211217816 */ /* 0x008fe200000000ff */
[----:B------:R1:W-:Y:S01]  /*ba30*/  @P5 STG.E.U8 desc[UR8][R28.64], R31 ;  /* 0x0000001f1c005986 */ /* 0x0003e2000c101108 */
[-C--:B------:R-:W-:Y:S01]  /*ba40*/  LEA.HI.X.SX32 R15, R13, R25.reuse, 0x1, P6 ;  /* 0x000000190d0f7211 */ /* 0x080fe200030f0eff */
[----:B------:R-:W-:Y:S01]  /*ba50*/  VIADD R13, R12, 0xbc ;  /* 0x000000bc0c0d7836 */ /* 0x000fe20000000000 */
[----:B------:R-:W-:Y:S01]  /*ba60*/  ISETP.LT.AND P5, PT, R105, UR5, !P0 ;  /* 0x0000000569007c0c */ /* 0x000fe2000c7a1270 */
[----:B------:R-:W-:Y:S01]  /*ba70*/  ULDC UR5, c[0x0][0x248] ;  /* 0x0000920000057ab9 */ /* 0x000fe20000000800 */
[CC--:B------:R-:W-:Y:S01]  /*ba80*/  IADD3 R26, P6, R16.reuse, R2.reuse, RZ ;  /* 0x00000002101a7210 */ /* 0x0c0fe20007fde0ff */
[----:B------:R3:W-:Y:S01]  /*ba90*/  @P1 STG.E.U8 desc[UR8][R14.64], R33 ;  /* 0x000000210e001986 */ /* 0x0007e2000c101108 */
[C---:B------:R-:W-:Y:S01]  /*baa0*/  ISETP.LT.AND P1, PT, R13.reuse, UR6, !P0 ;  /* 0x000000060d007c0c */ /* 0x040fe2000c721270 */
[----:B------:R-:W-:Y:S01]  /*bab0*/  IMAD R13, R13, UR5, RZ ;  /* 0x000000050d0d7c24 */ /* 0x000fe2000f8e02ff */
[----:B------:R-:W-:Y:S01]  /*bac0*/  LEA.HI.X.SX32 R27, R16, R25, 0x1, P6 ;  /* 0x00000019101b7211 */ /* 0x000fe200030f0eff */
[----:B--2---:R-:W-:Y:S01]  /*bad0*/  IMAD R20, R35, 0x8, R16 ;  /* 0x0000000823147824 */ /* 0x004fe200078e0210 */
[----:B------:R-:W-:Y:S01]  /*bae0*/  PRMT R21, R21, 0x7773, RZ ;  /* 0x0000777315157816 */ /* 0x000fe200000000ff */
[----:B-1----:R-:W1:Y:S01]  /*baf0*/  LDC R28, c[0x0][0x248] ;  /* 0x00009200ff1c7b82 */ /* 0x002e620000000800 */
[C-C-:B------:R-:W-:Y:S01]  /*bb00*/  LOP3.LUT R104, R0.reuse, 0xd0, R191.reuse, 0xfe, !PT ;  /* 0x000000d000687812 */ /* 0x140fe200078efebf */
[----:B------:R-:W-:Y:S01]  /*bb10*/  ULDC UR5, c[0x0][0x22c] ;  /* 0x00008b0000057ab9 */ /* 0x000fe20000000800 */
[----:B------:R-:W-:Y:S01]  /*bb20*/  PRMT R31, R17, 0x7773, RZ ;  /* 0x00007773111f7816 */ /* 0x000fe200000000ff */
[----:B------:R0:W-:Y:S01]  /*bb30*/  @P3 STG.E.U8 desc[UR8][R26.64], R21 ;  /* 0x000000151a003986 */ /* 0x0001e2000c101108 */
[----:B------:R-:W-:Y:S01]  /*bb40*/  LOP3.LUT R103, R0, 0xd4, R191, 0xfe, !PT ;  /* 0x000000d400677812 */ /* 0x000fe200078efebf */
[----:B------:R-:W-:Y:S01]  /*bb50*/  ULDC UR6, c[0x0][0x22c] ;  /* 0x00008b0000067ab9 */ /* 0x000fe20000000800 */
[----:B---3--:R-:W-:Y:S01]  /*bb60*/  IADD3 R14, P6, R13, R2, RZ ;  /* 0x000000020d0e7210 */ /* 0x008fe20007fde0ff */
[----:B------:R-:W2:Y:S01]  /*bb70*/  LDC R33, c[0x0][0x248] ;  /* 0x00009200ff217b82 */ /* 0x000ea20000000800 */
[----:B------:R-:W-:-:S02]  /*bb80*/  PRMT R29, R22, 0x7770, RZ ;  /* 0x00007770161d7816 */ /* 0x000fc400000000ff */
[-C--:B------:R-:W-:Y:S01]  /*bb90*/  LEA.HI.X.SX32 R15, R13, R25.reuse, 0x1, P6 ;  /* 0x000000190d0f7211 */ /* 0x080fe200030f0eff */
[----:B------:R-:W-:Y:S01]  /*bba0*/  VIADD R13, R12, 0xcc ;  /* 0x000000cc0c0d7836 */ /* 0x000fe20000000000 */
[-C--:B------:R-:W-:Y:S02]  /*bbb0*/  IADD3 R16, P6, R20, R2.reuse, RZ ;  /* 0x0000000214107210 */ /* 0x080fe40007fde0ff */
[----:B------:R-:W-:Y:S01]  /*bbc0*/  ISETP.LT.AND P3, PT, R104, UR5, !P0 ;  /* 0x0000000568007c0c */ /* 0x000fe2000c761270 */
[----:B------:R-:W3:Y:S01]  /*bbd0*/  LDC R35, c[0x0][0x248] ;  /* 0x00009200ff237b82 */ /* 0x000ee20000000800 */
[----:B0-----:R-:W-:Y:S01]  /*bbe0*/  IMAD R21, R37, 0x4, R20 ;  /* 0x0000000425157824 */ /* 0x001fe200078e0214 */
[-C--:B------:R-:W-:Y:S01]  /*bbf0*/  LEA.HI.X.SX32 R17, R20, R25.reuse, 0x1, P6 ;  /* 0x0000001914117211 */ /* 0x080fe200030f0eff */
[----:B------:R-:W-:Y:S01]  /*bc00*/  ULDC UR5, c[0x0][0x22c] ;  /* 0x00008b0000057ab9 */ /* 0x000fe20000000800 */
[----:B------:R0:W-:Y:S01]  /*bc10*/  @P1 STG.E.U8 desc[UR8][R14.64], R31 ;  /* 0x0000001f0e001986 */ /* 0x0001e2000c101108 */
[----:B------:R-:W-:Y:S01]  /*bc20*/  ISETP.LT.AND P1, PT, R103, UR5, !P0 ;  /* 0x0000000567007c0c */ /* 0x000fe2000c721270 */
[----:B------:R-:W-:Y:S01]  /*bc30*/  ULDC UR5, c[0x0][0x248] ;  /* 0x0000920000057ab9 */ /* 0x000fe20000000800 */
[-C--:B------:R-:W-:Y:S01]  /*bc40*/  IADD3 R20, P6, R21, R2.reuse, RZ ;  /* 0x0000000215147210 */ /* 0x080fe20007fde0ff */
[----:B-1----:R-:W-:Y:S01]  /*bc50*/  IMAD R26, R28, 0x4, R21 ;  /* 0x000000041c1a7824 */ /* 0x002fe200078e0215 */
[----:B------:R1:W-:Y:S01]  /*bc60*/  @P4 STG.E.U8 desc[UR8][R16.64], R29 ;  /* 0x0000001d10004986 */ /* 0x0003e2000c101108 */
[----:B------:R-:W4:Y:S01]  /*bc70*/  LDC R28, c[0x0][0x248] ;  /* 0x00009200ff1c7b82 */ /* 0x000f220000000800 */
[C---:B------:R-:W-:Y:S01]  /*bc80*/  ISETP.LT.AND P4, PT, R13.reuse, UR6, !P0 ;  /* 0x000000060d007c0c */ /* 0x040fe2000c781270 */
[----:B------:R-:W-:Y:S01]  /*bc90*/  IMAD R13, R13, UR5, RZ ;  /* 0x000000050d0d7c24 */ /* 0x000fe2000f8e02ff */
[----:B------:R-:W-:Y:S01]  /*bca0*/  LEA.HI.X.SX32 R21, R21, R25, 0x1, P6 ;  /* 0x0000001915157211 */ /* 0x000fe200030f0eff */
[----:B------:R-:W-:Y:S01]  /*bcb0*/  ULDC UR5, c[0x0][0x22c] ;  /* 0x00008b0000057ab9 */ /* 0x000fe20000000800 */
[----:B------:R-:W-:Y:S01]  /*bcc0*/  PRMT R27, R22, 0x7771, RZ ;  /* 0x00007771161b7816 */ /* 0x000fe200000000ff */
[----:B------:R-:W-:Y:S01]  /*bcd0*/  ULDC UR6, c[0x0][0x22c] ;  /* 0x00008b0000067ab9 */ /* 0x000fe20000000800 */
[----:B0-----:R-:W-:Y:S01]  /*bce0*/  IADD3 R14, P6, R26, R2, RZ ;  /* 0x000000021a0e7210 */ /* 0x001fe20007fde0ff */
[----:B------:R-:W0:Y:S01]  /*bcf0*/  LDC R37, c[0x0][0x248] ;  /* 0x00009200ff257b82 */ /* 0x000e220000000800 */
[----:B------:R-:W-:-:S02]  /*bd00*/  PRMT R31, R18, 0x7770, RZ ;  /* 0x00007770121f7816 */ /* 0x000fc400000000ff */
[-C--:B------:R-:W-:Y:S01]  /*bd10*/  LEA.HI.X.SX32 R15, R26, R25.reuse, 0x1, P6 ;  /* 0x000000191a0f7211 */ /* 0x080fe200030f0eff */
[----:B--2---:R-:W-:Y:S01]  /*bd20*/  IMAD R26, R33, 0x8, R26 ;  /* 0x00000008211a7824 */ /* 0x004fe200078e021a */
[CC--:B-1----:R-:W-:Y:S01]  /*bd30*/  IADD3 R16, P6, R13.reuse, R2.reuse, RZ ;  /* 0x000000020d107210 */ /* 0x0c2fe20007fde0ff */
[----:B------:R1:W-:Y:S01]  /*bd40*/  @P2 STG.E.U8 desc[UR8][R20.64], R31 ;  /* 0x0000001f14002986 */ /* 0x0003e2000c101108 */
[----:B------:R-:W-:Y:S01]  /*bd50*/  PRMT R29, R18, 0x7771, RZ ;  /* 0x00007771121d7816 */ /* 0x000fe200000000ff */
[----:B------:R-:W2:Y:S01]  /*bd60*/  LDC R33, c[0x0][0x248] ;  /* 0x00009200ff217b82 */ /* 0x000ea20000000800 */
[----:B------:R-:W-:Y:S01]  /*bd70*/  LEA.HI.X.SX32 R17, R13, R25, 0x1, P6 ;  /* 0x000000190d117211 */ /* 0x000fe200030f0eff */
[----:B---3--:R-:W-:Y:S01]  /*bd80*/  IMAD R13, R35, 0x4, R26 ;  /* 0x00000004230d7824 */ /* 0x008fe200078e021a */
[----:B------:R3:W-:Y:S01]  /*bd90*/  @P5 STG.E.U8 desc[UR8][R14.64], R27 ;  /* 0x0000001b0e005986 */ /* 0x0007e2000c101108 */
[C-C-:B------:R-:W-:Y:S02]  /*bda0*/  LOP3.LUT R101, R0.reuse, 0xd8, R191.reuse, 0xfe, !PT ;  /* 0x000000d800657812 */ /* 0x140fe400078efebf */
[----:B------:R-:W-:Y:S01]  /*bdb0*/  LOP3.LUT R99, R0, 0xe0, R191, 0xfe, !PT ;  /* 0x000000e000637812 */ /* 0x000fe200078efebf */
[----:B------:R4:W-:Y:S01]  /*bdc0*/  @P4 STG.E.U8 desc[UR8][R16.64], R29 ;  /* 0x0000001d10004986 */ /* 0x0009e2000c101108 */
[----:B------:R-:W0:Y:S01]  /*bdd0*/  LDC R35, c[0x0][0x248] ;  /* 0x00009200ff237b82 */ /* 0x000e220000000800 */
[----:B------:R-:W-:Y:S01]  /*bde0*/  ISETP.LT.AND P2, PT, R101, UR7, !P0 ;  /* 0x0000000765007c0c */ /* 0x000fe2000c741270 */
[----:B------:R-:W-:Y:S01]  /*bdf0*/  ULDC UR7, c[0x0][0x22c] ;  /* 0x00008b0000077ab9 */ /* 0x000fe20000000800 */
[----:B-1----:R-:W-:-:S02]  /*be00*/  IADD3 R20, P4, R26, R2, RZ ;  /* 0x000000021a147210 */ /* 0x002fc40007f9e0ff */
[----:B------:R-:W-:Y:S02]  /*be10*/  PRMT R31, R18, 0x7772, RZ ;  /* 0x00007772121f7816 */ /* 0x000fe400000000ff */
[CC--:B---3--:R-:W-:Y:S02]  /*be20*/  IADD3 R14, P6, R13.reuse, R2.reuse, RZ ;  /* 0x000000020d0e7210 */ /* 0x0c8fe40007fde0ff */
[-C--:B------:R-:W-:Y:S01]  /*be30*/  LEA.HI.X.SX32 R21, R26, R25.reuse, 0x1, P4 ;  /* 0x000000191a157211 */ /* 0x080fe200020f0eff */
[----:B----4-:R-:W-:Y:S01]  /*be40*/  IMAD R26, R28, 0x4, R13 ;  /* 0x000000041c1a7824 */ /* 0x010fe200078e020d */
[----:B------:R-:W-:Y:S02]  /*be50*/  PRMT R27, R22, 0x7772, RZ ;  /* 0x00007772161b7816 */ /* 0x000fe400000000ff */
[----:B------:R-:W-:Y:S01]  /*be60*/  LEA.HI.X.SX32 R15, R13, R25, 0x1, P6 ;  /* 0x000000190d0f7211 */ /* 0x000fe200030f0eff */
[----:B------:R-:W-:Y:S01]  /*be70*/  VIADD R13, R12, 0xdc ;  /* 0x000000dc0c0d7836 */ /* 0x000fe20000000000 */
[C-C-:B------:R-:W-:Y:S01]  /*be80*/  LOP3.LUT R98, R0.reuse, 0xe4, R191.reuse, 0xfe, !PT ;  /* 0x000000e400627812 */ /* 0x140fe200078efebf */
[----:B------:R1:W-:Y:S01]  /*be90*/  @P3 STG.E.U8 desc[UR8][R20.64], R27 ;  /* 0x0000001b14003986 */ /* 0x0003e2000c101108 */
[----:B------:R-:W-:Y:S01]  /*bea0*/  ISETP.LT.AND P5, PT, R99, UR5, !P0 ;  /* 0x0000000563007c0c */ /* 0x000fe2000c7a1270 */
[----:B------:R-:W-:Y:S01]  /*beb0*/  ULDC UR5, c[0x0][0x22c] ;  /* 0x00008b0000057ab9 */ /* 0x000fe20000000800 */
[----:B------:R-:W-:Y:S01]  /*bec0*/  LOP3.LUT R97, R0, 0xe8, R191, 0xfe, !PT ;  /* 0x000000e800617812 */ /* 0x000fe200078efebf */
[----:B------:R3:W-:Y:S01]  /*bed0*/  @P1 STG.E.U8 desc[UR8][R14.64], R31 ;  /* 0x0000001f0e001986 */ /* 0x0007e2000c101108 */
[----:B------:R-:W-:-:S02]  /*bee0*/  IADD3 R16, P1, R26, R2, RZ ;  /* 0x000000021a107210 */ /* 0x000fc40007f3e0ff */
[----:B------:R-:W-:Y:S02]  /*bef0*/  PRMT R29, R22, 0x7773, RZ ;  /* 0x00007773161d7816 */ /* 0x000fe400000000ff */
[-C--:B------:R-:W-:Y:S01]  /*bf00*/  LEA.HI.X.SX32 R17, R26, R25.reuse, 0x1, P1 ;  /* 0x000000191a117211 */ /* 0x080fe200008f0eff */
[----:B--2---:R-:W-:Y:S01]  /*bf10*/  IMAD R26, R33, 0x8, R26 ;  /* 0x00000008211a7824 */ /* 0x004fe200078e021a */
[----:B------:R-:W-:Y:S01]  /*bf20*/  ISETP.LT.AND P4, PT, R98, UR5, !P0 ;  /* 0x0000000562007c0c */ /* 0x000fe2000c781270 */
[----:B------:R-:W2:Y:S01]  /*bf30*/  LDC R33, c[0x0][0x248] ;  /* 0x00009200ff217b82 */ /* 0x000ea20000000800 */
[----:B------:R-:W-:Y:S01]  /*bf40*/  ULDC UR5, c[0x0][0x22c] ;  /* 0x00008b0000057ab9 */ /* 0x000fe20000000800 */
[----:B------:R4:W-:Y:S01]  /*bf50*/  @P2 STG.E.U8 desc[UR8][R16.64], R29 ;  /* 0x0000001d10002986 */ /* 0x0009e2000c101108 */
[----:B------:R-:W-:Y:S01]  /*bf60*/  ISETP.LT.AND P3, PT, R97, UR5, !P0 ;  /* 0x0000000561007c0c */ /* 0x000fe2000c761270 */
[----:B------:R-:W-:Y:S01]  /*bf70*/  ULDC UR5, c[0x0][0x248] ;  /* 0x0000920000057ab9 */ /* 0x000fe20000000800 */
[C---:B------:R-:W-:Y:S01]  /*bf80*/  ISETP.LT.AND P6, PT, R13.reuse, UR6, !P0 ;  /* 0x000000060d007c0c */ /* 0x040fe2000c7c1270 */
[----:B------:R-:W-:Y:S01]  /*bf90*/  IMAD R13, R13, UR5, RZ ;  /* 0x000000050d0d7c24 */ /* 0x000fe2000f8e02ff */
[-C--:B-1----:R-:W-:Y:S01]  /*bfa0*/  IADD3 R20, P2, R26, R2.reuse, RZ ;  /* 0x000000021a147210 */ /* 0x082fe20007f5e0ff */
[----:B------:R-:W-:Y:S01]  /*bfb0*/  ULDC UR5, c[0x0][0x22c] ;  /* 0x00008b0000057ab9 */ /* 0x000fe20000000800 */
[----:B---3--:R-:W-:Y:S01]  /*bfc0*/  PRMT R31, R18, 0x7773, RZ ;  /* 0x00007773121f7816 */ /* 0x008fe200000000ff */
[----:B------:R-:W1:Y:S01]  /*bfd0*/  LDC R22, c[0x0][0x248] ;  /* 0x00009200ff167b82 */ /* 0x000e620000000800 */
[----:B------:R-:W-:Y:S01]  /*bfe0*/  LEA.HI.X.SX32 R21, R26, R25, 0x1, P2 ;  /* 0x000000191a157211 */ /* 0x000fe200010f0eff */
[----:B0-----:R-:W-:Y:S01]  /*bff0*/  IMAD R26, R35, 0x4, R26 ;  /* 0x00000004231a7824 */ /* 0x001fe200078e021a */
[----:B------:R-:W-:Y:S01]  /*c000*/  IADD3 R14, P1, R13, R2, RZ ;  /* 0x000000020d0e7210 */ /* 0x000fe20007f3e0ff */
[----:B------:R-:W-:Y:S01]  /*c010*/  ULDC UR6, c[0x0][0x22c] ;  /* 0x00008b0000067ab9 */ /* 0x000fe20000000800 */
[----:B------:R-:W-:-:S02]  /*c020*/  LOP3.LUT R92, R0, 0xf0, R191, 0xfe, !PT ;  /* 0x000000f0005c7812 */ /* 0x000fc400078efebf */
[-C--:B------:R-:W-:Y:S01]  /*c030*/  LEA.HI.X.SX32 R15, R13, R25.reuse, 0x1, P1 ;  /* 0x000000190d0f7211 */ /* 0x080fe200008f0eff */
[----:B------:R-:W0:Y:S01]  /*c040*/  LDC R35, c[0x0][0x248] ;  /* 0x00009200ff237b82 */ /* 0x000e220000000800 */
[----:B------:R-:W-:Y:S01]  /*c050*/  LOP3.LUT R93, R0, 0xf4, R191, 0xfe, !PT ;  /* 0x000000f4005d7812 */ /* 0x000fe200078efebf */
[----:B------:R-:W-:Y:S01]  /*c060*/  VIADD R13, R12, 0xec ;  /* 0x000000ec0c0d7836 */ /* 0x000fe20000000000 */
[----:B------:R-:W-:Y:S01]  /*c070*/  PRMT R27, R23, 0x7770, RZ ;  /* 0x00007770171b7816 */ /* 0x000fe200000000ff */
[----:B------:R3:W-:Y:S01]  /*c080*/  @P6 STG.E.U8 desc[UR8][R14.64], R31 ;  /* 0x0000001f0e006986 */ /* 0x0007e2000c101108 */
[----:B------:R-:W-:Y:S01]  /*c090*/  ISETP.LT.AND P1, PT, R92, UR5, !P0 ;  /* 0x000000055c007c0c */ /* 0x000fe2000c721270 */
[----:B------:R-:W-:Y:S01]  /*c0a0*/  ULDC UR5, c[0x0][0x22c] ;  /* 0x00008b0000057ab9 */ /* 0x000fe20000000800 */
[CC--:B----4-:R-:W-:Y:S01]  /*c0b0*/  IADD3 R16, P6, R26.reuse, R2.reuse, RZ ;  /* 0x000000021a107210 */ /* 0x0d0fe20007fde0ff */
[----:B--2---:R-:W-:Y:S01]  /*c0c0*/  IMAD R18, R33, 0x4, R26 ;  /* 0x0000000421127824 */ /* 0x004fe200078e021a */
[----:B------:R-:W-:Y:S01]  /*c0d0*/  ISETP.LT.AND P2, PT, R93, UR5, !P0 ;  /* 0x000000055d007c0c */ /* 0x000fe2000c741270 */
[----:B------:R2:W-:Y:S01]  /*c0e0*/  @P5 STG.E.U8 desc[UR8][R20.64], R27 ;  /* 0x0000001b14005986 */ /* 0x0005e2000c101108 */
[----:B------:R-:W-:Y:S01]  /*c0f0*/  ULDC UR5, c[0x0][0x248] ;  /* 0x0000920000057ab9 */ /* 0x000fe20000000800 */
[C---:B------:R-:W-:Y:S01]  /*c100*/  ISETP.LT.AND P5, PT, R13.reuse, UR6, !P0 ;  /* 0x000000060d007c0c */ /* 0x040fe2000c7a1270 */
[----:B------:R-:W-:Y:S01]  /*c110*/  IMAD R13, R13, UR5, RZ ;  /* 0x000000050d0d7c24 */ /* 0x000fe2000f8e02ff */
[-C--:B------:R-:W-:Y:S01]  /*c120*/  LEA.HI.X.SX32 R17, R26, R25.reuse, 0x1, P6 ;  /* 0x000000191a117211 */ /* 0x080fe200030f0eff */
[----:B------:R-:W4:Y:S01]  /*c130*/  LDC R33, c[0x0][0x248] ;  /* 0x00009200ff217b82 */ /* 0x000f220000000800 */
[C---:B---3--:R-:W-:Y:S01]  /*c140*/  IADD3 R14, P6, R18.reuse, R2, RZ ;  /* 0x00000002120e7210 */ /* 0x048fe20007fde0ff */
[----:B------:R-:W-:Y:S01]  /*c150*/  ULDC UR5, c[0x0][0x22c] ;  /* 0x00008b0000057ab9 */ /* 0x000fe20000000800 */
[----:B------:R-:W-:Y:S01]  /*c160*/  PRMT R31, R19, 0x7770, RZ ;  /* 0x00007770131f7816 */ /* 0x000fe200000000ff */
[----:B------:R-:W-:Y:S01]  /*c170*/  ULDC UR6, c[0x0][0x22c] ;  /* 0x00008b0000067ab9 */ /* 0x000fe20000000800 */
[----:B------:R-:W-:-:S02]  /*c180*/  LEA.HI.X.SX32 R15, R18, R25, 0x1, P6 ;  /* 0x00000019120f7211 */ /* 0x000fc400030f0eff */
[-C--:B--2---:R-:W-:Y:S01]  /*c190*/  IADD3 R20, P6, R13, R2.reuse, RZ ;  /* 0x000000020d147210 */ /* 0x084fe20007fde0ff */
[----:B------:R2:W-:Y:S01]  /*c1a0*/  @P4 STG.E.U8 desc[UR8][R16.64], R31 ;  /* 0x0000001f10004986 */ /* 0x0005e2000c101108 */
[----:B------:R-:W-:Y:S01]  /*c1b0*/  PRMT R27, R23, 0x7771, RZ ;  /* 0x00007771171b7816 */ /* 0x000fe200000000ff */
[----:B0-----:R-:W-:Y:S01]  /*c1c0*/  IMAD R18, R35, 0x8, R18 ;  /* 0x0000000823127824 */ /* 0x001fe200078e0212 */
[----:B------:R-:W-:Y:S02]  /*c1d0*/  LEA.HI.X.SX32 R21, R13, R25, 0x1, P6 ;  /* 0x000000190d157211 */ /* 0x000fe400030f0eff */
[----:B------:R-:W-:Y:S01]  /*c1e0*/  PRMT R29, R19, 0x7771, RZ ;  /* 0x00007771131d7816 */ /* 0x000fe200000000ff */
[----:B------:R0:W-:Y:S01]  /*c1f0*/  @P3 STG.E.U8 desc[UR8][R14.64], R27 ;  /* 0x0000001b0e003986 */ /* 0x0001e2000c101108 */
[----:B------:R-:W-:Y:S01]  /*c200*/  IMAD R13, R37, 0x4, R18 ;  /* 0x00000004250d7824 */ /* 0x000fe200078e0212 */
[C-C-:B------:R-:W-:Y:S02]  /*c210*/  LOP3.LUT R87, R0.reuse, 0x100, R191.reuse, 0xfe, !PT ;  /* 0x0000010000577812 */ /* 0x140fe400078efebf */
[----:B------:R3:W-:Y:S01]  /*c220*/  @P5 STG.E.U8 desc[UR8][R20.64], R29 ;  /* 0x0000001d14005986 */ /* 0x0007e2000c101108 */
[----:B------:R-:W-:Y:S01]  /*c230*/  LOP3.LUT R85, R0, 0x104, R191, 0xfe, !PT ;  /* 0x0000010400557812 */ /* 0x000fe200078efebf */
[----:B--2---:R-:W2:Y:S01]  /*c240*/  LDC R31, c[0x0][0x248] ;  /* 0x00009200ff1f7b82 */ /* 0x004ea20000000800 */
[----:B------:R-:W-:-:S02]  /*c250*/  IADD3 R16, P5, R18, R2, RZ ;  /* 0x0000000212107210 */ /* 0x000fc40007fbe0ff */
[----:B------:R-:W-:Y:S01]  /*c260*/  ISETP.LT.AND P3, PT, R87, UR5, !P0 ;  /* 0x0000000557007c0c */ /* 0x000fe2000c761270 */
[----:B------:R-:W-:Y:S01]  /*c270*/  ULDC UR5, c[0x0][0x22c] ;  /* 0x00008b0000057ab9 */ /* 0x000fe20000000800 */
[-C--:B------:R-:W-:Y:S01]  /*c280*/  LEA.HI.X.SX32 R17, R18, R25.reuse, 0x1, P5 ;  /* 0x0000001912117211 */ /* 0x080fe200028f0eff */
[----:B-1----:R-:W-:Y:S01]  /*c290*/  IMAD R18, R22, 0x4, R13 ;  /* 0x0000000416127824 */ /* 0x002fe200078e020d */
[-C--:B0-----:R-:W-:Y:S01]  /*c2a0*/  IADD3 R14, P6, R13, R2.reuse, RZ ;  /* 0x000000020d0e7210 */ /* 0x081fe20007fde0ff */
[----:B------:R-:W0:Y:S01]  /*c2b0*/  LDC R22, c[0x0][0x248] ;  /* 0x00009200ff167b82 */ /* 0x000e220000000800 */
[----:B------:R-:W-:Y:S02]  /*c2c0*/  PRMT R27, R23, 0x7772, RZ ;  /* 0x00007772171b7816 */ /* 0x000fe400000000ff */
[--C-:B------:R-:W-:Y:S02]  /*c2d0*/  LOP3.LUT R84, R0, 0x108, R191.reuse, 0xfe, !PT ;  /* 0x0000010800547812 */ /* 0x100fe400078efebf */
[----:B------:R-:W-:Y:S01]  /*c2e0*/  LEA.HI.X.SX32 R15, R13, R25, 0x1, P6 ;  /* 0x000000190d0f7211 */ /* 0x000fe200030f0eff */
[----:B------:R-:W-:Y:S01]  /*c2f0*/  VIADD R13, R12, 0xfc ;  /* 0x000000fc0c0d7836 */ /* 0x000fe20000000000 */
[----:B---3--:R-:W-:Y:S01]  /*c300*/  PRMT R29, R19, 0x7772, RZ ;  /* 0x00007772131d7816 */ /* 0x008fe200000000ff */
[----:B------:R1:W-:Y:S01]  /*c310*/  @P1 STG.E.U8 desc[UR8][R16.64], R27 ;  /* 0x0000001b10001986 */ /* 0x0003e2000c101108 */
[----:B------:R-:W-:Y:S01]  /*c320*/  ISETP.LT.AND P5, PT, R85, UR5, !P0 ;  /* 0x0000000555007c0c */ /* 0x000fe2000c7a1270 */
[----:B------:R-:W-:Y:S01]  /*c330*/  ULDC UR5, c[0x0][0x22c] ;  /* 0x00008b0000057ab9 */ /* 0x000fe20000000800 */
[----:B------:R-:W-:Y:S01]  /*c340*/  LOP3.LUT R89, R0, 0xf8, R191, 0xfe, !PT ;  /* 0x000000f800597812 */ /* 0x000fe200078efebf */
[----:B------:R3:W-:Y:S01]  /*c350*/  @P2 STG.E.U8 desc[UR8][R14.64], R29 ;  /* 0x0000001d0e002986 */ /* 0x0007e2000c101108 */
[----:B------:R-:W-:Y:S01]  /*c360*/  ISETP.LT.AND P1, PT, R84, UR5, !P0 ;  /* 0x0000000554007c0c */ /* 0x000fe2000c721270 */
[----:B------:R-:W-:Y:S01]  /*c370*/  ULDC UR5, c[0x0][0x248] ;  /* 0x0000920000057ab9 */ /* 0x000fe20000000800 */
[----:B------:R-:W-:-:S02]  /*c380*/  IADD3 R20, P6, R18, R2, RZ ;  /* 0x0000000212147210 */ /* 0x000fc40007fde0ff */
[C---:B------:R-:W-:Y:S01]  /*c390*/  ISETP.LT.AND P2, PT, R13.reuse, UR6, !P0 ;  /* 0x000000060d007c0c */ /* 0x040fe2000c741270 */
[----:B------:R-:W-:Y:S01]  /*c3a0*/  IMAD R13, R13, UR5, RZ ;  /* 0x000000050d0d7c24 */ /* 0x000fe2000f8e02ff */
[----:B------:R-:W-:Y:S01]  /*c3b0*/  ISETP.LT.AND P4, PT, R89, UR7, !P0 ;  /* 0x0000000759007c0c */ /* 0x000fe2000c781270 */
[----:B------:R-:W-:Y:S01]  /*c3c0*/  ULDC UR5, c[0x0][0x22c] ;  /* 0x00008b0000057ab9 */ /* 0x000fe20000000800 */
[-C--:B------:R-:W-:Y:S01]  /*c3d0*/  LEA.HI.X.SX32 R21, R18, R25.reuse, 0x1, P6 ;  /* 0x0000001912157211 */ /* 0x080fe200030f0eff */
[----:B--2---:R-:W-:Y:S01]  /*c3e0*/  IMAD R18, R31, 0x8, R18 ;  /* 0x000000081f127824 */ /* 0x004fe200078e0212 */
[----:B-1----:R-:W-:Y:S01]  /*c3f0*/  PRMT R27, R23, 0x7773, RZ ;  /* 0x00007773171b7816 */ /* 0x002fe200000000ff */
[----:B------:R-:W1:Y:S01]  /*c400*/  LDC R31, c[0x0][0x248] ;  /* 0x00009200ff1f7b82 */ /* 0x000e620000000800 */
[-C--:B---3--:R-:W-:Y:S01]  /*c410*/  IADD3 R14, P6, R13, R2.reuse, RZ ;  /* 0x000000020d0e7210 */ /* 0x088fe20007fde0ff */
[----:B------:R-:W-:Y:S01]  /*c420*/  ULDC UR6, c[0x0][0x22c] ;  /* 0x00008b0000067ab9 */ /* 0x000fe20000000800 */
[----:B------:R-:W-:Y:S01]  /*c430*/  PRMT R29, R19, 0x7773, RZ ;  /* 0x00007773131d7816 */ /* 0x000fe200000000ff */
[----:B----4-:R-:W-:Y:S01]  /*c440*/  IMAD R19, R33, 0x4, R18 ;  /* 0x0000000421137824 */ /* 0x010fe200078e0212 */
[-C--:B------:R-:W-:Y:S01]  /*c450*/  LEA.HI.X.SX32 R15, R13, R25.reuse, 0x1, P6 ;  /* 0x000000190d0f7211 */ /* 0x080fe200030f0eff */
[----:B------:R-:W-:Y:S01]  /*c460*/  VIADD R13, R12, 0x10c ;  /* 0x0000010c0c0d7836 */ /* 0x000fe20000000000 */
[----:B------:R-:W-:Y:S01]  /*c470*/  IADD3 R16, P6, R18, R2, RZ ;  /* 0x0000000212107210 */ /* 0x000fe20007fde0ff */
[----:B------:R-:W2:Y:S01]  /*c480*/  LDC R33, c[0x0][0x248] ;  /* 0x00009200ff217b82 */ /* 0x000ea20000000800 */
[C-C-:B------:R-:W-:Y:S01]  /*c490*/  LOP3.LUT R83, R0.reuse, 0x110, R191.reuse, 0xfe, !PT ;  /* 0x0000011000537812 */ /* 0x140fe200078efebf */
[----:B------:R0:W-:Y:S01]  /*c4a0*/  @P4 STG.E.U8 desc[UR8][R20.64], R27 ;  /* 0x0000001b14004986 */ /* 0x0001e2000c101108 */
[----:B------:R-:W-:Y:S01]  /*c4b0*/  LOP3.LUT R82, R0, 0x114, R191, 0xfe, !PT ;  /* 0x0000011400527812 */ /* 0x000fe200078efebf */
[----:B------:R-:W-:Y:S01]  /*c4c0*/  ULDC UR7, c[0x0][0x22c] ;  /* 0x00008b0000077ab9 */ /* 0x000fe20000000800 */
[----:B------:R-:W-:Y:S01]  /*c4d0*/  LEA.HI.X.SX32 R17, R18, R25, 0x1, P6 ;  /* 0x0000001912117211 */ /* 0x000fe200030f0eff */
[----:B------:R3:W-:Y:S01]  /*c4e0*/  @P2 STG.E.U8 desc[UR8][R14.64], R29 ;  /* 0x0000001d0e002986 */ /* 0x0007e2000c101108 */
[----:B------:R-:W-:-:S02]  /*c4f0*/  PRMT R23, R4, 0x7770, RZ ;  /* 0x0000777004177816 */ /* 0x000fc400000000ff */
[----:B------:R-:W-:Y:S01]  /*c500*/  ISETP.LT.AND P4, PT, R83, UR5, !P0 ;  /* 0x0000000553007c0c */ /* 0x000fe2000c781270 */
[----:B------:R-:W-:Y:S01]  /*c510*/  ULDC UR5, c[0x0][0x22c] ;  /* 0x00008b0000057ab9 */ /* 0x000fe20000000800 */
[-C--:B------:R-:W-:Y:S01]  /*c520*/  IADD3 R18, P6, R19, R2.reuse, RZ ;  /* 0x0000000213127210 */ /* 0x080fe20007fde0ff */
[----:B------:R4:W-:Y:S01]  /*c530*/  @P3 STG.E.U8 desc[UR8][R16.64], R23 ;  /* 0x0000001710003986 */ /* 0x0009e2000c101108 */
[----:B------:R-:W-:Y:S01]  /*c540*/  ISETP.LT.AND P2, PT, R82, UR5, !P0 ;  /* 0x0000000552007c0c */ /* 0x000fe2000c741270 */
[----:B0-----:R-:W-:Y:S01]  /*c550*/  IMAD R20, R22, 0x4, R19 ;  /* 0x0000000416147824 */ /* 0x001fe200078e0213 */
[----:B------:R-:W-:Y:S01]  /*c560*/  ULDC UR5, c[0x0][0x248] ;  /* 0x0000920000057ab9 */ /* 0x000fe20000000800 */
[----:B------:R-:W0:Y:S01]  /*c570*/  LDC R22, c[0x0][0x248] ;  /* 0x00009200ff167b82 */ /* 0x000e220000000800 */
[C---:B------:R-:W-:Y:S01]  /*c580*/  ISETP.LT.AND P3, PT, R13.reuse, UR6, !P0 ;  /* 0x000000060d007c0c */ /* 0x040fe2000c761270 */
[----:B------:R-:W-:Y:S01]  /*c590*/  IMAD R13, R13, UR5, RZ ;  /* 0x000000050d0d7c24 */ /* 0x000fe2000f8e02ff */
[-C--:B------:R-:W-:Y:S01]  /*c5a0*/  LEA.HI.X.SX32 R19, R19, R25.reuse, 0x1, P6 ;  /* 0x0000001913137211 */ /* 0x080fe200030f0eff */
[----:B------:R-:W-:Y:S01]  /*c5b0*/  ULDC UR5, c[0x0][0x22c] ;  /* 0x00008b0000057ab9 */ /* 0x000fe20000000800 */
[-C--:B---3--:R-:W-:Y:S01]  /*c5c0*/  IADD3 R14, P6, R20, R2.reuse, RZ ;  /* 0x00000002140e7210 */ /* 0x088fe20007fde0ff */
[----:B------:R-:W-:Y:S01]  /*c5d0*/  ULDC UR6, c[0x0][0x22c] ;  /* 0x00008b0000067ab9 */ /* 0x000fe20000000800 */
[----:B------:R-:W-:Y:S01]  /*c5e0*/  PRMT R27, R8, 0x7770, RZ ;  /* 0x00007770081b7816 */ /* 0x000fe200000000ff */
[----:B------:R-:W3:Y:S01]  /*c5f0*/  LDC R29, c[0x0][0x248] ;  /* 0x00009200ff1d7b82 */ /* 0x000ee20000000800 */
[----:B------:R-:W-:Y:S01]  /*c600*/  LEA.HI.X.SX32 R15, R20, R25, 0x1, P6 ;  /* 0x00000019140f7211 */ /* 0x000fe200030f0eff */
[----:B-1----:R-:W-:Y:S01]  /*c610*/  IMAD R20, R31, 0x8, R20 ;  /* 0x000000081f147824 */ /* 0x002fe200078e0214 */
[----:B----4-:R-:W-:Y:S01]  /*c620*/  IADD3 R16, P6, R13, R2, RZ ;  /* 0x000000020d107210 */ /* 0x010fe20007fde0ff */
[----:B------:R1:W-:Y:S01]  /*c630*/  @P5 STG.E.U8 desc[UR8][R18.64], R27 ;  /* 0x0000001b12005986 */ /* 0x0003e2000c101108 */
[----:B------:R-:W-:-:S02]  /*c640*/  PRMT R21, R4, 0x7771, RZ ;  /* 0x0000777104157816 */ /* 0x000fc400000000ff */
[----:B------:R-:W-:Y:S01]  /*c650*/  LEA.HI.X.SX32 R17, R13, R25, 0x1, P6 ;  /* 0x000000190d117211 */ /* 0x000fe200030f0eff */
[----:B--2---:R-:W-:Y:S01]  /*c660*/  IMAD R13, R33, 0x4, R20 ;  /* 0x00000004210d7824 */ /* 0x004fe200078e0214 */
[----:B------:R-:W-:Y:S01]  /*c670*/  PRMT R23, R8, 0x7771, RZ ;  /* 0x0000777108177816 */ /* 0x000fe200000000ff */
[----:B------:R2:W-:Y:S01]  /*c680*/  @P1 STG.E.U8 desc[UR8][R14.64], R21 ;  /* 0x000000150e001986 */ /* 0x0005e2000c101108 */
[C-C-:B------:R-:W-:Y:S01]  /*c690*/  LOP3.LUT R81, R0.reuse, 0x118, R191.reuse, 0xfe, !PT ;  /* 0x0000011800517812 */ /* 0x140fe200078efebf */
[----:B------:R-:W4:Y:S01]  /*c6a0*/  LDC R31, c[0x0][0x248] ;  /* 0x00009200ff1f7b82 */ /* 0x000f220000000800 */
[----:B------:R-:W-:Y:S01]  /*c6b0*/  LOP3.LUT R80, R0, 0x120, R191, 0xfe, !PT ;  /* 0x0000012000507812 */ /* 0x000fe200078efebf */
[----:B------:R2:W-:Y:S01]  /*c6c0*/  @P3 STG.E.U8 desc[UR8][R16.64], R23 ;  /* 0x0000001710003986 */ /* 0x0005e2000c101108 */
[----:B------:R-:W-:Y:S01]  /*c6d0*/  ISETP.LT.AND P5, PT, R81, UR7, !P0 ;  /* 0x0000000751007c0c */ /* 0x000fe2000c7a1270 */
[----:B------:R-:W-:Y:S01]  /*c6e0*/  ULDC UR7, c[0x0][0x22c] ;  /* 0x00008b0000077ab9 */ /* 0x000fe20000000800 */
[----:B-1----:R-:W-:-:S02]  /*c6f0*/  IADD3 R18, P3, R20, R2, RZ ;  /* 0x0000000214127210 */ /* 0x002fc40007f7e0ff */
[----:B------:R-:W-:Y:S01]  /*c700*/  LOP3.LUT R79, R0, 0x124, R191, 0xfe, !PT ;  /* 0x00000124004f7812 */ /* 0x000fe200078efebf */
[----:B------:R-:W1:Y:S01]  /*c710*/  LDC R27, c[0x0][0x248] ;  /* 0x00009200ff1b7b82 */ /* 0x000e620000000800 */
[-C--:B------:R-:W-:Y:S01]  /*c720*/  LEA.HI.X.SX32 R19, R20, R25.reuse, 0x1, P3 ;  /* 0x0000001914137211 */ /* 0x080fe200018f0eff */
[----:B0-----:R-:W-:Y:S01]  /*c730*/  IMAD R20, R22, 0x4, R13 ;  /* 0x0000000416147824 */ /* 0x001fe200078e020d */
[CC--:B--2---:R-:W-:Y:S02]  /*c740*/  IADD3 R14, P6, R13.reuse, R2.reuse, RZ ;  /* 0x000000020d0e7210 */ /* 0x0c4fe40007fde0ff */
[----:B------:R-:W-:Y:S02]  /*c750*/  PRMT R21, R4, 0x7772, RZ ;  /* 0x0000777204157816 */ /* 0x000fe400000000ff */
[-C--:B------:R-:W-:Y:S01]  /*c760*/  LEA.HI.X.SX32 R15, R13, R25.reuse, 0x1, P6 ;  /* 0x000000190d0f7211 */ /* 0x080fe200030f0eff */
[----:B------:R-:W-:Y:S01]  /*c770*/  VIADD R13, R12, 0x11c ;  /* 0x0000011c0c0d7836 */ /* 0x000fe20000000000 */
[----:B------:R-:W-:Y:S01]  /*c780*/  PRMT R23, R8, 0x7772, RZ ;  /* 0x0000777208177816 */ /* 0x000fe200000000ff */
[----:B------:R0:W-:Y:S01]  /*c790*/  @P4 STG.E.U8 desc[UR8][R18.64], R21 ;  /* 0x0000001512004986 */ /* 0x0001e2000c101108 */
[----:B------:R-:W-:Y:S01]  /*c7a0*/  ISETP.LT.AND P1, PT, R80, UR5, !P0 ;  /* 0x0000000550007c0c */ /* 0x000fe2000c721270 */
[----:B------:R-:W-:Y:S01]  /*c7b0*/  ULDC UR5, c[0x0][0x22c] ;  /* 0x00008b0000057ab9 */ /* 0x000fe20000000800 */
[----:B------:R-:W-:Y:S01]  /*c7c0*/  LOP3.LUT R78, R0, 0x128, R191, 0xfe, !PT ;  /* 0x00000128004e7812 */ /* 0x000fe200078efebf */
[----:B------:R2:W-:Y:S01]  /*c7d0*/  @P2 STG.E.U8 desc[UR8][R14.64], R23 ;  /* 0x000000170e002986 */ /* 0x0005e2000c101108 */
[C---:B------:R-:W-:Y:S01]  /*c7e0*/  IADD3 R16, P2, R20.reuse, R2, RZ ;  /* 0x0000000214107210 */ /* 0x040fe20007f5e0ff */
[----:B------:R-:W4:Y:S01]  /*c7f0*/  LDC R33, c[0x0][0x248] ;  /* 0x00009200ff217b82 */ /* 0x000f220000000800 */
[----:B------:R-:W-:Y:S01]  /*c800*/  ISETP.LT.AND P3, PT, R79, UR5, !P0 ;  /* 0x000000054f007c0c */ /* 0x000fe2000c761270 */
[----:B------:R-:W-:Y:S01]  /*c810*/  ULDC UR5, c[0x0][0x22c] ;  /* 0x00008b0000057ab9 */ /* 0x000fe20000000800 */
[----:B------:R-:W-:-:S02]  /*c820*/  LEA.HI.X.SX32 R17, R20, R25, 0x1, P2 ;  /* 0x0000001914117211 */ /* 0x000fc400010f0eff */
[----:B------:R-:W-:Y:S01]  /*c830*/  ISETP.LT.AND P4, PT, R78, UR5, !P0 ;  /* 0x000000054e007c0c */ /* 0x000fe2000c781270 */
[----:B------:R-:W-:Y:S01]  /*c840*/  ULDC UR5, c[0x0][0x248] ;  /* 0x0000920000057ab9 */ /* 0x000fe20000000800 */
[----:B0-----:R-:W-:Y:S01]  /*c850*/  PRMT R21, R4, 0x7773, RZ ;  /* 0x0000777304157816 */ /* 0x001fe200000000ff */
[----:B-1----:R-:W-:Y:S01]  /*c860*/  IMAD R20, R27, 0x8, R20 ;  /* 0x000000081b147824 */ /* 0x002fe200078e0214 */
[C---:B------:R-:W-:Y:S01]  /*c870*/  ISETP.LT.AND P6, PT, R13.reuse, UR6, !P0 ;  /* 0x000000060d007c0c */ /* 0x040fe2000c7c1270 */
[----:B------:R-:W0:Y:S01]  /*c880*/  LDC R27, c[0x0][0x248] ;  /* 0x00009200ff1b7b82 */ /* 0x000e220000000800 */
[----:B------:R-:W-:Y:S01]  /*c890*/  IMAD R13, R13, UR5, RZ ;  /* 0x000000050d0d7c24 */ /* 0x000fe2000f8e02ff */
[----:B------:R1:W-:Y:S01]  /*c8a0*/  @P5 STG.E.U8 desc[UR8][R16.64], R21 ;  /* 0x0000001510005986 */ /* 0x0003e2000c101108 */
[-C--:B------:R-:W-:Y:S01]  /*c8b0*/  IADD3 R18, P5, R20, R2.reuse, RZ ;  /* 0x0000000214127210 */ /* 0x080fe20007fbe0ff */
[----:B------:R-:W-:Y:S01]  /*c8c0*/  ULDC UR5, c[0x0][0x22c] ;  /* 0x00008b0000057ab9 */ /* 0x000fe20000000800 */
[----:B--2---:R-:W-:Y:S01]  /*c8d0*/  PRMT R23, R8, 0x7773, RZ ;  /* 0x0000777308177816 */ /* 0x004fe200000000ff */
[----:B------:R-:W-:Y:S01]  /*c8e0*/  VIADD R4, R12, 0x12c ;  /* 0x0000012c0c047836 */ /* 0x000fe20000000000 */
[-C--:B------:R-:W-:Y:S01]  /*c8f0*/  LEA.HI.X.SX32 R19, R20, R25.reuse, 0x1, P5 ;  /* 0x0000001914137211 */ /* 0x080fe200028f0eff */
[----:B---3--:R-:W-:Y:S01]  /*c900*/  IMAD R20, R29, 0x4, R20 ;  /* 0x000000041d147824 */ /* 0x008fe200078e0214 */
[C---:B------:R-:W-:Y:S01]  /*c910*/  IADD3 R14, P2, R13.reuse, R2, RZ ;  /* 0x000000020d0e7210 */ /* 0x040fe20007f5e0ff */
[----:B------:R-:W2:Y:S01]  /*c920*/  LDC R29, c[0x0][0x248] ;  /* 0x00009200ff1d7b82 */ /* 0x000ea20000000800 */
[----:B------:R-:W-:Y:S01]  /*c930*/  LOP3.LUT R77, R0, 0x130, R191, 0xfe, !PT ;  /* 0x00000130004d7812 */ /* 0x000fe200078efebf */
[----:B------:R-:W-:Y:S01]  /*c940*/  ULDC UR6, c[0x0][0x22c] ;  /* 0x00008b0000067ab9 */ /* 0x000fe20000000800 */
[----:B------:R-:W-:-:S02]  /*c950*/  LEA.HI.X.SX32 R15, R13, R25, 0x1, P2 ;  /* 0x000000190d0f7211 */ /* 0x000fc400010f0eff */
[--C-:B------:R-:W-:Y:S02]  /*c960*/  LOP3.LUT R76, R0, 0x134, R191.reuse, 0xfe, !PT ;  /* 0x00000134004c7812 */ /* 0x100fe400078efebf */
[----:B------:R-:W-:Y:S01]  /*c970*/  PRMT R13, R5, 0x7770, RZ ;  /* 0x00007770050d7816 */ /* 0x000fe200000000ff */
[----:B------:R3:W-:Y:S01]  /*c980*/  @P6 STG.E.U8 desc[UR8][R14.64], R23 ;  /* 0x000000170e006986 */ /* 0x0007e2000c101108 */
[----:B------:R-:W-:Y:S01]  /*c990*/  ISETP.LT.AND P2, PT, R77, UR5, !P0 ;  /* 0x000000054d007c0c */ /* 0x000fe2000c741270 */
[----:B------:R-:W-:Y:S01]  /*c9a0*/  ULDC UR5, c[0x0][0x22c] ;  /* 0x00008b0000057ab9 */ /* 0x000fe20000000800 */
[-C--:B-1----:R-:W-:Y:S01]  /*c9b0*/  IADD3 R16, P6, R20, R2.reuse, RZ ;  /* 0x0000000214107210 */ /* 0x082fe20007fde0ff */
[----:B------:R1:W-:Y:S01]  /*c9c0*/  @P1 STG.E.U8 desc[UR8][R18.64], R13 ;  /* 0x0000000d12001986 */ /* 0x0003e2000c101108 */
[----:B------:R-:W-:Y:S01]  /*c9d0*/  ISETP.LT.AND P5, PT, R76, UR5, !P0 ;  /* 0x000000054c007c0c */ /* 0x000fe2000c7a1270 */
[----:B0-----:R-:W-:Y:S01]  /*c9e0*/  IMAD R8, R27, 0x4, R20 ;  /* 0x000000041b087824 */ /* 0x001fe200078e0214 */
[----:B------:R-:W-:Y:S01]  /*c9f0*/  ULDC UR5, c[0x0][0x248] ;  /* 0x0000920000057ab9 */ /* 0x000fe20000000800 */
[-C--:B------:R-:W-:Y:S01]  /*ca00*/  LEA.HI.X.SX32 R17, R20, R25.reuse, 0x1, P6 ;  /* 0x0000001914117211 */ /* 0x080fe200030f0eff */
[----:B------:R-:W0:Y:S01]  /*ca10*/  LDC R22, c[0x0][0x248] ;  /* 0x00009200ff167b82 */ /* 0x000e220000000800 */
[C---:B------:R-:W-:Y:S01]  /*ca20*/  ISETP.LT.AND P1, PT, R4.reuse, UR6, !P0 ;  /* 0x0000000604007c0c */ /* 0x040fe2000c721270 */
[----:B------:R-:W-:Y:S01]  /*ca30*/  IMAD R4, R4, UR5, RZ ;  /* 0x0000000504047c24 */ /* 0x000fe2000f8e02ff */
[CC--:B---3--:R-:W-:Y:S01]  /*ca40*/  IADD3 R14, P6, R8.reuse, R2.reuse, RZ ;  /* 0x00000002080e7210 */ /* 0x0c8fe20007fde0ff */
[----:B------:R-:W-:Y:S01]  /*ca50*/  ULDC UR5, c[0x0][0x22c] ;  /* 0x00008b0000057ab9 */ /* 0x000fe20000000800 */
[----:B------:R-:W-:Y:S01]  /*ca60*/  PRMT R21, R9, 0x7770, RZ ;  /* 0x0000777009157816 */ /* 0x000fe200000000ff */
[----:B------:R-:W-:Y:S01]  /*ca70*/  ULDC UR6, c[0x0][0x22c] ;  /* 0x00008b0000067ab9 */ /* 0x000fe20000000800 */
[-C--:B------:R-:W-:Y:S01]  /*ca80*/  LEA.HI.X.SX32 R15, R8, R25.reuse, 0x1, P6 ;  /* 0x00000019080f7211 */ /* 0x080fe200030f0eff */
[----:B--2---:R-:W-:Y:S01]  /*ca90*/  IMAD R8, R29, 0x8, R8 ;  /* 0x000000081d087824 */ /* 0x004fe200078e0208 */
[C---:B-1----:R-:W-:Y:S01]  /*caa0*/  IADD3 R18, P6, R4.reuse, R2, RZ ;  /* 0x0000000204127210 */ /* 0x042fe20007fde0ff */
[----:B------:R-:W1:Y:S01]  /*cab0*/  LDC R29, c[0x0][0x248] ;  /* 0x00009200ff1d7b82 */ /* 0x000e620000000800 */
[----:B------:R-:W-:Y:S01]  /*cac0*/  PRMT R13, R5, 0x7771, RZ ;  /* 0x00007771050d7816 */ /* 0x000fe200000000ff */
[----:B------:R2:W-:Y:S01]  /*cad0*/  @P3 STG.E.U8 desc[UR8][R16.64], R21 ;  /* 0x0000001510003986 */ /* 0x0005e2000c101108 */
[----:B------:R-:W-:Y:S01]  /*cae0*/  LEA.HI.X.SX32 R19, R4, R25, 0x1, P6 ;  /* 0x0000001904137211 */ /* 0x000fe200030f0eff */
[----:B----4-:R-:W-:Y:S01]  /*caf0*/  IMAD R4, R31, 0x4, R8 ;  /* 0x000000041f047824 */ /* 0x010fe200078e0208 */
[----:B------:R-:W-:Y:S01]  /*cb00*/  PRMT R27, R9, 0x7771, RZ ;  /* 0x00007771091b7816 */ /* 0x000fe200000000ff */
[----:B------:R3:W-:Y:S01]  /*cb10*/  @P4 STG.E.U8 desc[UR8][R14.64], R13 ;  /* 0x0000000d0e004986 */ /* 0x0007e2000c101108 */
[C-C-:B------:R-:W-:Y:S01]  /*cb20*/  LOP3.LUT R74, R0.reuse, 0x140, R191.reuse, 0xfe, !PT ;  /* 0x00000140004a7812 */ /* 0x140fe200078efebf */
[----:B------:R-:W4:Y:S01]  /*cb30*/  LDC R20, c[0x0][0x248] ;  /* 0x00009200ff147b82 */ /* 0x000f220000000800 */
[--C-:B------:R-:W-:Y:S01]  /*cb40*/  LOP3.LUT R75, R0, 0x144, R191.reuse, 0xfe, !PT ;  /* 0x00000144004b7812 */ /* 0x100fe200078efebf */
[----:B------:R3:W-:Y:S01]  /*cb50*/  @P1 STG.E.U8 desc[UR8][R18.64], R27 ;  /* 0x0000001b12001986 */ /* 0x0007e2000c101108 */
[----:B------:R-:W-:Y:S01]  /*cb60*/  ISETP.LT.AND P4, PT, R74, UR5, !P0 ;  /* 0x000000054a007c0c */ /* 0x000fe2000c781270 */
[----:B------:R-:W-:Y:S01]  /*cb70*/  ULDC UR5, c[0x0][0x22c] ;  /* 0x00008b0000057ab9 */ /* 0x000fe20000000800 */
[----:B------:R-:W-:-:S02]  /*cb80*/  LOP3.LUT R72, R0, 0x148, R191, 0xfe, !PT ;  /* 0x0000014800487812 */ /* 0x000fc400078efebf */
[CC--:B--2---:R-:W-:Y:S01]  /*cb90*/  IADD3 R16, P6, R8.reuse, R2.reuse, RZ ;  /* 0x0000000208107210 */ /* 0x0c4fe20007fde0ff */
[----:B------:R-:W2:Y:S01]  /*cba0*/  LDC R31, c[0x0][0x248] ;  /* 0x00009200ff1f7b82 */ /* 0x000ea20000000800 */
[----:B------:R-:W-:Y:S02]  /*cbb0*/  PRMT R21, R5, 0x7772, RZ ;  /* 0x0000777205157816 */ /* 0x000fe400000000ff */
[-C--:B------:R-:W-:Y:S01]  /*cbc0*/  LEA.HI.X.SX32 R17, R8, R25.reuse, 0x1, P6 ;  /* 0x0000001908117211 */ /* 0x080fe200030f0eff */
[----:B------:R-:W-:Y:S01]  /*cbd0*/  IMAD R8, R33, 0x4, R4 ;  /* 0x0000000421087824 */ /* 0x000fe200078e0204 */
[CC--:B---3--:R-:W-:Y:S02]  /*cbe0*/  IADD3 R14, P6, R4.reuse, R2.reuse, RZ ;  /* 0x00000002040e7210 */ /* 0x0c8fe40007fde0ff */
[----:B------:R-:W-:Y:S01]  /*cbf0*/  ISETP.LT.AND P1, PT, R75, UR5, !P0 ;  /* 0x000000054b007c0c */ /* 0x000fe2000c721270 */
[----:B------:R-:W3:Y:S01]  /*cc00*/  LDC R27, c[0x0][0x248] ;  /* 0x00009200ff1b7b82 */ /* 0x000ee20000000800 */
[----:B------:R-:W-:Y:S01]  /*cc10*/  ULDC UR5, c[0x0][0x22c] ;  /* 0x00008b0000057ab9 */ /* 0x000fe20000000800 */
[-C--:B------:R-:W-:Y:S01]  /*cc20*/  LEA.HI.X.SX32 R15, R4, R25.reuse, 0x1, P6 ;  /* 0x00000019040f7211 */ /* 0x080fe200030f0eff */
[----:B------:R0:W-:Y:S01]  /*cc30*/  @P2 STG.E.U8 desc[UR8][R16.64], R21 ;  /* 0x0000001510002986 */ /* 0x0001e2000c101108 */
[----:B------:R-:W-:Y:S01]  /*cc40*/  VIADD R4, R12, 0x13c ;  /* 0x0000013c0c047836 */ /* 0x000fe20000000000 */
[----:B------:R-:W-:Y:S01]  /*cc50*/  ISETP.LT.AND P2, PT, R72, UR5, !P0 ;  /* 0x0000000548007c0c */ /* 0x000fe2000c741270 */
[----:B------:R-:W-:Y:S01]  /*cc60*/  ULDC UR5, c[0x0][0x248] ;  /* 0x0000920000057ab9 */ /* 0x000fe20000000800 */
[----:B------:R-:W-:Y:S01]  /*cc70*/  PRMT R23, R9, 0x7772, RZ ;  /* 0x0000777209177816 */ /* 0x000fe200000000ff */
[----:B------:R-:W-:Y:S01]  /*cc80*/  IMAD R13, R4, UR5, RZ ;  /* 0x00000005040d7c24 */ /* 0x000fe2000f8e02ff */
[-C--:B------:R-:W-:Y:S01]  /*cc90*/  IADD3 R18, P6, R8, R2.reuse, RZ ;  /* 0x0000000208127210 */ /* 0x080fe20007fde0ff */
[----:B------:R-:W-:Y:S01]  /*cca0*/  ULDC UR5, c[0x0][0x22c] ;  /* 0x00008b0000057ab9 */ /* 0x000fe20000000800 */
[----:B------:R-:W-:Y:S01]  /*ccb0*/  LOP3.LUT R73, R0, 0x138, R191, 0xfe, !PT ;  /* 0x0000013800497812 */ /* 0x000fe200078efebf */
[----:B------:R1:W-:Y:S01]  /*ccc0*/  @P5 STG.E.U8 desc[UR8][R14.64], R23 ;  /* 0x000000170e005986 */ /* 0x0003e2000c101108 */
[----:B------:R-:W-:Y:S01]  /*ccd0*/  ISETP.LT.AND P5, PT, R4, UR6, !P0 ;  /* 0x0000000604007c0c */ /* 0x000fe2000c7a1270 */
[----:B------:R-:W-:Y:S01]  /*cce0*/  ULDC UR6, c[0x0][0x22c] ;  /* 0x00008b0000067ab9 */ /* 0x000fe20000000800 */
[----:B0-----:R-:W0:Y:S01]  /*ccf0*/  LDC R17, c[0x0][0x248] ;  /* 0x00009200ff117b82 */ /* 0x001e220000000800 */
[----:B------:R-:W-:Y:S01]  /*cd00*/  LEA.HI.X.SX32 R19, R8, R25, 0x1, P6 ;  /* 0x0000001908137211 */ /* 0x000fe200030f0eff */
[----:B-1----:R-:W-:Y:S01]  /*cd10*/  IMAD R16, R29, 0x8, R8 ;  /* 0x000000081d107824 */ /* 0x002fe200078e0208 */
[----:B------:R-:W-:-:S02]  /*cd20*/  IADD3 R4, P6, R13, R2, RZ ;  /* 0x000000020d047210 */ /* 0x000fc40007fde0ff */
[----:B------:R-:W-:Y:S01]  /*cd30*/  ISETP.LT.AND P3, PT, R73, UR7, !P0 ;  /* 0x0000000749007c0c */ /* 0x000fe2000c761270 */
[----:B------:R-:W-:Y:S01]  /*cd40*/  ULDC UR7, c[0x0][0x22c] ;  /* 0x00008b0000077ab9 */ /* 0x000fe20000000800 */
[----:B------:R-:W-:Y:S01]  /*cd50*/  PRMT R21, R6, 0x7770, RZ ;  /* 0x0000777006157816 */ /* 0x000fe200000000ff */
[----:B------:R-:W1:Y:S01]  /*cd60*/  LDC R29, c[0x0][0x248] ;  /* 0x00009200ff1d7b82 */ /* 0x000e620000000800 */
[----:B------:R-:W-:Y:S02]  /*cd70*/  PRMT R15, R5, 0x7773, RZ ;  /* 0x00007773050f7816 */ /* 0x000fe400000000ff */
[----:B------:R-:W-:Y:S01]  /*cd80*/  LEA.HI.X.SX32 R5, R13, R25, 0x1, P6 ;  /* 0x000000190d057211 */ /* 0x000fe200030f0eff */
[----:B------:R-:W-:Y:S01]  /*cd90*/  VIADD R13, R12, 0x14c ;  /* 0x0000014c0c0d7836 */ /* 0x000fe20000000000 */
[----:B------:R-:W-:Y:S02]  /*cda0*/  IADD3 R8, P6, R16, R2, RZ ;  /* 0x0000000210087210 */ /* 0x000fe40007fde0ff */
[----:B------:R-:W-:-:S02]  /*cdb0*/  PRMT R23, R9, 0x7773, RZ ;  /* 0x0000777309177816 */ /* 0x000fc400000000ff */
[----:B------:R-:W-:Y:S01]  /*cdc0*/  LEA.HI.X.SX32 R9, R16, R25, 0x1, P6 ;  /* 0x0000001910097211 */ /* 0x000fe200030f0eff */
[----:B---3--:R-:W-:Y:S01]  /*cdd0*/  IMAD R16, R27, 0x4, R16 ;  /* 0x000000041b107824 */ /* 0x008fe200078e0210 */
[C-C-:B------:R-:W-:Y:S01]  /*cde0*/  LOP3.LUT R68, R0.reuse, 0x150, R191.reuse, 0xfe, !PT ;  /* 0x0000015000447812 */ /* 0x140fe200078efebf */
[----:B------:R-:W3:Y:S01]  /*cdf0*/  LDC R27, c[0x0][0x248] ;  /* 0x00009200ff1b7b82 */ /* 0x000ee20000000800 */
[----:B------:R4:W-:Y:S01]  /*ce00*/  @P3 STG.E.U8 desc[UR8][R18.64], R15 ;  /* 0x0000000f12003986 */ /* 0x0009e2000c101108 */
[--C-:B------:R-:W-:Y:S01]  /*ce10*/  LOP3.LUT R65, R0, 0x154, R191.reuse, 0xfe, !PT ;  /* 0x0000015400417812 */ /* 0x100fe200078efebf */
[----:B0-----:R-:W-:Y:S02]  /*ce20*/  IMAD R17, R17, 0x4, R16 ;  /* 0x0000000411117824 */ /* 0x001fe400078e0210 */
[----:B------:R0:W-:Y:S01]  /*ce30*/  @P5 STG.E.U8 desc[UR8][R4.64], R23 ;  /* 0x0000001704005986 */ /* 0x0001e2000c101108 */
[----:B------:R-:W-:Y:S01]  /*ce40*/  ISETP.LT.AND P3, PT, R68, UR5, !P0 ;  /* 0x0000000544007c0c */ /* 0x000fe2000c761270 */
[----:B------:R-:W-:Y:S01]  /*ce50*/  ULDC UR5, c[0x0][0x22c] ;  /* 0x00008b0000057ab9 */ /* 0x000fe20000000800 */
[----:B------:R-:W-:Y:S01]  /*ce60*/  LOP3.LUT R69, R0, 0x160, R191, 0xfe, !PT ;  /* 0x0000016000457812 */ /* 0x000fe200078efebf */
[----:B------:R2:W-:Y:S01]  /*ce70*/  @P4 STG.E.U8 desc[UR8][R8.64], R21 ;  /* 0x0000001508004986 */ /* 0x0005e2000c101108 */
[----:B------:R-:W-:-:S02]  /*ce80*/  IADD3 R14, P4, R16, R2, RZ ;  /* 0x00000002100e7210 */ /* 0x000fc40007f9e0ff */
[----:B------:R-:W-:Y:S01]  /*ce90*/  ISETP.LT.AND P5, PT, R65, UR5, !P0 ;  /* 0x0000000541007c0c */ /* 0x000fe2000c7a1270 */
[----:B----4-:R-:W-:Y:S01]  /*cea0*/  IMAD R18, R20, 0x8, R17 ;  /* 0x0000000814127824 */ /* 0x010fe200078e0211 */
[----:B------:R-:W-:Y:S01]  /*ceb0*/  ULDC UR5, c[0x0][0x248] ;  /* 0x0000920000057ab9 */ /* 0x000fe20000000800 */
[-C--:B------:R-:W-:Y:S01]  /*cec0*/  LEA.HI.X.SX32 R15, R16, R25.reuse, 0x1, P4 ;  /* 0x00000019100f7211 */ /* 0x080fe200020f0eff */
[----:B------:R-:W4:Y:S01]  /*ced0*/  LDC R20, c[0x0][0x248] ;  /* 0x00009200ff147b82 */ /* 0x000f220000000800 */
[C---:B------:R-:W-:Y:S01]  /*cee0*/  ISETP.LT.AND P4, PT, R13.reuse, UR6, !P0 ;  /* 0x000000060d007c0c */ /* 0x040fe2000c781270 */
[----:B------:R-:W-:Y:S01]  /*cef0*/  IMAD R13, R13, UR5, RZ ;  /* 0x000000050d0d7c24 */ /* 0x000fe2000f8e02ff */
[C---:B0-----:R-:W-:Y:S01]  /*cf00*/  IADD3 R4, P6, R17.reuse, R2, RZ ;  /* 0x0000000211047210 */ /* 0x041fe20007fde0ff */
[----:B------:R-:W-:Y:S01]  /*cf10*/  ULDC UR5, c[0x0][0x22c] ;  /* 0x00008b0000057ab9 */ /* 0x000fe20000000800 */
[----:B------:R-:W-:Y:S01]  /*cf20*/  PRMT R19, R10, 0x7770, RZ ;  /* 0x000077700a137816 */ /* 0x000fe200000000ff */
[----:B------:R-:W-:Y:S01]  /*cf30*/  ULDC UR6, c[0x0][0x22c] ;  /* 0x00008b0000067ab9 */ /* 0x000fe20000000800 */
[----:B------:R-:W-:-:S02]  /*cf40*/  LEA.HI.X.SX32 R5, R17, R25, 0x1, P6 ;  /* 0x0000001911057211 */ /* 0x000fc400030f0eff */
[CC--:B--2---:R-:W-:Y:S01]  /*cf50*/  IADD3 R8, P6, R13.reuse, R2.reuse, RZ ;  /* 0x000000020d087210 */ /* 0x0c4fe20007fde0ff */
[----:B------:R0:W-:Y:S01]  /*cf60*/  @P1 STG.E.U8 desc[UR8][R14.64], R19 ;  /* 0x000000130e001986 */ /* 0x0001e2000c101108 */
[----:B------:R-:W-:Y:S02]  /*cf70*/  PRMT R21, R6, 0x7771, RZ ;  /* 0x0000777106157816 */ /* 0x000fe400000000ff */
[----:B------:R-:W-:Y:S01]  /*cf80*/  LEA.HI.X.SX32 R9, R13, R25, 0x1, P6 ;  /* 0x000000190d097211 */ /* 0x000fe200030f0eff */
[----:B---3--:R-:W-:Y:S01]  /*cf90*/  IMAD R13, R27, 0x4, R18 ;  /* 0x000000041b0d7824 */ /* 0x008fe200078e0212 */
[----:B------:R-:W-:Y:S01]  /*cfa0*/  PRMT R23, R10, 0x7771, RZ ;  /* 0x000077710a177816 */ /* 0x000fe200000000ff */
[----:B------:R2:W-:Y:S01]  /*cfb0*/  @P2 STG.E.U8 desc[UR8][R4.64], R21 ;  /* 0x0000001504002986 */ /* 0x0005e2000c101108 */
[C-C-:B------:R-:W-:Y:S02]  /*cfc0*/  LOP3.LUT R71, R0.reuse, 0x158, R191.reuse, 0xfe, !PT ;  /* 0x0000015800477812 */ /* 0x140fe400078efebf */
[----:B------:R-:W-:Y:S01]  /*cfd0*/  IADD3 R16, P6, R13, R2, RZ ;  /* 0x000000020d107210 */ /* 0x000fe20007fde0ff */
[----:B------:R3:W-:Y:S01]  /*cfe0*/  @P4 STG.E.U8 desc[UR8][R8.64], R23 ;  /* 0x0000001708004986 */ /* 0x0007e2000c101108 */
[----:B------:R-:W-:-:S02]  /*cff0*/  LOP3.LUT R70, R0, 0x164, R191, 0xfe, !PT ;  /* 0x0000016400467812 */ /* 0x000fc400078efebf */
[-C--:B0-----:R-:W-:Y:S02]  /*d000*/  IADD3 R14, P4, R18, R2.reuse, RZ ;  /* 0x00000002120e7210 */ /* 0x081fe40007f9e0ff */
[----:B------:R-:W-:Y:S02]  /*d010*/  PRMT R19, R6, 0x7772, RZ ;  /* 0x0000777206137816 */ /* 0x000fe400000000ff */
[-C--:B------:R-:W-:Y:S01]  /*d020*/  LEA.HI.X.SX32 R15, R18, R25.reuse, 0x1, P4 ;  /* 0x00000019120f7211 */ /* 0x080fe200020f0eff */
[----:B--2---:R-:W-:Y:S01]  /*d030*/  VIADD R5, R12, 0x15c ;  /* 0x0000015c0c057836 */ /* 0x004fe20000000000 */
[----:B------:R-:W-:Y:S01]  /*d040*/  ISETP.LT.AND P2, PT, R69, UR5, !P0 ;  /* 0x0000000545007c0c */ /* 0x000fe2000c741270 */
[----:B------:R-:W-:Y:S01]  /*d050*/  ULDC UR5, c[0x0][0x22c] ;  /* 0x00008b0000057ab9 */ /* 0x000fe20000000800 */
[-C--:B------:R-:W-:Y:S01]  /*d060*/  LEA.HI.X.SX32 R17, R13, R25.reuse, 0x1, P6 ;  /* 0x000000190d117211 */ /* 0x080fe200030f0eff */
[----:B------:R-:W0:Y:S01]  /*d070*/  LDC R18, c[0x0][0x248] ;  /* 0x00009200ff127b82 */ /* 0x000e220000000800 */
[----:B------:R-:W-:Y:S01]  /*d080*/  PRMT R21, R10, 0x7772, RZ ;  /* 0x000077720a157816 */ /* 0x000fe200000000ff */
[----:B----4-:R-:W-:Y:S01]  /*d090*/  IMAD R13, R20, 0x4, R13 ;  /* 0x00000004140d7824 */ /* 0x010fe200078e020d */
[----:B------:R-:W-:Y:S01]  /*d0a0*/  ISETP.LT.AND P1, PT, R71, UR7, !P0 ;  /* 0x0000000747007c0c */ /* 0x000fe2000c721270 */
[----:B------:R2:W-:Y:S01]  /*d0b0*/  @P3 STG.E.U8 desc[UR8][R14.64], R19 ;  /* 0x000000130e003986 */ /* 0x0005e2000c101108 */
[----:B------:R-:W-:Y:S01]  /*d0c0*/  ISETP.LT.AND P4, PT, R70, UR5, !P0 ;  /* 0x0000000546007c0c */ /* 0x000fe2000c781270 */
[----:B------:R-:W-:Y:S01]  /*d0d0*/  ULDC UR5, c[0x0][0x248] ;  /* 0x0000920000057ab9 */ /* 0x000fe20000000800 */
[C---:B------:R-:W-:Y:S01]  /*d0e0*/  ISETP.LT.AND P3, PT, R5.reuse, UR6, !P0 ;  /* 0x0000000605007c0c */ /* 0x040fe2000c761270 */
[----:B------:R4:W-:Y:S01]  /*d0f0*/  @P5 STG.E.U8 desc[UR8][R16.64], R21 ;  /* 0x0000001510005986 */ /* 0x0009e2000c101108 */
[----:B---3--:R-:W-:Y:S01]  /*d100*/  IMAD R9, R5, UR5, RZ ;  /* 0x0000000505097c24 */ /* 0x008fe2000f8e02ff */
[CC--:B------:R-:W-:Y:S01]  /*d110*/  IADD3 R4, P5, R13.reuse, R2.reuse, RZ ;  /* 0x000000020d047210 */ /* 0x0c0fe20007fbe0ff */
[----:B------:R-:W-:Y:S01]  /*d120*/  ULDC UR5, c[0x0][0x22c] ;  /* 0x00008b0000057ab9 */ /* 0x000fe20000000800 */
[----:B------:R-:W-:Y:S01]  /*d130*/  LOP3.LUT R66, R0, 0x170, R191, 0xfe, !PT ;  /* 0x0000017000427812 */ /* 0x000fe200078efebf */
[----:B------:R-:W-:Y:S01]  /*d140*/  ULDC UR6, c[0x0][0x22c] ;  /* 0x00008b0000067ab9 */ /* 0x000fe20000000800 */
[-C--:B------:R-:W-:Y:S01]  /*d150*/  LEA.HI.X.SX32 R5, R13, R25.reuse, 0x1, P5 ;  /* 0x000000190d057211 */ /* 0x080fe200028f0eff */
[----:B------:R-:W-:Y:S01]  /*d160*/  IMAD R13, R22, 0x8, R13 ;  /* 0x00000008160d7824 */ /* 0x000fe200078e020d */
[----:B--2---:R-:W-:Y:S01]  /*d170*/  PRMT R19, R6, 0x7773, RZ ;  /* 0x0000777306137816 */ /* 0x004fe200000000ff */
[----:B------:R-:W-:Y:S01]  /*d180*/  VIADD R6, R12, 0x16c ;  /* 0x0000016c0c067836 */ /* 0x000fe20000000000 */
[C---:B------:R-:W-:Y:S01]  /*d190*/  IADD3 R8, P6, R9.reuse, R2, RZ ;  /* 0x0000000209087210 */ /* 0x040fe20007fde0ff */
[----:B------:R-:W-:Y:S01]  /*d1a0*/  ULDC UR7, c[0x0][0x22c] ;  /* 0x00008b0000077ab9 */ /* 0x000fe20000000800 */
[----:B----4-:R-:W2:Y:S01]  /*d1b0*/  LDC R16, c[0x0][0x248] ;  /* 0x00009200ff107b82 */ /* 0x010ea20000000800 */
[----:B------:R-:W-:Y:S01]  /*d1c0*/  PRMT R21, R10, 0x7773, RZ ;  /* 0x000077730a157816 */ /* 0x000fe200000000ff */
[----:B------:R3:W-:Y:S01]  /*d1d0*/  @P1 STG.E.U8 desc[UR8][R4.64], R19 ;  /* 0x0000001304001986 */ /* 0x0007e2000c101108 */
[----:B------:R-:W-:-:S02]  /*d1e0*/  LEA.HI.X.SX32 R9, R9, R25, 0x1, P6 ;  /* 0x0000001909097211 */ /* 0x000fc400030f0eff */
[CC--:B------:R-:W-:Y:S02]  /*d1f0*/  IADD3 R14, P6, R13.reuse, R2.reuse, RZ ;  /* 0x000000020d0e7210 */ /* 0x0c0fe40007fde0ff */
[----:B------:R-:W-:Y:S01]  /*d200*/  LOP3.LUT R67, R0, 0x174, R191, 0xfe, !PT ;  /* 0x0000017400437812 */ /* 0x000fe200078efebf */
[----:B------:R4:W-:Y:S01]  /*d210*/  @P3 STG.E.U8 desc[UR8][R8.64], R21 ;  /* 0x0000001508003986 */ /* 0x0009e2000c101108 */
[-C--:B------:R-:W-:Y:S01]  /*d220*/  LEA.HI.X.SX32 R15, R13, R25.reuse, 0x1, P6 ;  /* 0x000000190d0f7211 */ /* 0x080fe200030f0eff */
[----:B0-----:R-:W-:Y:S01]  /*d230*/  IMAD R13, R18, 0x4, R13 ;  /* 0x00000004120d7824 */ /* 0x001fe200078e020d */
[----:B------:R-:W-:Y:S02]  /*d240*/  PRMT R17, R7, 0x7770, RZ ;  /* 0x0000777007117816 */ /* 0x000fe400000000ff */
[----:B------:R-:W-:Y:S01]  /*d250*/  ISETP.LT.AND P1, PT, R66, UR5, !P0 ;  /* 0x0000000542007c0c */ /* 0x000fe2000c721270 */
[----:B---3--:R-:W0:Y:S01]  /*d260*/  LDC R19, c[0x0][0x248] ;  /* 0x00009200ff137b82 */ /* 0x008e220000000800 */
[----:B------:R-:W-:Y:S01]  /*d270*/  ULDC UR5, c[0x0][0x22c] ;  /* 0x00008b0000057ab9 */ /* 0x000fe20000000800 */
[-C--:B------:R-:W-:Y:S01]  /*d280*/  IADD3 R4, P6, R13, R2.reuse, RZ ;  /* 0x000000020d047210 */ /* 0x080fe20007fde0ff */
[----:B------:R3:W-:Y:S01]  /*d290*/  @P2 STG.E.U8 desc[UR8][R14.64], R17 ;  /* 0x000000110e002986 */ /* 0x0007e2000c101108 */
[----:B------:R-:W-:Y:S01]  /*d2a0*/  ISETP.LT.AND P3, PT, R67, UR5, !P0 ;  /* 0x0000000543007c0c */ /* 0x000fe2000c761270 */
[----:B------:R-:W-:Y:S01]  /*d2b0*/  ULDC UR5, c[0x0][0x248] ;  /* 0x0000920000057ab9 */ /* 0x000fe20000000800 */
[C---:B------:R-:W-:Y:S01]  /*d2c0*/  ISETP.LT.AND P2, PT, R6.reuse, UR6, !P0 ;  /* 0x0000000606007c0c */ /* 0x040fe2000c741270 */
[----:B------:R-:W-:Y:S01]  /*d2d0*/  IMAD R6, R6, UR5, RZ ;  /* 0x0000000506067c24 */ /* 0x000fe2000f8e02ff */
[----:B----4-:R-:W4:Y:S01]  /*d2e0*/  LDC R21, c[0x0][0x248] ;  /* 0x00009200ff157b82 */ /* 0x010f220000000800 */
[----:B------:R-:W-:Y:S01]  /*d2f0*/  LEA.HI.X.SX32 R5, R13, R25, 0x1, P6 ;  /* 0x000000190d057211 */ /* 0x000fe200030f0eff */
[----:B--2---:R-:W-:Y:S01]  /*d300*/  IMAD R10, R16, 0x4, R13 ;  /* 0x00000004100a7824 */ /* 0x004fe200078e020d */
[----:B------:R-:W-:Y:S01]  /*d310*/  LOP3.LUT R61, R0, 0x168, R191, 0xfe, !PT ;  /* 0x00000168003d7812 */ /* 0x000fe200078efebf */
[----:B------:R-:W-:Y:S01]  /*d320*/  ULDC UR5, c[0x0][0x22c] ;  /* 0x00008b0000057ab9 */ /* 0x000fe20000000800 */
[----:B------:R-:W-:Y:S01]  /*d330*/  PRMT R13, R7, 0x7771, RZ ;  /* 0x00007771070d7816 */ /* 0x000fe200000000ff */
[----:B------:R-:W-:Y:S01]  /*d340*/  ULDC UR6, c[0x0][0x22c] ;  /* 0x00008b0000067ab9 */ /* 0x000fe20000000800 */
[----:B------:R-:W-:-:S02]  /*d350*/  IADD3 R8, P6, R10, R2, RZ ;  /* 0x000000020a087210 */ /* 0x000fc40007fde0ff */
[----:B------:R-:W-:Y:S01]  /*d360*/  ISETP.LT.AND P5, PT, R61, UR7, !P0 ;  /* 0x000000073d007c0c */ /* 0x000fe2000c7a1270 */
[----:B------:R-:W-:Y:S01]  /*d370*/  ULDC UR7, c[0x0][0x22c] ;  /* 0x00008b0000077ab9 */ /* 0x000fe20000000800 */
[-C--:B------:R-:W-:Y:S02]  /*d380*/  LEA.HI.X.SX32 R9, R10, R25.reuse, 0x1, P6 ;  /* 0x000000190a097211 */ /* 0x080fe400030f0eff */
[C---:B---3--:R-:W-:Y:S02]  /*d390*/  IADD3 R14, P6, R6.reuse, R2, RZ ;  /* 0x00000002060e7210 */ /* 0x048fe40007fde0ff */
[----:B------:R-:W-:Y:S01]  /*d3a0*/  PRMT R17, R11, 0x7770, RZ ;  /* 0x000077700b117816 */ /* 0x000fe200000000ff */
[----:B0-----:R-:W-:Y:S01]  /*d3b0*/  IMAD R10, R19, 0x8, R10 ;  /* 0x00000008130a7824 */ /* 0x001fe200078e020a */
[----:B------:R-:W-:Y:S02]  /*d3c0*/  LEA.HI.X.SX32 R15, R6, R25, 0x1, P6 ;  /* 0x00000019060f7211 */ /* 0x000fe400030f0eff */
[----:B------:R-:W-:Y:S01]  /*d3d0*/  PRMT R27, R11, 0x7771, RZ ;  /* 0x000077710b1b7816 */ /* 0x000fe200000000ff */
[----:B------:R0:W-:Y:S01]  /*d3e0*/  @P4 STG.E.U8 desc[UR8][R4.64], R17 ;  /* 0x0000001104004986 */ /* 0x0001e2000c101108 */
[----:B------:R-:W-:-:S02]  /*d3f0*/  LOP3.LUT R63, R0, 0x180, R191, 0xfe, !PT ;  /* 0x00000180003f7812 */ /* 0x000fc400078efebf */
[C-C-:B------:R-:W-:Y:S01]  /*d400*/  LOP3.LUT R64, R0.reuse, 0x184, R191.reuse, 0xfe, !PT ;  /* 0x0000018400407812 */ /* 0x140fe200078efebf */
[----:B----4-:R-:W-:Y:S01]  /*d410*/  IMAD R6, R21, 0x4, R10 ;  /* 0x0000000415067824 */ /* 0x010fe200078e020a */
[----:B------:R2:W3:Y:S01]  /*d420*/  LDS.128 R16, [R3+UR4+0x800] ;  /* 0x0008000403107984 */ /* 0x0004e20008000c00 */
[C-C-:B------:R-:W-:Y:S02]  /*d430*/  LOP3.LUT R40, R0.reuse, 0x188, R191.reuse, 0xfe, !PT ;  /* 0x0000018800287812 */ /* 0x140fe400078efebf */
[C-C-:B------:R-:W-:Y:S01]  /*d440*/  LOP3.LUT R62, R0.reuse, 0x178, R191.reuse, 0xfe, !PT ;  /* 0x00000178003e7812 */ /* 0x140fe200078efebf */
[----:B------:R-:W4:Y:S01]  /*d450*/  LDS.128 R20, [R24+UR4+0x800] ;  /* 0x0008000418147984 */ /* 0x000f220008000c00 */
[----:B------:R-:W-:Y:S01]  /*d460*/  ULDC UR4, c[0x0][0x22c] ;  /* 0x00008b0000047ab9 */ /* 0x000fe20000000800 */
[----:B------:R-:W-:Y:S02]  /*d470*/  LOP3.LUT R41, R0, 0x190, R191, 0xfe, !PT ;  /* 0x0000019000297812 */ /* 0x000fe400078efebf */
[----:B------:R1:W-:Y:S01]  /*d480*/  @P5 STG.E.U8 desc[UR8][R8.64], R13 ;  /* 0x0000000d08005986 */ /* 0x0003e2000c101108 */
[-C--:B0-----:R-:W-:Y:S01]  /*d490*/  IADD3 R4, P6, R10, R2.reuse, RZ ;  /* 0x000000020a047210 */ /* 0x081fe20007fde0ff */
[----:B--2---:R-:W-:Y:S01]  /*d4a0*/  VIADD R3, R12, 0x17c ;  /* 0x0000017c0c037836 */ /* 0x004fe20000000000 */
[----:B------:R-:W-:Y:S01]  /*d4b0*/  ISETP.LT.AND P5, PT, R63, UR5, !P0 ;  /* 0x000000053f007c0c */ /* 0x000fe2000c7a1270 */
[----:B------:R0:W-:Y:S01]  /*d4c0*/  @P2 STG.E.U8 desc[UR8][R14.64], R27 ;  /* 0x0000001b0e002986 */ /* 0x0001e2000c101108 */
[----:B------:R-:W-:Y:S01]  /*d4d0*/  LEA.HI.X.SX32 R5, R10, R25, 0x1, P6 ;  /* 0x000000190a057211 */ /* 0x000fe200030f0eff */
[----:B------:R-:W-:Y:S01]  /*d4e0*/  ULDC UR5, c[0x0][0x22c] ;  /* 0x00008b0000057ab9 */ /* 0x000fe20000000800 */
[----:B-1----:R-:W-:Y:S01]  /*d4f0*/  IMAD R10, R29, 0x4, R6 ;  /* 0x000000041d0a7824 */ /* 0x002fe200078e0206 */
[----:B------:R-:W-:Y:S01]  /*d500*/  ISETP.LT.AND P2, PT, R64, UR5, !P0 ;  /* 0x0000000540007c0c */ /* 0x000fe2000c741270 */
[----:B------:R-:W-:Y:S01]  /*d510*/  ULDC UR5, c[0x0][0x22c] ;  /* 0x00008b0000057ab9 */ /* 0x000fe20000000800 */
[----:B------:R-:W-:Y:S01]  /*d520*/  ISETP.LT.AND P4, PT, R62, UR7, !P0 ;  /* 0x000000073e007c0c */ /* 0x000fe2000c781270 */
[----:B------:R-:W1:Y:S01]  /*d530*/  LDC R29, c[0x0][0x248] ;  /* 0x00009200ff1d7b82 */ /* 0x000e620000000800 */
[----:B------:R-:W-:-:S02]  /*d540*/  IADD3 R8, P6, R6, R2, RZ ;  /* 0x0000000206087210 */ /* 0x000fc40007fde0ff */
[----:B------:R-:W-:Y:S02]  /*d550*/  PRMT R13, R7, 0x7772, RZ ;  /* 0x00007772070d7816 */ /* 0x000fe400000000ff */
[----:B------:R-:W-:Y:S02]  /*d560*/  LEA.HI.X.SX32 R9, R6, R25, 0x1, P6 ;  /* 0x0000001906097211 */ /* 0x000fe400030f0eff */
[C---:B0-----:R-:W-:Y:S01]  /*d570*/  PRMT R15, R11.reuse, 0x7772, RZ ;  /* 0x000077720b0f7816 */ /* 0x041fe200000000ff */
[----:B------:R-:W0:Y:S01]  /*d580*/  LDC R27, c[0x0][0x248] ;  /* 0x00009200ff1b7b82 */ /* 0x000e220000000800 */
[----:B------:R2:W-:Y:S01]  /*d590*/  @P1 STG.E.U8 desc[UR8][R4.64], R13 ;  /* 0x0000000d04001986 */ /* 0x0005e2000c101108 */
[----:B------:R-:W-:Y:S01]  /*d5a0*/  ISETP.LT.AND P1, PT, R40, UR4, !P0 ;  /* 0x0000000428007c0c */ /* 0x000fe2000c721270 */
[----:B------:R-:W-:Y:S01]  /*d5b0*/  ULDC UR4, c[0x0][0x248] ;  /* 0x0000920000047ab9 */ /* 0x000fe20000000800 */
[----:B------:R-:W-:Y:S01]  /*d5c0*/  PRMT R11, R11, 0x7773, RZ ;  /* 0x000077730b0b7816 */ /* 0x000fe200000000ff */
[----:B------:R3:W-:Y:S01]  /*d5d0*/  @P3 STG.E.U8 desc[UR8][R8.64], R15 ;  /* 0x0000000f08003986 */ /* 0x0007e2000c101108 */
[C---:B------:R-:W-:Y:S01]  /*d5e0*/  ISETP.LT.AND P3, PT, R3.reuse, UR5, !P0 ;  /* 0x0000000503007c0c */ /* 0x040fe2000c761270 */
[----:B------:R-:W-:Y:S01]  /*d5f0*/  IMAD R3, R3, UR4, RZ ;  /* 0x0000000403037c24 */ /* 0x000fe2000f8e02ff */
[----:B------:R-:W4:Y:S01]  /*d600*/  LDC R14, c[0x0][0x248] ;  /* 0x00009200ff0e7b82 */ /* 0x000f220000000800 */
[----:B------:R-:W-:Y:S01]  /*d610*/  ULDC UR4, c[0x0][0x22c] ;  /* 0x00008b0000047ab9 */ /* 0x000fe20000000800 */
[C-C-:B------:R-:W-:Y:S01]  /*d620*/  LOP3.LUT R42, R0.reuse, 0x194, R191.reuse, 0xfe, !PT ;  /* 0x00000194002a7812 */ /* 0x140fe200078efebf */
[----:B------:R-:W-:Y:S01]  /*d630*/  ULDC UR5, c[0x0][0x22c] ;  /* 0x00008b0000057ab9 */ /* 0x000fe20000000800 */
[----:B------:R-:W-:-:S02]  /*d640*/  LOP3.LUT R43, R0, 0x198, R191, 0xfe, !PT ;  /* 0x00000198002b7812 */ /* 0x000fc400078efebf */
[CC--:B--2---:R-:W-:Y:S02]  /*d650*/  IADD3 R4, P6, R10.reuse, R2.reuse, RZ ;  /* 0x000000020a047210 */ /* 0x0c4fe40007fde0ff */
[----:B------:R-:W-:Y:S01]  /*d660*/  PRMT R13, R7, 0x7773, RZ ;  /* 0x00007773070d7816 */ /* 0x000fe200000000ff */
[----:B------:R-:W2:Y:S01]  /*d670*/  LDC R24, c[0x0][0x248] ;  /* 0x00009200ff187b82 */ /* 0x000ea20000000800 */
[-C--:B------:R-:W-:Y:S01]  /*d680*/  LEA.HI.X.SX32 R5, R10, R25.reuse, 0x1, P6 ;  /* 0x000000190a057211 */ /* 0x080fe200030f0eff */
[----:B------:R-:W-:Y:S01]  /*d690*/  IMAD R10, R31, 0x8, R10 ;  /* 0x000000081f0a7824 */ /* 0x000fe200078e020a */
[CC--:B------:R-:W-:Y:S02]  /*d6a0*/  IADD3 R6, P6, R3.reuse, R2.reuse, RZ ;  /* 0x0000000203067210 */ /* 0x0c0fe40007fde0ff */
[----:B---3--:R-:W-:Y:S01]  /*d6b0*/  PRMT R15, R16, 0x7770, RZ ;  /* 0x00007770100f7816 */ /* 0x008fe200000000ff */
[----:B------:R3:W-:Y:S01]  /*d6c0*/  @P4 STG.E.U8 desc[UR8][R4.64], R13 ;  /* 0x0000000d04004986 */ /* 0x0007e2000c101108 */
[-C--:B------:R-:W-:Y:S01]  /*d6d0*/  LEA.HI.X.SX32 R7, R3, R25.reuse, 0x1, P6 ;  /* 0x0000001903077211 */ /* 0x080fe200030f0eff */
[----:B0-----:R-:W-:Y:S01]  /*d6e0*/  IMAD R3, R27, 0x4, R10 ;  /* 0x000000041b037824 */ /* 0x001fe200078e020a */
[CC--:B------:R-:W-:Y:S01]  /*d6f0*/  IADD3 R8, P6, R10.reuse, R2.reuse, RZ ;  /* 0x000000020a087210 */ /* 0x0c0fe20007fde0ff */
[----:B------:R-:W0:Y:S01]  /*d700*/  LDC R27, c[0x0][0x248] ;  /* 0x00009200ff1b7b82 */ /* 0x000e220000000800 */
[----:B------:R-:W-:Y:S01]  /*d710*/  ISETP.LT.AND P4, PT, R41, UR4, !P0 ;  /* 0x0000000429007c0c */ /* 0x000fe2000c781270 */
[----:B------:R1:W-:Y:S01]  /*d720*/  @P3 STG.E.U8 desc[UR8][R6.64], R11 ;  /* 0x0000000b06003986 */ /* 0x0003e2000c101108 */
[----:B------:R-:W-:Y:S01]  /*d730*/  LEA.HI.X.SX32 R9, R10, R25, 0x1, P6 ;  /* 0x000000190a097211 */ /* 0x000fe200030f0eff */
[----:B------:R-:W-:Y:S01]  /*d740*/  ULDC UR4, c[0x0][0x22c] ;  /* 0x00008b0000047ab9 */ /* 0x000fe20000000800 */
[----:B----4-:R-:W-:Y:S01]  /*d750*/  IMAD R10, R14, 0x4, R3 ;  /* 0x000000040e0a7824 */ /* 0x010fe200078e0203 */
[----:B------:R-:W-:Y:S01]  /*d760*/  ISETP.LT.AND P3, PT, R42, UR4, !P0 ;  /* 0x000000042a007c0c */ /* 0x000fe2000c761270 */
[----:B------:R-:W-:Y:S01]  /*d770*/  ULDC UR4, c[0x0][0x22c] ;  /* 0x00008b0000047ab9 */ /* 0x000fe20000000800 */
[----:B---3--:R-:W-:Y:S01]  /*d780*/  IADD3 R4, P6, R3, R2, RZ ;  /* 0x0000000203047210 */ /* 0x008fe20007fde0ff */
[----:B------:R-:W3:Y:S01]  /*d790*/  LDC R14, c[0x0][0x248] ;  /* 0x00009200ff0e7b82 */ /* 0x000ee20000000800 */
[----:B------:R-:W-:-:S02]  /*d7a0*/  PRMT R13, R20, 0x7770, RZ ;  /* 0x00007770140d7816 */ /* 0x000fc400000000ff */
[-C--:B------:R-:W-:Y:S01]  /*d7b0*/  LEA.HI.X.SX32 R5, R3, R25.reuse, 0x1, P6 ;  /* 0x0000001903057211 */ /* 0x080fe200030f0eff */
[----:B------:R-:W-:Y:S01]  /*d7c0*/  VIADD R3, R12, 0x18c ;  /* 0x0000018c0c037836 */ /* 0x000fe20000000000 */
[----:B-1----:R-:W-:Y:S01]  /*d7d0*/  PRMT R11, R20, 0x7771, RZ ;  /* 0x00007771140b7816 */ /* 0x002fe200000000ff */
[----:B------:R1:W-:Y:S01]  /*d7e0*/  @P5 STG.E.U8 desc[UR8][R8.64], R13 ;  /* 0x0000000d08005986 */ /* 0x0003e2000c101108 */
[----:B------:R-:W-:Y:S01]  /*d7f0*/  ISETP.LT.AND P5, PT, R43, UR4, !P0 ;  /* 0x000000042b007c0c */ /* 0x000fe2000c7a1270 */
[----:B------:R-:W-:Y:S01]  /*d800*/  ULDC UR4, c[0x0][0x248] ;  /* 0x0000920000047ab9 */ /* 0x000fe20000000800 */
[C---:B------:R-:W-:Y:S01]  /*d810*/  ISETP.LT.AND P6, PT, R3.reuse, UR5, !P0 ;  /* 0x0000000503007c0c */ /* 0x040fe2000c7c1270 */
[----:B------:R4:W-:Y:S01]  /*d820*/  @P2 STG.E.U8 desc[UR8][R4.64], R15 ;  /* 0x0000000f04002986 */ /* 0x0009e2000c101108 */
[-C--:B------:R-:W-:Y:S01]  /*d830*/  IADD3 R6, P2, R10, R2.reuse, RZ ;  /* 0x000000020a067210 */ /* 0x080fe20007f5e0ff */
[----:B------:R-:W-:Y:S01]  /*d840*/  IMAD R3, R3, UR4, RZ ;  /* 0x0000000403037c24 */ /* 0x000fe2000f8e02ff */
[--C-:B------:R-:W-:Y:S01]  /*d850*/  LOP3.LUT R44, R0, 0x1a0, R191.reuse, 0xfe, !PT ;  /* 0x000001a0002c7812 */ /* 0x100fe200078efebf */
[----:B------:R-:W-:Y:S01]  /*d860*/  ULDC UR4, c[0x0][0x22c] ;  /* 0x00008b0000047ab9 */ /* 0x000fe20000000800 */
[----:B------:R-:W-:Y:S01]  /*d870*/  LEA.HI.X.SX32 R7, R10, R25, 0x1, P2 ;  /* 0x000000190a077211 */ /* 0x000fe200010f0eff */
[----:B------:R-:W-:Y:S01]  /*d880*/  IMAD R10, R29, 0x8, R10 ;  /* 0x000000081d0a7824 */ /* 0x000fe200078e020a */
[----:B------:R-:W-:Y:S01]  /*d890*/  LOP3.LUT R45, R0, 0x1a4, R191, 0xfe, !PT ;  /* 0x000001a4002d7812 */ /* 0x000fe200078efebf */
[----:B------:R-:W2:Y:S01]  /*d8a0*/  LDC R29, c[0x0][0x248] ;  /* 0x00009200ff1d7b82 */ /* 0x000ea20000000800 */
[----:B-1----:R-:W-:Y:S01]  /*d8b0*/  PRMT R13, R20, 0x7772, RZ ;  /* 0x00007772140d7816 */ /* 0x002fe200000000ff */
[----:B------:R1:W-:Y:S01]  /*d8c0*/  @P1 STG.E.U8 desc[UR8][R6.64], R11 ;  /* 0x0000000b06001986 */ /* 0x0003e2000c101108 */
[-C--:B------:R-:W-:Y:S01]  /*d8d0*/  IADD3 R8, P1, R10, R2.reuse, RZ ;  /* 0x000000020a087210 */ /* 0x080fe20007f3e0ff */
[----:B------:R-:W-:Y:S01]  /*d8e0*/  ULDC UR5, c[0x0][0x22c] ;  /* 0x00008b0000057ab9 */ /* 0x000fe20000000800 */
[----:B----4-:R-:W-:-:S02]  /*d8f0*/  IADD3 R4, P2, R3, R2, RZ ;  /* 0x0000000203047210 */ /* 0x010fc40007f5e0ff */
[----:B------:R-:W-:Y:S02]  /*d900*/  PRMT R15, R16, 0x7771, RZ ;  /* 0x00007771100f7816 */ /* 0x000fe400000000ff */
[-C--:B------:R-:W-:Y:S01]  /*d910*/  LEA.HI.X.SX32 R5, R3, R25.reuse, 0x1, P2 ;  /* 0x0000001903057211 */ /* 0x080fe200010f0eff */
[----:B------:R-:W-:Y:S01]  /*d920*/  VIADD R3, R12, 0x19c ;  /* 0x0000019c0c037836 */ /* 0x000fe20000000000 */
[-C--:B------:R-:W-:Y:S01]  /*d930*/  LEA.HI.X.SX32 R9, R10, R25.reuse, 0x1, P1 ;  /* 0x000000190a097211 */ /* 0x080fe200008f0eff */
[----:B0-----:R-:W-:Y:S01]  /*d940*/  IMAD R10, R27, 0x4, R10 ;  /* 0x000000041b0a7824 */ /* 0x001fe200078e020a */
[----:B------:R-:W-:Y:S01]  /*d950*/  ISETP.LT.AND P2, PT, R44, UR4, !P0 ;  /* 0x000000042c007c0c */ /* 0x000fe2000c741270 */
[----:B------:R0:W-:Y:S01]  /*d960*/  @P6 STG.E.U8 desc[UR8][R4.64], R15 ;  /* 0x0000000f04006986 */ /* 0x0001e2000c101108 */
[----:B------:R-:W-:Y:S01]  /*d970*/  ULDC UR4, c[0x0][0x22c] ;  /* 0x00008b0000047ab9 */ /* 0x000fe20000000800 */
[----:B------:R-:W-:Y:S02]  /*d980*/  PRMT R27, R16, 0x7772, RZ ;  /* 0x00007772101b7816 */ /* 0x000fe400000000ff */
[CC--:B-1----:R-:W-:Y:S01]  /*d990*/  IADD3 R6, P6, R10.reuse, R2.reuse, RZ ;  /* 0x000000020a067210 */ /* 0x0c2fe20007fde0ff */
[----:B------:R1:W-:Y:S01]  /*d9a0*/  @P4 STG.E.U8 desc[UR8][R8.64], R13 ;  /* 0x0000000d08004986 */ /* 0x0003e2000c101108 */
[----:B------:R-:W-:Y:S01]  /*d9b0*/  ISETP.LT.AND P1, PT, R45, UR4, !P0 ;  /* 0x000000042d007c0c */ /* 0x000fe2000c721270 */
[----:B------:R-:W-:Y:S01]  /*d9c0*/  ULDC UR4, c[0x0][0x248] ;  /* 0x0000920000047ab9 */ /* 0x000fe20000000800 */
[-C--:B------:R-:W-:Y:S01]  /*d9d0*/  LEA.HI.X.SX32 R7, R10, R25.reuse, 0x1, P6 ;  /* 0x000000190a077211 */ /* 0x080fe200030f0eff */
[----:B--2---:R-:W-:Y:S01]  /*d9e0*/  IMAD R11, R29, 0x4, R10 ;  /* 0x000000041d0b7824 */ /* 0x004fe200078e020a */
[C---:B------:R-:W-:Y:S01]  /*d9f0*/  ISETP.LT.AND P4, PT, R3.reuse, UR5, !P0 ;  /* 0x0000000503007c0c */ /* 0x040fe2000c781270 */
[----:B------:R-:W2:Y:S01]  /*da00*/  LDC R10, c[0x0][0x248] ;  /* 0x00009200ff0a7b82 */ /* 0x000ea20000000800 */
[----:B------:R-:W-:Y:S01]  /*da10*/  IMAD R3, R3, UR4, RZ ;  /* 0x0000000403037c24 */ /* 0x000fe2000f8e02ff */
[----:B------:R4:W-:Y:S01]  /*da20*/  @P3 STG.E.U8 desc[UR8][R6.64], R27 ;  /* 0x0000001b06003986 */ /* 0x0009e2000c101108 */
[CC--:B0-----:R-:W-:Y:S01]  /*da30*/  IADD3 R4, P6, R11.reuse, R2.reuse, RZ ;  /* 0x000000020b047210 */ /* 0x0c1fe20007fde0ff */
[----:B------:R-:W-:Y:S01]  /*da40*/  ULDC UR4, c[0x0][0x22c] ;  /* 0x00008b0000047ab9 */ /* 0x000fe20000000800 */
[----:B-1----:R-:W-:Y:S01]  /*da50*/  PRMT R13, R20, 0x7773, RZ ;  /* 0x00007773140d7816 */ /* 0x002fe200000000ff */
[----:B------:R-:W-:Y:S01]  /*da60*/  ULDC UR5, c[0x0][0x22c] ;  /* 0x00008b0000057ab9 */ /* 0x000fe20000000800 */
[-C--:B------:R-:W-:Y:S01]  /*da70*/  LEA.HI.X.SX32 R5, R11, R25.reuse, 0x1, P6 ;  /* 0x000000190b057211 */ /* 0x080fe200030f0eff */
[----:B---3--:R-:W-:Y:S01]  /*da80*/  IMAD R11, R14, 0x8, R11 ;  /* 0x000000080e0b7824 */ /* 0x008fe200078e020b */
[C---:B------:R-:W-:Y:S01]  /*da90*/  IADD3 R8, P6, R3.reuse, R2, RZ ;  /* 0x0000000203087210 */ /* 0x040fe20007fde0ff */
[----:B------:R-:W0:Y:S01]  /*daa0*/  LDC R29, c[0x0][0x248] ;  /* 0x00009200ff1d7b82 */ /* 0x000e220000000800 */
[----:B------:R-:W-:Y:S01]  /*dab0*/  PRMT R15, R16, 0x7773, RZ ;  /* 0x00007773100f7816 */ /* 0x000fe200000000ff */
[----:B------:R1:W-:Y:S01]  /*dac0*/  @P5 STG.E.U8 desc[UR8][R4.64], R13 ;  /* 0x0000000d04005986 */ /* 0x0003e2000c101108 */
[----:B------:R-:W-:Y:S01]  /*dad0*/  LEA.HI.X.SX32 R9, R3, R25, 0x1, P6 ;  /* 0x0000001903097211 */ /* 0x000fe200030f0eff */
[----:B------:R-:W-:Y:S01]  /*dae0*/  IMAD R3, R24, 0x4, R11 ;  /* 0x0000000418037824 */ /* 0x000fe200078e020b */
[----:B------:R-:W-:-:S02]  /*daf0*/  LOP3.LUT R47, R0, 0x1b0, R191, 0xfe, !PT ;  /* 0x000001b0002f7812 */ /* 0x000fc400078efebf */
[----:B------:R-:W-:Y:S01]  /*db00*/  LOP3.LUT R48, R0, 0x1b4, R191, 0xfe, !PT ;  /* 0x000001b400307812 */ /* 0x000fe200078efebf */
[----:B----4-:R-:W3:Y:S01]  /*db10*/  LDC R27, c[0x0][0x248] ;  /* 0x00009200ff1b7b82 */ /* 0x010ee20000000800 */
[----:B------:R4:W-:Y:S01]  /*db20*/  @P4 STG.E.U8 desc[UR8][R8.64], R15 ;  /* 0x0000000f08004986 */ /* 0x0009e2000c101108 */
[-C--:B------:R-:W-:Y:S02]  /*db30*/  IADD3 R6, P4, R11, R2.reuse, RZ ;  /* 0x000000020b067210 */ /* 0x080fe40007f9e0ff */
[----:B------:R-:W-:Y:S01]  /*db40*/  ISETP.LT.AND P5, PT, R47, UR4, !P0 ;  /* 0x000000042f007c0c */ /* 0x000fe2000c7a1270 */
[----:B------:R-:W-:Y:S01]  /*db50*/  ULDC UR4, c[0x0][0x22c] ;  /* 0x00008b0000047ab9 */ /* 0x000fe20000000800 */
[----:B-1----:R-:W-:Y:S01]  /*db60*/  IADD3 R4, P6, R3, R2, RZ ;  /* 0x0000000203047210 */ /* 0x002fe20007fde0ff */
[----:B--2---:R-:W-:Y:S01]  /*db70*/  IMAD R10, R10, 0x4, R3 ;  /* 0x000000040a0a7824 */ /* 0x004fe200078e0203 */
[----:B------:R-:W-:Y:S01]  /*db80*/  LEA.HI.X.SX32 R7, R11, R25, 0x1, P4 ;  /* 0x000000190b077211 */ /* 0x000fe200020f0eff */
[----:B------:R-:W1:Y:S01]  /*db90*/  LDC R14, c[0x0][0x248] ;  /* 0x00009200ff0e7b82 */ /* 0x000e620000000800 */
[----:B------:R-:W-:-:S02]  /*dba0*/  PRMT R11, R21, 0x7770, RZ ;  /* 0x00007770150b7816 */ /* 0x000fc400000000ff */
[-C--:B------:R-:W-:Y:S01]  /*dbb0*/  LEA.HI.X.SX32 R5, R3, R25.reuse, 0x1, P6 ;  /* 0x0000001903057211 */ /* 0x080fe200030f0eff */
[----:B------:R-:W-:Y:S01]  /*dbc0*/  VIADD R3, R12, 0x1ac ;  /* 0x000001ac0c037836 */ /* 0x000fe20000000000 */
[-C--:B----4-:R-:W-:Y:S01]  /*dbd0*/  IADD3 R8, P6, R10, R2.reuse, RZ ;  /* 0x000000020a087210 */ /* 0x090fe20007fde0ff */
[----:B------:R2:W-:Y:S01]  /*dbe0*/  @P2 STG.E.U8 desc[UR8][R6.64], R11 ;  /* 0x0000000b06002986 */ /* 0x0005e2000c101108 */
[--C-:B------:R-:W-:Y:S01]  /*dbf0*/  LOP3.LUT R49, R0, 0x1b8, R191.reuse, 0xfe, !PT ;  /* 0x000001b800317812 */ /* 0x100fe200078efebf */
[----:B------:R-:W4:Y:S01]  /*dc00*/  LDC R16, c[0x0][0x248] ;  /* 0x00009200ff107b82 */ /* 0x000f220000000800 */
[----:B------:R-:W-:Y:S02]  /*dc10*/  PRMT R13, R17, 0x7770, RZ ;  /* 0x00007770110d7816 */ /* 0x000fe400000000ff */
[----:B------:R-:W-:Y:S01]  /*dc20*/  ISETP.LT.AND P4, PT, R48, UR4, !P0 ;  /* 0x0000000430007c0c */ /* 0x000fe2000c781270 */
[----:B------:R-:W-:Y:S01]  /*dc30*/  ULDC UR4, c[0x0][0x22c] ;  /* 0x00008b0000047ab9 */ /* 0x000fe20000000800 */
[----:B------:R-:W-:Y:S01]  /*dc40*/  LEA.HI.X.SX32 R9, R10, R25, 0x1, P6 ;  /* 0x000000190a097211 */ /* 0x000fe200030f0eff */
[----:B------:R0:W-:Y:S01]  /*dc50*/  @P1 STG.E.U8 desc[UR8][R4.64], R13 ;  /* 0x0000000d04001986 */ /* 0x0001e2000c101108 */
[----:B------:R-:W-:Y:S01]  /*dc60*/  ISETP.LT.AND P2, PT, R49, UR4, !P0 ;  /* 0x0000000431007c0c */ /* 0x000fe2000c741270 */
[----:B---3--:R-:W-:Y:S01]  /*dc70*/  IMAD R10, R27, 0x8, R10 ;  /* 0x000000081b0a7824 */ /* 0x008fe200078e020a */
[----:B------:R-:W-:Y:S01]  /*dc80*/  ULDC UR4, c[0x0][0x248] ;  /* 0x0000920000047ab9 */ /* 0x000fe20000000800 */
[----:B------:R-:W3:Y:S01]  /*dc90*/  LDC R27, c[0x0][0x248] ;  /* 0x00009200ff1b7b82 */ /* 0x000ee20000000800 */
[C---:B------:R-:W-:Y:S01]  /*dca0*/  ISETP.LT.AND P1, PT, R3.reuse, UR5, !P0 ;  /* 0x0000000503007c0c */ /* 0x040fe2000c721270 */
[----:B------:R-:W-:Y:S01]  /*dcb0*/  IMAD R3, R3, UR4, RZ ;  /* 0x0000000403037c24 */ /* 0x000fe2000f8e02ff */
[----:B------:R-:W-:Y:S01]  /*dcc0*/  LOP3.LUT R46, R0, 0x1a8, R191, 0xfe, !PT ;  /* 0x000001a8002e7812 */ /* 0x000fe200078efebf */
[----:B------:R-:W-:Y:S01]  /*dcd0*/  ULDC UR4, c[0x0][0x22c] ;  /* 0x00008b0000047ab9 */ /* 0x000fe20000000800 */
[----:B--2---:R-:W-:Y:S01]  /*dce0*/  PRMT R11, R21, 0x7771, RZ ;  /* 0x00007771150b7816 */ /* 0x004fe200000000ff */
[----:B------:R-:W-:Y:S01]  /*dcf0*/  ULDC UR5, c[0x0][0x22c] ;  /* 0x00008b0000057ab9 */ /* 0x000fe20000000800 */
[----:B------:R-:W-:Y:S01]  /*dd00*/  ISETP.LT.AND P3, PT, R46, UR6, !P0 ;  /* 0x000000062e007c0c */ /* 0x000fe2000c761270 */
[----:B------:R-:W-:Y:S01]  /*dd10*/  ULDC UR6, c[0x0][0x22c] ;  /* 0x00008b0000067ab9 */ /* 0x000fe20000000800 */
[----:B0-----:R-:W-:-:S02]  /*dd20*/  IADD3 R4, P6, R3, R2, RZ ;  /* 0x0000000203047210 */ /* 0x001fc40007fde0ff */
[--C-:B------:R-:W-:Y:S02]  /*dd30*/  LOP3.LUT R50, R0, 0x1c0, R191.reuse, 0xfe, !PT ;  /* 0x000001c000327812 */ /* 0x100fe400078efebf */
[-C--:B------:R-:W-:Y:S01]  /*dd40*/  LEA.HI.X.SX32 R5, R3, R25.reuse, 0x1, P6 ;  /* 0x0000001903057211 */ /* 0x080fe200030f0eff */
[----:B------:R-:W-:Y:S01]  /*dd50*/  VIADD R3, R12, 0x1bc ;  /* 0x000001bc0c037836 */ /* 0x000fe20000000000 */
[C---:B------:R-:W-:Y:S02]  /*dd60*/  IADD3 R6, P6, R10.reuse, R2, RZ ;  /* 0x000000020a067210 */ /* 0x040fe40007fde0ff */
[----:B------:R-:W-:Y:S02]  /*dd70*/  PRMT R15, R17, 0x7771, RZ ;  /* 0x00007771110f7816 */ /* 0x000fe400000000ff */
[----:B------:R-:W-:Y:S01]  /*dd80*/  LEA.HI.X.SX32 R7, R10, R25, 0x1, P6 ;  /* 0x000000190a077211 */ /* 0x000fe200030f0eff */
[----:B------:R-:W-:Y:S01]  /*dd90*/  IMAD R10, R29, 0x4, R10 ;  /* 0x000000041d0a7824 */ /* 0x000fe200078e020a */
[----:B------:R3:W-:Y:S01]  /*dda0*/  @P3 STG.E.U8 desc[UR8][R8.64], R11 ;  /* 0x0000000b08003986 */ /* 0x0007e2000c101108 */
[----:B------:R-:W-:-:S02]  /*ddb0*/  LOP3.LUT R51, R0, 0x1c4, R191, 0xfe, !PT ;  /* 0x000001c400337812 */ /* 0x000fc400078efebf */
[C---:B------:R-:W-:Y:S01]  /*ddc0*/  PRMT R13, R21.reuse, 0x7772, RZ ;  /* 0x00007772150d7816 */ /* 0x040fe200000000ff */
[----:B------:R0:W-:Y:S01]  /*ddd0*/  @P1 STG.E.U8 desc[UR8][R4.64], R15 ;  /* 0x0000000f04001986 */ /* 0x0001e2000c101108 */
[----:B------:R-:W-:Y:S01]  /*dde0*/  ISETP.LT.AND P3, PT, R50, UR4, !P0 ;  /* 0x0000000432007c0c */ /* 0x000fe2000c761270 */
[----:B------:R-:W-:Y:S01]  /*ddf0*/  ULDC UR4, c[0x0][0x22c] ;  /* 0x00008b0000047ab9 */ /* 0x000fe20000000800 */
[----:B------:R-:W-:Y:S01]  /*de00*/  PRMT R21, R21, 0x7773, RZ ;  /* 0x0000777315157816 */ /* 0x000fe200000000ff */
[----:B------:R2:W-:Y:S01]  /*de10*/  @P5 STG.E.U8 desc[UR8][R6.64], R13 ;  /* 0x0000000d06005986 */ /* 0x0005e2000c101108 */
[----:B------:R-:W-:Y:S01]  /*de20*/  ISETP.LT.AND P1, PT, R51, UR4, !P0 ;  /* 0x0000000433007c0c */ /* 0x000fe2000c721270 */
[----:B------:R-:W-:Y:S01]  /*de30*/  ULDC UR4, c[0x0][0x248] ;  /* 0x0000920000047ab9 */ /* 0x000fe20000000800 */
[----:B------:R-:W-:Y:S01]  /*de40*/  ISETP.LT.AND P5, PT, R3, UR5, !P0 ;  /* 0x0000000503007c0c */ /* 0x000fe2000c7a1270 */
[----:B---3--:R-:W-:Y:S01]  /*de50*/  IMAD R11, R27, 0x4, R10 ;  /* 0x000000041b0b7824 */ /* 0x008fe200078e020a */
[-C--:B------:R-:W-:Y:S01]  /*de60*/  IADD3 R8, P6, R10, R2.reuse, RZ ;  /* 0x000000020a087210 */ /* 0x080fe20007fde0ff */
[----:B------:R-:W-:Y:S01]  /*de70*/  IMAD R3, R3, UR4, RZ ;  /* 0x0000000403037c24 */ /* 0x000fe2000f8e02ff */
[----:B------:R-:W-:Y:S01]  /*de80*/  LOP3.LUT R52, R0, 0x1c8, R191, 0xfe, !PT ;  /* 0x000001c800347812 */ /* 0x000fe200078efebf */
[----:B0-----:R-:W0:Y:S01]  /*de90*/  LDC R15, c[0x0][0x248] ;  /* 0x00009200ff0f7b82 */ /* 0x001e220000000800 */
[----:B------:R-:W-:Y:S01]  /*dea0*/  LEA.HI.X.SX32 R9, R10, R25, 0x1, P6 ;  /* 0x000000190a097211 */ /* 0x000fe200030f0eff */
[----:B------:R-:W-:Y:S01]  /*deb0*/  ULDC UR4, c[0x0][0x22c] ;  /* 0x00008b0000047ab9 */ /* 0x000fe20000000800 */
[----:B------:R-:W-:Y:S01]  /*dec0*/  IADD3 R4, P6, R11, R2, RZ ;  /* 0x000000020b047210 */ /* 0x000fe20007fde0ff */
[----:B------:R-:W-:Y:S01]  /*ded0*/  ULDC UR5, c[0x0][0x22c] ;  /* 0x00008b0000057ab9 */ /* 0x000fe20000000800 */
[----:B--2---:R-:W-:-:S02]  /*dee0*/  PRMT R13, R17, 0x7772, RZ ;  /* 0x00007772110d7816 */ /* 0x004fc400000000ff */
[-C--:B------:R-:W-:Y:S01]  /*def0*/  LEA.HI.X.SX32 R5, R11, R25.reuse, 0x1, P6 ;  /* 0x000000190b057211 */ /* 0x080fe200030f0eff */
[----:B------:R-:W2:Y:S01]  /*df00*/  LDC R10, c[0x0][0x248] ;  /* 0x00009200ff0a7b82 */ /* 0x000ea20000000800 */
[-C--:B------:R-:W-:Y:S01]  /*df10*/  IADD3 R6, P6, R3, R2.reuse, RZ ;  /* 0x0000000203067210 */ /* 0x080fe20007fde0ff */
[----:B-1----:R-:W-:Y:S01]  /*df20*/  IMAD R11, R14, 0x8, R11 ;  /* 0x000000080e0b7824 */ /* 0x002fe200078e020b */
[----:B------:R-:W-:Y:S01]  /*df30*/  PRMT R17, R17, 0x7773, RZ ;  /* 0x0000777311117816 */ /* 0x000fe200000000ff */
[----:B------:R1:W-:Y:S01]  /*df40*/  @P4 STG.E.U8 desc[UR8][R8.64], R13 ;  /* 0x0000000d08004986 */ /* 0x0003e2000c101108 */
[----:B------:R-:W-:Y:S01]  /*df50*/  LEA.HI.X.SX32 R7, R3, R25, 0x1, P6 ;  /* 0x0000001903077211 */ /* 0x000fe200030f0eff */
[----:B----4-:R-:W-:Y:S01]  /*df60*/  IMAD R3, R16, 0x4, R11 ;  /* 0x0000000410037824 */ /* 0x010fe200078e020b */
[C-C-:B------:R-:W-:Y:S01]  /*df70*/  LOP3.LUT R53, R0.reuse, 0x1d0, R191.reuse, 0xfe, !PT ;  /* 0x000001d000357812 */ /* 0x140fe200078efebf */
[----:B------:R3:W-:Y:S01]  /*df80*/  @P2 STG.E.U8 desc[UR8][R4.64], R21 ;  /* 0x0000001504002986 */ /* 0x0007e2000c101108 */
[--C-:B------:R-:W-:Y:S01]  /*df90*/  LOP3.LUT R54, R0, 0x1d4, R191.reuse, 0xfe, !PT ;  /* 0x000001d400367812 */ /* 0x100fe200078efebf */
[----:B------:R-:W4:Y:S01]  /*dfa0*/  LDC R14, c[0x0][0x248] ;  /* 0x00009200ff0e7b82 */ /* 0x000f220000000800 */
[----:B------:R-:W-:Y:S01]  /*dfb0*/  ISETP.LT.AND P4, PT, R52, UR6, !P0 ;  /* 0x0000000634007c0c */ /* 0x000fe2000c781270 */
[----:B------:R2:W-:Y:S01]  /*dfc0*/  @P5 STG.E.U8 desc[UR8][R6.64], R17 ;  /* 0x0000001106005986 */ /* 0x0005e2000c101108 */
[----:B------:R-:W-:Y:S01]  /*dfd0*/  ISETP.LT.AND P2, PT, R53, UR4, !P0 ;  /* 0x0000000435007c0c */ /* 0x000fe2000c741270 */
[----:B------:R-:W-:Y:S01]  /*dfe0*/  ULDC UR4, c[0x0][0x22c] ;  /* 0x00008b0000047ab9 */ /* 0x000fe20000000800 */
[----:B------:R-:W-:Y:S01]  /*dff0*/  LOP3.LUT R55, R0, 0x1d8, R191, 0xfe, !PT ;  /* 0x000001d800377812 */ /* 0x000fe200078efebf */
[----:B------:R-:W-:Y:S01]  /*e000*/  ULDC UR6, c[0x0][0x22c] ;  /* 0x00008b0000067ab9 */ /* 0x000fe20000000800 */
[----:B-1----:R-:W-:Y:S01]  /*e010*/  IADD3 R8, P5, R11, R2, RZ ;  /* 0x000000020b087210 */ /* 0x002fe20007fbe0ff */
[----:B------:R-:W1:Y:S01]  /*e020*/  LDC R16, c[0x0][0x248] ;  /* 0x00009200ff107b82 */ /* 0x000e620000000800 */
[----:B------:R-:W-:-:S02]  /*e030*/  PRMT R13, R18, 0x7770, RZ ;  /* 0x00007770120d7816 */ /* 0x000fc400000000ff */
[----:B---3--:R-:W-:Y:S02]  /*e040*/  IADD3 R4, P6, R3, R2, RZ ;  /* 0x0000000203047210 */ /* 0x008fe40007fde0ff */
[-C--:B------:R-:W-:Y:S01]  /*e050*/  LEA.HI.X.SX32 R9, R11, R25.reuse, 0x1, P5 ;  /* 0x000000190b097211 */ /* 0x080fe200028f0eff */
[----:B--2---:R-:W-:Y:S01]  /*e060*/  IMAD R10, R10, 0x4, R3 ;  /* 0x000000040a0a7824 */ /* 0x004fe200078e0203 */
[----:B------:R-:W-:Y:S01]  /*e070*/  PRMT R11, R22, 0x7770, RZ ;  /* 0x00007770160b7816 */ /* 0x000fe200000000ff */
[----:B------:R-:W2:Y:S01]  /*e080*/  LDC R17, c[0x0][0x248] ;  /* 0x00009200ff117b82 */ /* 0x000ea20000000800 */
[----:B------:R-:W-:Y:S01]  /*e090*/  LEA.HI.X.SX32 R5, R3, R25, 0x1, P6 ;  /* 0x0000001903057211 */ /* 0x000fe200030f0eff */
[----:B------:R-:W-:Y:S01]  /*e0a0*/  VIADD R3, R12, 0x1cc ;  /* 0x000001cc0c037836 */ /* 0x000fe20000000000 */
[----:B------:R-:W-:Y:S01]  /*e0b0*/  ISETP.LT.AND P5, PT, R54, UR4, !P0 ;  /* 0x0000000436007c0c */ /* 0x000fe2000c7a1270 */
[----:B------:R3:W-:Y:S01]  /*e0c0*/  @P3 STG.E.U8 desc[UR8][R8.64], R11 ;  /* 0x0000000b08003986 */ /* 0x0007e2000c101108 */
[----:B------:R-:W-:Y:S01]  /*e0d0*/  ULDC UR4, c[0x0][0x22c] ;  /* 0x00008b0000047ab9 */ /* 0x000fe20000000800 */
[----:B------:R-:W-:-:S02]  /*e0e0*/  LOP3.LUT R56, R0, 0x1e0, R191, 0xfe, !PT ;  /* 0x000001e000387812 */ /* 0x000fc400078efebf */
[----:B------:R-:W4:Y:S01]  /*e0f0*/  LDC R21, c[0x0][0x248] ;  /* 0x00009200ff157b82 */ /* 0x000f220000000800 */
[----:B------:R1:W-:Y:S01]  /*e100*/  @P1 STG.E.U8 desc[UR8][R4.64], R13 ;  /* 0x0000000d04001986 */ /* 0x0003e2000c101108 */
[CC--:B------:R-:W-:Y:S02]  /*e110*/  IADD3 R6, P1, R10.reuse, R2.reuse, RZ ;  /* 0x000000020a067210 */ /* 0x0c0fe40007f3e0ff */
[----:B------:R-:W-:Y:S01]  /*e120*/  ISETP.LT.AND P3, PT, R55, UR4, !P0 ;  /* 0x0000000437007c0c */ /* 0x000fe2000c761270 */
[----:B------:R-:W-:Y:S01]  /*e130*/  ULDC UR4, c[0x0][0x248] ;  /* 0x0000920000047ab9 */ /* 0x000fe20000000800 */
[C---:B------:R-:W-:Y:S01]  /*e140*/  ISETP.LT.AND P6, PT, R3.reuse, UR5, !P0 ;  /* 0x0000000503007c0c */ /* 0x040fe2000c7c1270 */
[----:B------:R-:W-:Y:S01]  /*e150*/  IMAD R3, R3, UR4, RZ ;  /* 0x0000000403037c24 */ /* 0x000fe2000f8e02ff */
[----:B------:R-:W-:Y:S01]  /*e160*/  LEA.HI.X.SX32 R7, R10, R25, 0x1, P1 ;  /* 0x000000190a077211 */ /* 0x000fe200008f0eff */
[----:B0-----:R-:W-:Y:S01]  /*e170*/  IMAD R10, R15, 0x8, R10 ;  /* 0x000000080f0a7824 */ /* 0x001fe200078e020a */
[----:B---3--:R-:W-:Y:S01]  /*e180*/  PRMT R11, R22, 0x7771, RZ ;  /* 0x00007771160b7816 */ /* 0x008fe200000000ff */
[----:B------:R-:W-:Y:S01]  /*e190*/  ULDC UR4, c[0x0][0x22c] ;  /* 0x00008b0000047ab9 */ /* 0x000fe20000000800 */
[----:B------:R-:W-:Y:S01]  /*e1a0*/  PRMT R15, R18, 0x7771, RZ ;  /* 0x00007771120f7816 */ /* 0x000fe200000000ff */
[----:B------:R-:W-:Y:S01]  /*e1b0*/  ULDC UR5, c[0x0][0x22c] ;  /* 0x00008b0000057ab9 */ /* 0x000fe20000000800 */
[-C--:B-1----:R-:W-:Y:S01]  /*e1c0*/  IADD3 R4, P1, R3, R2.reuse, RZ ;  /* 0x0000000203047210 */ /* 0x082fe20007f3e0ff */
[----:B------:R0:W-:Y:S01]  /*e1d0*/  @P4 STG.E.U8 desc[UR8][R6.64], R11 ;  /* 0x0000000b06004986 */ /* 0x0001e2000c101108 */
[----:B------:R-:W-:-:S02]  /*e1e0*/  IADD3 R8, P4, R10, R2, RZ ;  /* 0x000000020a087210 */ /* 0x000fc40007f9e0ff */
[-C--:B------:R-:W-:Y:S01]  /*e1f0*/  LEA.HI.X.SX32 R5, R3, R25.reuse, 0x1, P1 ;  /* 0x0000001903057211 */ /* 0x080fe200008f0eff */
[----:B------:R-:W-:Y:S01]  /*e200*/  VIADD R3, R12, 0x1dc ;  /* 0x000001dc0c037836 */ /* 0x000fe20000000000 */
[-C--:B------:R-:W-:Y:S01]  /*e210*/  LEA.HI.X.SX32 R9, R10, R25.reuse, 0x1, P4 ;  /* 0x000000190a097211 */ /* 0x080fe200020f0eff */
[----:B--2---:R-:W-:Y:S01]  /*e220*/  IMAD R10, R17, 0x4, R10 ;  /* 0x00000004110a7824 */ /* 0x004fe200078e020a */
[----:B------:R-:W-:Y:S01]  /*e230*/  LOP3.LUT R57, R0, 0x1e4, R191, 0xfe, !PT ;  /* 0x000001e400397812 */ /* 0x000fe200078efebf */
[----:B------:R1:W-:Y:S01]  /*e240*/  @P6 STG.E.U8 desc[UR8][R4.64], R15 ;  /* 0x0000000f04006986 */ /* 0x0003e2000c101108 */
[----:B------:R-:W-:Y:S02]  /*e250*/  PRMT R13, R22, 0x7772, RZ ;  /* 0x00007772160d7816 */ /* 0x000fe400000000ff */
[----:B------:R-:W-:Y:S01]  /*e260*/  ISETP.LT.AND P1, PT, R56, UR4, !P0 ;  /* 0x0000000438007c0c */ /* 0x000fe2000c721270 */
[----:B------:R-:W-:Y:S01]  /*e270*/  ULDC UR4, c[0x0][0x22c] ;  /* 0x00008b0000047ab9 */ /* 0x000fe20000000800 */
[CC--:B0-----:R-:W-:Y:S01]  /*e280*/  IADD3 R6, P6, R10.reuse, R2.reuse, RZ ;  /* 0x000000020a067210 */ /* 0x0c1fe20007fde0ff */
[----:B----4-:R-:W-:Y:S01]  /*e290*/  IMAD R11, R21, 0x4, R10 ;  /* 0x00000004150b7824 */ /* 0x010fe200078e020a */
[----:B------:R-:W-:Y:S01]  /*e2a0*/  ISETP.LT.AND P4, PT, R57, UR4, !P0 ;  /* 0x0000000439007c0c */ /* 0x000fe2000c781270 */
[----:B------:R0:W-:Y:S01]  /*e2b0*/  @P2 STG.E.U8 desc[UR8][R8.64], R13 ;  /* 0x0000000d08002986 */ /* 0x0001e2000c101108 */
[----:B------:R-:W-:Y:S01]  /*e2c0*/  ULDC UR4, c[0x0][0x248] ;  /* 0x0000920000047ab9 */ /* 0x000fe20000000800 */
[C---:B------:R-:W-:Y:S01]  /*e2d0*/  ISETP.LT.AND P2, PT, R3.reuse, UR5, !P0 ;  /* 0x0000000503007c0c */ /* 0x040fe2000c741270 */
[----:B------:R-:W-:Y:S01]  /*e2e0*/  IMAD R3, R3, UR4, RZ ;  /* 0x0000000403037c24 */ /* 0x000fe2000f8e02ff */
[-C--:B------:R-:W-:Y:S01]  /*e2f0*/  LEA.HI.X.SX32 R7, R10, R25.reuse, 0x1, P6 ;  /* 0x000000190a077211 */ /* 0x080fe200030f0eff */
[----:B------:R-:W-:Y:S01]  /*e300*/  ULDC UR4, c[0x0][0x22c] ;  /* 0x00008b0000047ab9 */ /* 0x000fe20000000800 */
[CC--:B-1----:R-:W-:Y:S01]  /*e310*/  IADD3 R4, P6, R11.reuse, R2.reuse, RZ ;  /* 0x000000020b047210 */ /* 0x0c2fe20007fde0ff */
[----:B------:R-:W1:Y:S01]  /*e320*/  LDC R10, c[0x0][0x248] ;  /* 0x00009200ff0a7b82 */ /* 0x000e620000000800 */
[----:B------:R-:W-:Y:S01]  /*e330*/  PRMT R17, R18, 0x7772, RZ ;  /* 0x0000777212117816 */ /* 0x000fe200000000ff */
[----:B------:R-:W-:Y:S01]  /*e340*/  ULDC UR5, c[0x0][0x22c] ;  /* 0x00008b0000057ab9 */ /* 0x000fe20000000800 */
[-C--:B------:R-:W-:Y:S01]  /*e350*/  LEA.HI.X.SX32 R5, R11, R25.reuse, 0x1, P6 ;  /* 0x000000190b057211 */ /* 0x080fe200030f0eff */
[----:B------:R-:W-:Y:S01]  /*e360*/  IMAD R11, R14, 0x8, R11 ;  /* 0x000000080e0b7824 */ /* 0x000fe200078e020b */
[C---:B0-----:R-:W-:Y:S01]  /*e370*/  IADD3 R8, P6, R3.reuse, R2, RZ ;  /* 0x0000000203087210 */ /* 0x041fe20007fde0ff */
[----:B------:R0:W-:Y:S01]  /*e380*/  @P5 STG.E.U8 desc[UR8][R6.64], R17 ;  /* 0x0000001106005986 */ /* 0x0001e2000c101108 */
[----:B------:R-:W-:Y:S01]  /*e390*/  PRMT R13, R22, 0x7773, RZ ;  /* 0x00007773160d7816 */ /* 0x000fe200000000ff */
[----:B------:R-:W2:Y:S01]  /*e3a0*/  LDC R14, c[0x0][0x248] ;  /* 0x00009200ff0e7b82 */ /* 0x000ea20000000800 */
[----:B------:R-:W-:Y:S01]  /*e3b0*/  LEA.HI.X.SX32 R9, R3, R25, 0x1, P6 ;  /* 0x0000001903097211 */ /* 0x000fe200030f0eff */
[----:B------:R-:W-:Y:S01]  /*e3c0*/  IMAD R3, R16, 0x4, R11 ;  /* 0x0000000410037824 */ /* 0x000fe200078e020b */
[----:B------:R-:W-:Y:S01]  /*e3d0*/  PRMT R15, R18, 0x7773, RZ ;  /* 0x00007773120f7816 */ /* 0x000fe200000000ff */
[----:B------:R-:W-:Y:S01]  /*e3e0*/  @P3 STG.E.U8 desc[UR8][R4.64], R13 ;  /* 0x0000000d04003986 */ /* 0x000fe2000c101108 */
[----:B------:R-:W-:-:S02]  /*e3f0*/  LOP3.LUT R59, R0, 0x1f0, R191, 0xfe, !PT ;  /* 0x000001f0003b7812 */ /* 0x000fc400078efebf */
[C-C-:B------:R-:W-:Y:S01]  /*e400*/  LOP3.LUT R60, R0.reuse, 0x1f4, R191.reuse, 0xfe, !PT ;  /* 0x000001f4003c7812 */ /* 0x140fe200078efebf */
[----:B------:R3:W-:Y:S01]  /*e410*/  @P2 STG.E.U8 desc[UR8][R8.64], R15 ;  /* 0x0000000f08002986 */ /* 0x0007e2000c101108 */
[----:B------:R-:W-:Y:S01]  /*e420*/  ISETP.LT.AND P3, PT, R59, UR4, !P0 ;  /* 0x000000043b007c0c */ /* 0x000fe2000c761270 */
[----:B------:R-:W-:Y:S01]  /*e430*/  ULDC UR4, c[0x0][0x22c] ;  /* 0x00008b0000047ab9 */ /* 0x000fe20000000800 */
[C---:B0-----:R-:W-:Y:S01]  /*e440*/  IADD3 R6, P2, R11.reuse, R2, RZ ;  /* 0x000000020b067210 */ /* 0x041fe20007f5e0ff */
[----:B------:R-:W0:Y:S01]  /*e450*/  LDC R21, c[0x0][0x248] ;  /* 0x00009200ff157b82 */ /* 0x000e220000000800 */
[----:B------:R-:W-:Y:S02]  /*e460*/  LOP3.LUT R58, R0, 0x1e8, R191, 0xfe, !PT ;  /* 0x000001e8003a7812 */ /* 0x000fe400078efebf */
[----:B------:R-:W-:Y:S02]  /*e470*/  LEA.HI.X.SX32 R7, R11, R25, 0x1, P2 ;  /* 0x000000190b077211 */ /* 0x000fe400010f0eff */
[----:B------:R-:W-:-:S02]  /*e480*/  PRMT R11, R23, 0x7770, RZ ;  /* 0x00007770170b7816 */ /* 0x000fc400000000ff */
[----:B------:R-:W-:Y:S01]  /*e490*/  LOP3.LUT R0, R0, 0x1f8, R191, 0xfe, !PT ;  /* 0x000001f800007812 */ /* 0x000fe200078efebf */
[----:B---3--:R-:W3:Y:S01]  /*e4a0*/  LDC R8, c[0x0][0x248] ;  /* 0x00009200ff087b82 */ /* 0x008ee20000000800 */
[CC--:B------:R-:W-:Y:S01]  /*e4b0*/  IADD3 R4, P6, R3.reuse, R2.reuse, RZ ;  /* 0x0000000203047210 */ /* 0x0c0fe20007fde0ff */
[----:B------:R-:W-:Y:S01]  /*e4c0*/  @P1 STG.E.U8 desc[UR8][R6.64], R11 ;  /* 0x0000000b06001986 */ /* 0x000fe2000c101108 */
[----:B------:R-:W-:Y:S01]  /*e4d0*/  ISETP.LT.AND P2, PT, R60, UR4, !P0 ;  /* 0x000000043c007c0c */ /* 0x000fe2000c741270 */
[----:B------:R-:W-:Y:S01]  /*e4e0*/  ULDC UR4, c[0x0][0x22c] ;  /* 0x00008b0000047ab9 */ /* 0x000fe20000000800 */
[----:B------:R-:W-:Y:S01]  /*e4f0*/  LEA.HI.X.SX32 R5, R3, R25, 0x1, P6 ;  /* 0x0000001903057211 */ /* 0x000fe200030f0eff */
[----:B-1----:R-:W-:Y:S01]  /*e500*/  IMAD R3, R10, 0x4, R3 ;  /* 0x000000040a037824 */ /* 0x002fe200078e0203 */
[----:B------:R-:W-:Y:S02]  /*e510*/  PRMT R9, R19, 0x7770, RZ ;  /* 0x0000777013097816 */ /* 0x000fe400000000ff */
[----:B------:R-:W-:Y:S01]  /*e520*/  ISETP.LT.AND P1, PT, R0, UR4, !P0 ;  /* 0x0000000400007c0c */ /* 0x000fe2000c721270 */
[----:B------:R-:W-:Y:S01]  /*e530*/  VIADD R0, R12, 0x1ec ;  /* 0x000001ec0c007836 */ /* 0x000fe20000000000 */
[----:B------:R-:W-:Y:S01]  /*e540*/  ULDC UR4, c[0x0][0x248] ;  /* 0x0000920000047ab9 */ /* 0x000fe20000000800 */
[----:B------:R2:W-:Y:S01]  /*e550*/  @P4 STG.E.U8 desc[UR8][R4.64], R9 ;  /* 0x0000000904004986 */ /* 0x0005e2000c101108 */
[----:B------:R-:W-:Y:S01]  /*e560*/  ISETP.LT.AND P5, PT, R58, UR6, !P0 ;  /* 0x000000063a007c0c */ /* 0x000fe2000c7a1270 */
[----:B------:R-:W-:Y:S01]  /*e570*/  VIADD R12, R12, 0x1fc ;  /* 0x000001fc0c0c7836 */ /* 0x000fe20000000000 */
[C---:B------:R-:W-:Y:S01]  /*e580*/  ISETP.LT.AND P4, PT, R0.reuse, UR5, !P0 ;  /* 0x0000000500007c0c */ /* 0x040fe2000c781270 */
[----:B------:R-:W-:Y:S01]  /*e590*/  IMAD R0, R0, UR4, RZ ;  /* 0x0000000400007c24 */ /* 0x000fe2000f8e02ff */
[C---:B------:R-:W-:Y:S01]  /*e5a0*/  PRMT R15, R23.reuse, 0x7773, RZ ;  /* 0x00007773170f7816 */ /* 0x040fe200000000ff */
[----:B------:R-:W-:Y:S01]  /*e5b0*/  ULDC UR4, c[0x0][0x248] ;  /* 0x0000920000047ab9 */ /* 0x000fe20000000800 */
[C---:B------:R-:W-:Y:S01]  /*e5c0*/  PRMT R17, R23.reuse, 0x7772, RZ ;  /* 0x0000777217117816 */ /* 0x040fe200000000ff */
[----:B------:R-:W-:Y:S01]  /*e5d0*/  IMAD R13, R12, UR4, RZ ;  /* 0x000000040c0d7c24 */ /* 0x000fe2000f8e02ff */
[----:B------:R-:W-:Y:S01]  /*e5e0*/  PRMT R23, R23, 0x7771, RZ ;  /* 0x0000777117177816 */ /* 0x000fe200000000ff */
[----:B------:R-:W-:Y:S01]  /*e5f0*/  ULDC UR5, c[0x0][0x22c] ;  /* 0x00008b0000057ab9 */ /* 0x000fe20000000800 */
[----:B------:R-:W-:Y:S01]  /*e600*/  PRMT R27, R19, 0x7771, RZ ;  /* 0x00007771131b7816 */ /* 0x000fe200000000ff */
[----:B--2---:R-:W-:Y:S01]  /*e610*/  IMAD R9, R14, 0x8, R3 ;  /* 0x000000080e097824 */ /* 0x004fe200078e0203 */
[----:B------:R-:W-:-:S02]  /*e620*/  IADD3 R4, P6, R3, R2, RZ ;  /* 0x0000000203047210 */ /* 0x000fc40007fde0ff */
[----:B------:R-:W-:Y:S02]  /*e630*/  ISETP.LT.AND P0, PT, R12, UR5, !P0 ;  /* 0x000000050c007c0c */ /* 0x000fe4000c701270 */
[----:B------:R-:W-:Y:S02]  /*e640*/  LEA.HI.X.SX32 R5, R3, R25, 0x1, P6 ;  /* 0x0000001903057211 */ /* 0x000fe400030f0eff */
[----:B------:R-:W-:-:S03]  /*e650*/  IADD3 R6, P6, R0, R2, RZ ;  /* 0x0000000200067210 */ /* 0x000fc60007fde0ff */
[----:B------:R1:W-:Y:S01]  /*e660*/  @P5 STG.E.U8 desc[UR8][R4.64], R23 ;  /* 0x0000001704005986 */ /* 0x0003e2000c101108 */
[----:B------:R-:W-:Y:S01]  /*e670*/  LEA.HI.X.SX32 R7, R0, R25, 0x1, P6 ;  /* 0x0000001900077211 */ /* 0x000fe200030f0eff */
[----:B---3--:R-:W-:Y:S01]  /*e680*/  IMAD R0, R8, 0x4, R9 ;  /* 0x0000000408007824 */ /* 0x008fe200078e0209 */
[----:B------:R-:W-:-:S03]  /*e690*/  IADD3 R8, P6, R9, R2, RZ ;  /* 0x0000000209087210 */ /* 0x000fc60007fde0ff */
[----:B0-----:R-:W-:Y:S01]  /*e6a0*/  IMAD R3, R21, 0x4, R0 ;  /* 0x0000000415037824 */ /* 0x001fe200078e0200 */
[----:B------:R1:W-:Y:S01]  /*e6b0*/  @P4 STG.E.U8 desc[UR8][R6.64], R27 ;  /* 0x0000001b06004986 */ /* 0x0003e2000c101108 */
[-C--:B------:R-:W-:Y:S02]  /*e6c0*/  IADD3 R12, P4, R13, R2.reuse, RZ ;  /* 0x000000020d0c7210 */ /* 0x080fe40007f9e0ff */
[-C--:B------:R-:W-:Y:S02]  /*e6d0*/  IADD3 R10, P5, R0, R2.reuse, RZ ;  /* 0x00000002000a7210 */ /* 0x080fe40007fbe0ff */
[----:B------:R-:W-:Y:S02]  /*e6e0*/  LEA.HI.X.SX32 R9, R9, R25, 0x1, P6 ;  /* 0x0000001909097211 */ /* 0x000fe400030f0eff */
[----:B------:R-:W-:Y:S02]  /*e6f0*/  IADD3 R2, P6, R3, R2, RZ ;  /* 0x0000000203027210 */ /* 0x000fe40007fde0ff */
[C---:B------:R-:W-:Y:S01]  /*e700*/  PRMT R21, R19.reuse, 0x7773, RZ ;  /* 0x0000777313157816 */ /* 0x040fe200000000ff */
[----:B------:R1:W-:Y:S01]  /*e710*/  @P3 STG.E.U8 desc[UR8][R8.64], R17 ;  /* 0x0000001108003986 */ /* 0x0003e2000c101108 */
[----:B------:R-:W-:-:S02]  /*e720*/  PRMT R19, R19, 0x7772, RZ ;  /* 0x0000777213137816 */ /* 0x000fc400000000ff */
[-C--:B------:R-:W-:Y:S02]  /*e730*/  LEA.HI.X.SX32 R11, R0, R25.reuse, 0x1, P5 ;  /* 0x00000019000b7211 */ /* 0x080fe400028f0eff */
[-C--:B------:R-:W-:Y:S02]  /*e740*/  LEA.HI.X.SX32 R3, R3, R25.reuse, 0x1, P6 ;  /* 0x0000001903037211 */ /* 0x080fe400030f0eff */
[----:B------:R-:W-:Y:S01]  /*e750*/  LEA.HI.X.SX32 R13, R13, R25, 0x1, P4 ;  /* 0x000000190d0d7211 */ /* 0x000fe200020f0eff */
[----:B------:R1:W-:Y:S04]  /*e760*/  @P2 STG.E.U8 desc[UR8][R10.64], R19 ;  /* 0x000000130a002986 */ /* 0x0003e8000c101108 */
[----:B------:R1:W-:Y:S01]  /*e770*/  @P1 STG.E.U8 desc[UR8][R2.64], R15 ;  /* 0x0000000f02001986 */ /* 0x0003e2000c101108 */
[----:B------:R-:W-:Y:S05]  /*e780*/  @!P0 EXIT ;  /* 0x000000000000894d */ /* 0x000fea0003800000 */
[----:B------:R-:W-:Y:S01]  /*e790*/  STG.E.U8 desc[UR8][R12.64], R21 ;  /* 0x000000150c007986 */ /* 0x000fe2000c101108 */
[----:B------:R-:W-:Y:S05]  /*e7a0*/  EXIT ;  /* 0x000000000000794d */ /* 0x000fea0003800000 */
.L_x_3:
[----:B------:R-:W-:-:S00]  /*e7b0*/  BRA `(.L_x_3) ;  /* 0xfffffffc00fc7947 */ /* 0x000fc0000383ffff */
[----:B------:R-:W-:-:S00]  /*e7c0*/  NOP ;  /* 0x0000000000007918 */ /* 0x000fc00000000000 */
        /* <DEDUP_REMOVED lines=11> */
.L_x_4:


//--------------------- .nv.shared.matmul_kernel  --------------------------
	.section	.nv.shared.matmul_kernel,"aw",@nobits
	.sectionflags	@""
	.align	16
	.zero		1024


//--------------------- .nv.shared.reserved.0     --------------------------
	.section	.nv.shared.reserved.0,"aw",@nobits
	.weak		__nv_reservedSMEM_offset_0_alias
	.size		__nv_reservedSMEM_offset_0_alias, 0, 0
	.other		__nv_reservedSMEM_offset_0_alias,@"STO_CUDA_RESERVED_SHARED STV_DEFAULT"
__nv_reservedSMEM_offset_0_alias:
	.zero		0


//--------------------- .nv.constant0.matmul_kernel --------------------------
	.section	.nv.constant0.matmul_kernel,"a",@progbits
	.sectionflags	@""
	.align	4
.nv.constant0.matmul_kernel:
	.zero		608


//--------------------- SYMBOLS --------------------------

	.type		.nv.reservedSmem.offset0,@object
	.size		.nv.reservedSmem.offset0,0x4
